def matmul_kernel(
    a_ptr,
    b_ptr,
    c_ptr,
    M,
    N,
    K,
    stride_am,
    stride_ak,
    stride_bk,
    stride_bn,
    stride_cm,
    stride_cn,
    BLOCK_M: tl.constexpr,
    BLOCK_N: tl.constexpr,
    BLOCK_K: tl.constexpr,
    GROUP_M: tl.constexpr,
):
    pid = tl.program_id(axis=0)
    num_pid_m = tl.cdiv(M, BLOCK_M)
    num_pid_n = tl.cdiv(N, BLOCK_N)
    num_pid_in_group = GROUP_M * num_pid_n
    group_id = pid // num_pid_in_group
    first_pid_m = group_id * GROUP_M
    group_size_m = min(num_pid_m - first_pid_m, GROUP_M)
    pid_m = first_pid_m + ((pid % num_pid_in_group) % group_size_m)
    pid_n = (pid % num_pid_in_group) // group_size_m

    offs_am = (pid_m * BLOCK_M + tl.arange(0, BLOCK_M)) % M
    offs_bn = (pid_n * BLOCK_N + tl.arange(0, BLOCK_N)) % N
    offs_k = tl.arange(0, BLOCK_K)
    a_ptrs = a_ptr + offs_am[:, None] * stride_am + offs_k[None, :] * stride_ak
    b_ptrs = b_ptr + offs_k[:, None] * stride_bk + offs_bn[None, :] * stride_bn

    acc = tl.zeros((BLOCK_M, BLOCK_N), dtype=tl.float32)
    for kk in range(0, tl.cdiv(K, BLOCK_K)):
        a = tl.load(a_ptrs, mask=offs_k[None, :] < K - kk * BLOCK_K, other=0.0)
        b = tl.load(b_ptrs, mask=offs_k[:, None] < K - kk * BLOCK_K, other=0.0)
        acc = tl.dot(a, b, acc)
        a_ptrs += BLOCK_K * stride_ak
        b_ptrs += BLOCK_K * stride_bk

    c = acc.to(c_ptr.dtype.element_ty)
    offs_cm = pid_m * BLOCK_M + tl.arange(0, BLOCK_M)
    offs_cn = pid_n * BLOCK_N + tl.arange(0, BLOCK_N)
    c_ptrs = c_ptr + offs_cm[:, None] * stride_cm + offs_cn[None, :] * stride_cn
    mask = (offs_cm[:, None] < M) & (offs_cn[None, :] < N)
    tl.store(c_ptrs, c, mask=mask)

# config = {"BLOCK_K": 128, "BLOCK_M": 64, "BLOCK_N": 128, "GROUP_M": 1, "arch": "sm_100", "dtype": "bf16", "num_ctas": 1, "num_stages": 3, "num_warps": 4}
# arch = sm_100


// ===== COMPILED SASS (sm_100a) =====

	.target	sm_100a

	.elftype	@"ET_EXEC"


//--------------------- .note.nv.tkinfo           --------------------------
	.section	.note.nv.tkinfo,"",@"SHT_NOTE"
	.sectionflags	@"SHF_NOTE_NV_TKINFO"
	.tkinfo
        /*0018*/ 	.word	0x00000081
        /*0030*/ 	.string	""
        /*0030*/ 	.string	"ptxas-blackwell"
        /*0030*/ 	.string	"Cuda compilation tools, release 12.9, V12.9.86"
        /*0030*/ 	.string	"Build cuda_12.9.r12.9/compiler.36037853_0"
        /*0030*/ 	.string	"-v  -suppress-debug-info  -lineinfo  -arch sm_100a "



//--------------------- .note.nv.cuver            --------------------------
	.section	.note.nv.cuver,"",@"SHT_NOTE"
	.sectionflags	@"SHF_NOTE_NV_CUVER"
        /*0018*/ 	.short	0x0001
        /*001a*/ 	.short	0x0064
        /*001c*/ 	.short	0x0001
        /*001e*/ 	.short	0x0000
        /*0020*/ 	.short	0x0001
        /*0022*/ 	.short	0x0000


//--------------------- .nv.info                  --------------------------
	.section	.nv.info,"",@"SHT_CUDA_INFO"
	.align	4


	//----- nvinfo : EIATTR_REGCOUNT
	.align		4
        /*0000*/ 	.byte	0x04, 0x2f
        /*0002*/ 	.short	(.L_4 - .L_3)
	.align		4
.L_3:
        /*0004*/ 	.word	index@(matmul_kernel)
        /*0008*/ 	.word	0x00000060


	//----- nvinfo : EIATTR_FRAME_SIZE
	.align		4
.L_4:
        /*000c*/ 	.byte	0x04, 0x11
        /*000e*/ 	.short	(.L_6 - .L_5)
	.align		4
.L_5:
        /*0010*/ 	.word	index@($__internal_2_$__cuda_sm10x_tcgen05_guardrail_trap_unallocated_columns_being_dealloced)
        /*0014*/ 	.word	0x00000778


	//----- nvinfo : EIATTR_FRAME_SIZE
	.align		4
.L_6:
        /*0018*/ 	.byte	0x04, 0x11
        /*001a*/ 	.short	(.L_8 - .L_7)
	.align		4
.L_7:
        /*001c*/ 	.word	index@($__internal_1_$__cuda_sm10x_tcgen05_guardrail_trap_phase_invalid_during_alloc)
        /*0020*/ 	.word	0x00000778


	//----- nvinfo : EIATTR_FRAME_SIZE
	.align		4
.L_8:
        /*0024*/ 	.byte	0x04, 0x11
        /*0026*/ 	.short	(.L_10 - .L_9)
	.align		4
.L_9:
        /*0028*/ 	.word	index@($__internal_0_$__cuda_sm10x_tcgen05_guardrail_trap_col_being_dealloced_not_returned_by_alloc)
        /*002c*/ 	.word	0x00000778


	//----- nvinfo : EIATTR_FRAME_SIZE
	.align		4
.L_10:
        /*0030*/ 	.byte	0x04, 0x11
        /*0032*/ 	.short	(.L_12 - .L_11)
	.align		4
.L_11:
        /*0034*/ 	.word	index@(matmul_kernel)
        /*0038*/ 	.word	0x00000778


	//----- nvinfo : EIATTR_MIN_STACK_SIZE
	.align		4
.L_12:
        /*003c*/ 	.byte	0x04, 0x12
        /*003e*/ 	.short	(.L_14 - .L_13)
	.align		4
.L_13:
        /*0040*/ 	.word	index@(matmul_kernel)
        /*0044*/ 	.word	0x00000778
.L_14:


//--------------------- .nv.info.matmul_kernel    --------------------------
	.section	.nv.info.matmul_kernel,"",@"SHT_CUDA_INFO"
	.sectionflags	@""
	.align	4


	//----- nvinfo : EIATTR_CUDA_API_VERSION
	.align		4
        /*0000*/ 	.byte	0x04, 0x37
        /*0002*/ 	.short	(.L_16 - .L_15)
.L_15:
        /*0004*/ 	.word	0x00000081


	//----- nvinfo : EIATTR_KPARAM_INFO
	.align		4
.L_16:
        /*0008*/ 	.byte	0x04, 0x17
        /*000a*/ 	.short	(.L_18 - .L_17)
.L_17:
        /*000c*/ 	.word	0x00000000
        /*0010*/ 	.short	0x000d
        /*0012*/ 	.short	0x0048
        /*0014*/ 	.byte	0x00, 0xf4, 0x21, 0x00


	//----- nvinfo : EIATTR_KPARAM_INFO
	.align		4
.L_18:
        /*0018*/ 	.byte	0x04, 0x17
        /*001a*/ 	.short	(.L_20 - .L_19)
.L_19:
        /*001c*/ 	.word	0x00000000
        /*0020*/ 	.short	0x000c
        /*0022*/ 	.short	0x0040
        /*0024*/ 	.byte	0x00, 0xf4, 0x21, 0x00


	//----- nvinfo : EIATTR_KPARAM_INFO
	.align		4
.L_20:
        /*0028*/ 	.byte	0x04, 0x17
        /*002a*/ 	.short	(.L_22 - .L_21)
.L_21:
        /*002c*/ 	.word	0x00000000
        /*0030*/ 	.short	0x000b
        /*0032*/ 	.short	0x0038
        /*0034*/ 	.byte	0x00, 0xf0, 0x11, 0x00


	//----- nvinfo : EIATTR_KPARAM_INFO
	.align		4
.L_22:
        /*0038*/ 	.byte	0x04, 0x17
        /*003a*/ 	.short	(.L_24 - .L_23)
.L_23:
        /*003c*/ 	.word	0x00000000
        /*0040*/ 	.short	0x000a
        /*0042*/ 	.short	0x0034
        /*0044*/ 	.byte	0x00, 0xf0, 0x11, 0x00


	//----- nvinfo : EIATTR_KPARAM_INFO
	.align		4
.L_24:
        /*0048*/ 	.byte	0x04, 0x17
        /*004a*/ 	.short	(.L_26 - .L_25)
.L_25:
        /*004c*/ 	.word	0x00000000
        /*0050*/ 	.short	0x0009
        /*0052*/ 	.short	0x0030
        /*0054*/ 	.byte	0x00, 0xf0, 0x11, 0x00


	//----- nvinfo : EIATTR_KPARAM_INFO
	.align		4
.L_26:
        /*0058*/ 	.byte	0x04, 0x17
        /*005a*/ 	.short	(.L_28 - .L_27)
.L_27:
        /*005c*/ 	.word	0x00000000
        /*0060*/ 	.short	0x0008
        /*0062*/ 	.short	0x002c
        /*0064*/ 	.byte	0x00, 0xf0, 0x11, 0x00


	//----- nvinfo : EIATTR_KPARAM_INFO
	.align		4
.L_28:
        /*0068*/ 	.byte	0x04, 0x17
        /*006a*/ 	.short	(.L_30 - .L_29)
.L_29:
        /*006c*/ 	.word	0x00000000
        /*0070*/ 	.short	0x0007
        /*0072*/ 	.short	0x0028
        /*0074*/ 	.byte	0x00, 0xf0, 0x11, 0x00


	//----- nvinfo : EIATTR_KPARAM_INFO
	.align		4
.L_30:
        /*0078*/ 	.byte	0x04, 0x17
        /*007a*/ 	.short	(.L_32 - .L_31)
.L_31:
        /*007c*/ 	.word	0x00000000
        /*0080*/ 	.short	0x0006
        /*0082*/ 	.short	0x0024
        /*0084*/ 	.byte	0x00, 0xf0, 0x11, 0x00


	//----- nvinfo : EIATTR_KPARAM_INFO
	.align		4
.L_32:
        /*0088*/ 	.byte	0x04, 0x17
        /*008a*/ 	.short	(.L_34 - .L_33)
.L_33:
        /*008c*/ 	.word	0x00000000
        /*0090*/ 	.short	0x0005
        /*0092*/ 	.short	0x0020
        /*0094*/ 	.byte	0x00, 0xf0, 0x11, 0x00


	//----- nvinfo : EIATTR_KPARAM_INFO
	.align		4
.L_34:
        /*0098*/ 	.byte	0x04, 0x17
        /*009a*/ 	.short	(.L_36 - .L_35)
.L_35:
        /*009c*/ 	.word	0x00000000
        /*00a0*/ 	.short	0x0004
        /*00a2*/ 	.short	0x001c
        /*00a4*/ 	.byte	0x00, 0xf0, 0x11, 0x00


	//----- nvinfo : EIATTR_KPARAM_INFO
	.align		4
.L_36:
        /*00a8*/ 	.byte	0x04, 0x17
        /*00aa*/ 	.short	(.L_38 - .L_37)
.L_37:
        /*00ac*/ 	.word	0x00000000
        /*00b0*/ 	.short	0x0003
        /*00b2*/ 	.short	0x0018
        /*00b4*/ 	.byte	0x00, 0xf0, 0x11, 0x00


	//----- nvinfo : EIATTR_KPARAM_INFO
	.align		4
.L_38:
        /*00b8*/ 	.byte	0x04, 0x17
        /*00ba*/ 	.short	(.L_40 - .L_39)
.L_39:
        /*00bc*/ 	.word	0x00000000
        /*00c0*/ 	.short	0x0002
        /*00c2*/ 	.short	0x0010
        /*00c4*/ 	.byte	0x00, 0xf4, 0x21, 0x00


	//----- nvinfo : EIATTR_KPARAM_INFO
	.align		4
.L_40:
        /*00c8*/ 	.byte	0x04, 0x17
        /*00ca*/ 	.short	(.L_42 - .L_41)
.L_41:
        /*00cc*/ 	.word	0x00000000
        /*00d0*/ 	.short	0x0001
        /*00d2*/ 	.short	0x0008
        /*00d4*/ 	.byte	0x00, 0xf4, 0x21, 0x00


	//----- nvinfo : EIATTR_KPARAM_INFO
	.align		4
.L_42:
        /*00d8*/ 	.byte	0x04, 0x17
        /*00da*/ 	.short	(.L_44 - .L_43)
.L_43:
        /*00dc*/ 	.word	0x00000000
        /*00e0*/ 	.short	0x0000
        /*00e2*/ 	.short	0x0000
        /*00e4*/ 	.byte	0x00, 0xf4, 0x21, 0x00


	//----- nvinfo : EIATTR_AT_ENTRY_FRAGMENTS
	.align		4
.L_44:
        /*00e8*/ 	.byte	0x04, 0x4f
        /*00ea*/ 	.short	(.L_46 - .L_45)


	//   ....[0]....
.L_45:
        /*00ec*/ 	.word	0x00000004


	//----- nvinfo : EIATTR_RESERVED_SMEM_USED
	.align		4
.L_46:
        /*00f0*/ 	.byte	0x01, 0x41
	.zero		2


	//----- nvinfo : EIATTR_SPARSE_MMA_MASK
	.align		4
        /*00f4*/ 	.byte	0x03, 0x50
        /*00f6*/ 	.short	0x0000


	//----- nvinfo : EIATTR_TCGEN05_1CTA_USED
	.align		4
        /*00f8*/ 	.byte	0x01, 0x51
	.zero		2


	//----- nvinfo : EIATTR_MAXREG_COUNT
	.align		4
        /*00fc*/ 	.byte	0x03, 0x1b
        /*00fe*/ 	.short	0x00ff


	//----- nvinfo : EIATTR_NUM_BARRIERS
	.align		4
        /*0100*/ 	.byte	0x02, 0x4c
        /*0102*/ 	.byte	0x01
	.zero		1


	//----- nvinfo : EIATTR_ANNOTATIONS
	.align		4
        /*0104*/ 	.byte	0x04, 0x55
        /*0106*/ 	.short	(.L_48 - .L_47)


	//   ....[0]....
.L_47:
        /*0108*/ 	.word	0x00000001
        /*010c*/ 	.byte	0x00, 0x0a, 0x00, 0x00, 0x01, 0x00, 0x00, 0x00, 0x30, 0x0e, 0x00, 0x00, 0x01, 0x00, 0x00, 0x00
        /* <DEDUP_REMOVED lines=938> */
        /*3bbc*/ 	.byte	0xd0, 0xc9, 0x01, 0x00


	//----- nvinfo : EIATTR_INT_WARP_WIDE_INSTR_OFFSETS
	.align		4
.L_48:
        /*3bc0*/ 	.byte	0x04, 0x31
        /*3bc2*/ 	.short	(.L_50 - .L_49)


	//   ....[0]....
.L_49:
        /*3bc4*/ 	.word	0x00000f70


	//   ....[1]....
        /*3bc8*/ 	.word	0x00000f80


	//   ....[2]....
        /*3bcc*/ 	.word	0x0000c810


	//   ....[3]....
        /*3bd0*/ 	.word	0x0001eab0


	//   ....[4]....
        /*3bd4*/ 	.word	0x0001eb00


	//----- nvinfo : EIATTR_COOP_GROUP_MASK_REGIDS
	.align		4
.L_50:
        /*3bd8*/ 	.byte	0x04, 0x29
        /*3bda*/ 	.short	(.L_52 - .L_51)


	//   ....[0]....
.L_51:
        /*3bdc*/ 	.word	0xffffffff


	//   ....[1]....
        /*3be0*/ 	.word	0xffffffff


	//   ....[2]....
        /*3be4*/ 	.word	0xffffffff


	//   ....[3]....
        /*3be8*/ 	.word	0xffffffff


	//----- nvinfo : EIATTR_COOP_GROUP_INSTR_OFFSETS
	.align		4
.L_52:
        /*3bec*/ 	.byte	0x04, 0x28
        /*3bee*/ 	.short	(.L_54 - .L_53)


	//   ....[0]....
.L_53:
        /*3bf0*/ 	.word	0x00000070


	//   ....[1]....
        /*3bf4*/ 	.word	0x00000330


	//   ....[2]....
        /*3bf8*/ 	.word	0x0001e940


	//   ....[3]....
        /*3bfc*/ 	.word	0x0001ebb0


	//----- nvinfo : EIATTR_VRC_CTA_INIT_COUNT
	.align		4
.L_54:
        /*3c00*/ 	.byte	0x02, 0x4a
        /*3c02*/ 	.byte	0x80
	.zero		1


	//----- nvinfo : EIATTR_MBARRIER_INSTR_OFFSETS
	.align		4
        /*3c04*/ 	.byte	0x04, 0x39
        /*3c06*/ 	.short	(.L_56 - .L_55)


	//   ....[0]....
.L_55:
        /*3c08*/ 	.word	0x00001150
        /*3c0c*/ 	.word	0x000000ff
        /*3c10*/ 	.word	0x00000000
        /*3c14*/ 	.short	0x0100
        /*3c16*/ 	.byte	0x0b
	.zero		1


	//   ....[1]....
        /*3c18*/ 	.word	0x0000c880
        /*3c1c*/ 	.word	0x000000ff
        /*3c20*/ 	.word	0x00018008
        /*3c24*/ 	.short	0x0100
        /*3c26*/ 	.byte	0x08
	.zero		1


	//   ....[2]....
        /*3c28*/ 	.word	0x00015b70
        /*3c2c*/ 	.word	0x000000ff
        /*3c30*/ 	.word	0x00000000
        /*3c34*/ 	.short	0x010a
        /*3c36*/ 	.byte	0x0b
	.zero		1


	//   ....[3]....
        /*3c38*/ 	.word	0x0001c9b0
        /*3c3c*/ 	.word	0x000000ff
        /*3c40*/ 	.word	0x00000000
        /*3c44*/ 	.short	0x010a
        /*3c46*/ 	.byte	0x0b
	.zero		1


	//   ....[4]....
        /*3c48*/ 	.word	0x0001ca40
        /*3c4c*/ 	.word	0x000000ff
        /*3c50*/ 	.word	0x00018000
        /*3c54*/ 	.short	0x0108
        /*3c56*/ 	.byte	0x08
	.zero		1


	//   ....[5]....
        /*3c58*/ 	.word	0x0001cae0
        /*3c5c*/ 	.word	0x000000ff
        /*3c60*/ 	.word	0x00018008
        /*3c64*/ 	.short	0x0108
        /*3c66*/ 	.byte	0x08
	.zero		1


	//   ....[6]....
        /*3c68*/ 	.word	0x0001ebd0
        /*3c6c*/ 	.word	0x000000ff
        /*3c70*/ 	.word	0x00000000
        /*3c74*/ 	.short	0x010a
        /*3c76*/ 	.byte	0x0b
	.zero		1


	//   ....[7]....
        /*3c78*/ 	.word	0x0001ec00
        /*3c7c*/ 	.word	0x000000ff
        /*3c80*/ 	.word	0x00000000
        /*3c84*/ 	.short	0x010a
        /*3c86*/ 	.byte	0x0b
	.zero		1


	//----- nvinfo : EIATTR_NUM_MBARRIERS
	.align		4
.L_56:
        /*3c88*/ 	.byte	0x03, 0x38
        /*3c8a*/ 	.short	0x0002


	//----- nvinfo : EIATTR_EXIT_INSTR_OFFSETS
	.align		4
        /*3c8c*/ 	.byte	0x04, 0x1c
        /*3c8e*/ 	.short	(.L_58 - .L_57)


	//   ....[0]....
.L_57:
        /*3c90*/ 	.word	0x0001ebc0


	//----- nvinfo : EIATTR_REQNTID
	.align		4
.L_58:
        /*3c94*/ 	.byte	0x04, 0x10
        /*3c96*/ 	.short	(.L_60 - .L_59)
.L_59:
        /*3c98*/ 	.word	0x00000080
        /*3c9c*/ 	.word	0x00000001
        /*3ca0*/ 	.word	0x00000001


	//----- nvinfo : EIATTR_CRS_STACK_SIZE
	.align		4
.L_60:
        /*3ca4*/ 	.byte	0x04, 0x1e
        /*3ca6*/ 	.short	(.L_62 - .L_61)
.L_61:
        /*3ca8*/ 	.word	0x00000000


	//----- nvinfo : EIATTR_CBANK_PARAM_SIZE
	.align		4
.L_62:
        /*3cac*/ 	.byte	0x03, 0x19
        /*3cae*/ 	.short	0x0050


	//----- nvinfo : EIATTR_PARAM_CBANK
	.align		4
        /*3cb0*/ 	.byte	0x04, 0x0a
        /*3cb2*/ 	.short	(.L_64 - .L_63)
	.align		4
.L_63:
        /*3cb4*/ 	.word	index@(.nv.constant0.matmul_kernel)
        /*3cb8*/ 	.short	0x0380
        /*3cba*/ 	.short	0x0050


	//----- nvinfo : EIATTR_SW_WAR
	.align		4
.L_64:
        /*3cbc*/ 	.byte	0x04, 0x36
        /*3cbe*/ 	.short	(.L_66 - .L_65)
.L_65:
        /*3cc0*/ 	.word	0x00000008
.L_66:


//--------------------- .nv.compat                --------------------------
	.section	.nv.compat,"",@"SHT_CUDA_COMPAT_INFO"
	.align	4
        /*0000*/ 	.byte	0x02, 0x02, 0x02, 0x00, 0x02, 0x05, 0x05, 0x00, 0x02, 0x03, 0x00, 0x00, 0x02, 0x06, 0x01, 0x00


//--------------------- .nv.callgraph             --------------------------
	.section	.nv.callgraph,"",@"SHT_CUDA_CALLGRAPH"
	.align	4
	.sectionentsize	8
	.align		4
        /*0000*/ 	.word	0x00000000
	.align		4
        /*0004*/ 	.word	0xffffffff
	.align		4
        /*0008*/ 	.word	0x00000000
	.align		4
        /*000c*/ 	.word	0xfffffffe
	.align		4
        /*0010*/ 	.word	0x00000000
	.align		4
        /*0014*/ 	.word	0xfffffffd
	.align		4
        /*0018*/ 	.word	0x00000000
	.align		4
        /*001c*/ 	.word	0xfffffffc


//--------------------- .text.matmul_kernel       --------------------------
	.section	.text.matmul_kernel,"ax",@progbits
	.align	128
        .global         matmul_kernel
        .type           matmul_kernel,@function
        .size           matmul_kernel,(.L_x_20 - matmul_kernel)
        .other          matmul_kernel,@"STO_CUDA_ENTRY STV_DEFAULT"
matmul_kernel:
.text.matmul_kernel:
[----:B------:R-:W0:Y:S01]  /*0000*/  LDC R1, c[0x0][0x37c] ;  /* 0x0000df00ff017b82 */ /* 0x000e220000000800 */
[----:B------:R-:W1:Y:S01]  /*0010*/  S2R R0, SR_TID.X ;  /* 0x0000000000007919 */ /* 0x000e620000002100 */
[----:B0-----:R-:W-:Y:S01]  /*0020*/  VIADD R1, R1, 0xfffff888 ;  /* 0xfffff88801017836 */ /* 0x001fe20000000000 */
[----:B-1----:R-:W-:-:S13]  /*0030*/  ISETP.GE.U32.AND P0, PT, R0, 0x20, PT ;  /* 0x000000200000780c */ /* 0x002fda0003f06070 */
[----:B------:R-:W-:Y:S02]  /*0040*/  VOTEU.ANY UP0, P0 ;  /* 0x0000000000ff7886 */ /* 0x000fe40000000100 */
[----:B------:R-:W-:Y:S05]  /*0050*/  BRA.U UP0, `(.L_x_0) ;  /* 0x0000000100b87547 */ /* 0x000fea000b800000 */
[----:B------:R-:W0:Y:S01]  /*0060*/  S2UR UR6, SR_CgaCtaId ;  /* 0x00000000000679c3 */ /* 0x000e220000008800 */
[----:B------:R-:W-:Y:S01]  /*0070*/  NOP ;  /* 0x0000000000007918 */ /* 0x000fe20000000000 */
[----:B------:R-:W-:Y:S02]  /*0080*/  UMOV UR4, 0x40 ;  /* 0x0000004000047882 */ /* 0x000fe40000000000 */
[----:B0-----:R-:W-:-:S09]  /*0090*/  ULEA UR4, UR6, UR4, 0x18 ;  /* 0x0000000406047291 */ /* 0x001fd2000f8ec0ff */
[----:B------:R-:W0:Y:S01]  /*00a0*/  LDS.U8 R0, [UR4] ;  /* 0x00000004ff007984 */ /* 0x000e220008000000 */
[----:B------:R-:W-:Y:S02]  /*00b0*/  UMOV UR4, 0x400 ;  /* 0x0000040000047882 */ /* 0x000fe40000000000 */
[----:B------:R-:W-:Y:S01]  /*00c0*/  ULEA UR4, UR6, UR4, 0x18 ;  /* 0x0000000406047291 */ /* 0x000fe2000f8ec0ff */
[----:B0-----:R-:W-:-:S13]  /*00d0*/  ISETP.NE.AND P0, PT, R0, RZ, PT ;  /* 0x000000ff0000720c */ /* 0x001fda0003f05270 */
[----:B------:R-:W-:Y:S05]  /*00e0*/  @P0 BRA `(.L_x_1) ;  /* 0x00000000007c0947 */ /* 0x000fea0003800000 */
[----:B------:R-:W-:-:S13]  /*00f0*/  ELECT P0, URZ, PT ;  /* 0x0000000000ff782f */ /* 0x000fda0003800000 */
[----:B------:R-:W-:Y:S05]  /*0100*/  @!P0 BRA `(.L_x_2) ;  /* 0x0000000000848947 */ /* 0x000fea0003800000 */
[----:B------:R-:W-:Y:S01]  /*0110*/  UMOV UR5, 0x4 ;  /* 0x0000000400057882 */ /* 0x000fe20000000000 */
[----:B------:R-:W-:Y:S02]  /*0120*/  IMAD.MOV.U32 R4, RZ, RZ, 0x1 ;  /* 0x00000001ff047424 */ /* 0x000fe400078e00ff */
[----:B------:R-:W-:Y:S02]  /*0130*/  IMAD.MOV.U32 R5, RZ, RZ, 0xf ;  /* 0x0000000fff057424 */ /* 0x000fe400078e00ff */
[----:B------:R-:W-:Y:S04]  /*0140*/  DEPBAR.LE SB0, 0x36 ;  /* 0x00008d800000791a */ /* 0x000fe80000000000 */
[----:B------:R-:W0:Y:S02]  /*0150*/  UTCATOMSWS.FIND_AND_SET.ALIGN UP1, UR5, UR5 ;  /* 0x00000005000575e3 */ /* 0x000e240008020800 */
[----:B0-----:R-:W-:-:S04]  /*0160*/  PLOP3.LUT P0, PT, PT, PT, UP1, 0x80, 0x8 ;  /* 0x000000000008781c */ /* 0x001fc80003f0f018 */
[----:B------:R-:W-:-:S04]  /*0170*/  SEL R0, RZ, 0xffffffff, !P0 ;  /* 0xffffffffff007807 */ /* 0x000fc80004000000 */
[----:B------:R-:W-:Y:S01]  /*0180*/  ISETP.NE.AND P0, PT, R0, RZ, PT ;  /* 0x000000ff0000720c */ /* 0x000fe20003f05270 */
[----:B------:R-:W-:-:S12]  /*0190*/  IMAD.U32 R0, RZ, RZ, UR5 ;  /* 0x00000005ff007e24 */ /* 0x000fd8000f8e00ff */
[----:B------:R-:W-:Y:S05]  /*01a0*/  @P0 BRA `(.L_x_3) ;  /* 0x0000000000240947 */ /* 0x000fea0003800000 */
.L_x_4:
[----:B------:R-:W-:Y:S05]  /*01b0*/  NANOSLEEP 0x64 ;  /* 0x000000640000795d */ /* 0x000fea0003800000 */
[----:B------:R-:W-:-:S05]  /*01c0*/  UMOV UR5, 0x4 ;  /* 0x0000000400057882 */ /* 0x000fca0000000000 */
[----:B------:R-:W-:Y:S04]  /*01d0*/  DEPBAR.LE SB0, 0x36 ;  /* 0x00008d800000791a */ /* 0x000fe80000000000 */
[----:B------:R-:W0:Y:S02]  /*01e0*/  UTCATOMSWS.FIND_AND_SET.ALIGN UP1, UR5, UR5 ;  /* 0x00000005000575e3 */ /* 0x000e240008020800 */
[----:B0-----:R-:W-:-:S04]  /*01f0*/  PLOP3.LUT P0, PT, PT, PT, UP1, 0x80, 0x8 ;  /* 0x000000000008781c */ /* 0x001fc80003f0f018 */
[----:B------:R-:W-:-:S04]  /*0200*/  SEL R0, RZ, 0xffffffff, !P0 ;  /* 0xffffffffff007807 */ /* 0x000fc80004000000 */
[----:B------:R-:W-:Y:S01]  /*0210*/  ISETP.NE.AND P0, PT, R0, RZ, PT ;  /* 0x000000ff0000720c */ /* 0x000fe20003f05270 */
[----:B------:R-:W-:-:S12]  /*0220*/  IMAD.U32 R0, RZ, RZ, UR5 ;  /* 0x00000005ff007e24 */ /* 0x000fd8000f8e00ff */
[----:B------:R-:W-:Y:S05]  /*0230*/  @!P0 BRA `(.L_x_4) ;  /* 0xfffffffc00dc8947 */ /* 0x000fea000383ffff */
.L_x_3:
[C---:B------:R-:W-:Y:S01]  /*0240*/  VIADD R3, R0.reuse, 0x10 ;  /* 0x0000001000037836 */ /* 0x040fe20000000000 */
[----:B------:R-:W-:Y:S01]  /*0250*/  UMOV UR5, 0x50 ;  /* 0x0000005000057882 */ /* 0x000fe20000000000 */
[----:B------:R-:W-:Y:S01]  /*0260*/  SHF.L.U32 R2, R5, R0, RZ ;  /* 0x0000000005027219 */ /* 0x000fe200000006ff */
[----:B------:R-:W-:Y:S01]  /*0270*/  ULEA UR5, UR6, UR5, 0x18 ;  /* 0x0000000506057291 */ /* 0x000fe2000f8ec0ff */
[----:B------:R-:W-:Y:S01]  /*0280*/  IMAD.SHL.U32 R0, R0, 0x20, RZ ;  /* 0x0000002000007824 */ /* 0x000fe200078e00ff */
[----:B------:R-:W-:-:S04]  /*0290*/  SHF.L.U32 R3, R4, R3, RZ ;  /* 0x0000000304037219 */ /* 0x000fc800000006ff */
[----:B------:R-:W-:-:S05]  /*02a0*/  LOP3.LUT R2, R3, R2, RZ, 0xfc, !PT ;  /* 0x0000000203027212 */ /* 0x000fca00078efcff */
[----:B------:R0:W-:Y:S04]  /*02b0*/  ATOMS.OR RZ, [UR5], R2 ;  /* 0x00000002ffff798c */ /* 0x0001e8000b000005 */
[----:B------:R0:W-:Y:S01]  /*02c0*/  STS [UR4], R0 ;  /* 0x00000000ff007988 */ /* 0x0001e20008000804 */
[----:B------:R-:W-:Y:S05]  /*02d0*/  BRA `(.L_x_2) ;  /* 0x0000000000107947 */ /* 0x000fea0003800000 */
.L_x_1:
[----:B------:R-:W-:Y:S01]  /*02e0*/  IMAD.MOV.U32 R0, RZ, RZ, -0x1 ;  /* 0xffffffffff007424 */ /* 0x000fe200078e00ff */
[----:B------:R-:W-:-:S04]  /*02f0*/  MOV R2, 0x320 ;  /* 0x0000032000027802 */ /* 0x000fc80000000f00 */
[----:B------:R0:W-:Y:S03]  /*0300*/  STS [UR4], R0 ;  /* 0x00000000ff007988 */ /* 0x0001e60008000804 */
[----:B0-----:R-:W-:Y:S05]  /*0310*/  CALL.REL.NOINC `($__internal_1_$__cuda_sm10x_tcgen05_guardrail_trap_phase_invalid_during_alloc) ;  /* 0x000001e800507944 */ /* 0x001fea0003c00000 */
.L_x_2:
[----:B------:R-:W-:Y:S05]  /*0320*/  WARPSYNC.ALL ;  /* 0x0000000000007948 */ /* 0x000fea0003800000 */
[----:B------:R-:W-:Y:S01]  /*0330*/  NOP ;  /* 0x0000000000007918 */ /* 0x000fe20000000000 */
.L_x_0:
[----:B------:R-:W1:Y:S01]  /*0340*/  LDC.64 R6, c[0x0][0x398] ;  /* 0x0000e600ff067b82 */ /* 0x000e620000000a00 */
[----:B------:R-:W2:Y:S01]  /*0350*/  S2R R5, SR_CTAID.X ;  /* 0x0000000000057919 */ /* 0x000ea20000002500 */
[----:B------:R-:W-:Y:S01]  /*0360*/  UMOV UR8, 0x400 ;  /* 0x0000040000087882 */ /* 0x000fe20000000000 */
[----:B------:R-:W3:Y:S01]  /*0370*/  LDCU.128 UR12, c[0x0][0x3a0] ;  /* 0x00007400ff0c77ac */ /* 0x000ee20008000c00 */
[----:B------:R-:W4:Y:S01]  /*0380*/  S2R R19, SR_TID.X ;  /* 0x0000000000137919 */ /* 0x000f220000002100 */
[----:B------:R-:W-:-:S03]  /*0390*/  UMOV UR6, 0x1 ;  /* 0x0000000100067882 */ /* 0x000fc60000000000 */
[----:B------:R-:W5:Y:S01]  /*03a0*/  S2UR UR5, SR_CgaCtaId ;  /* 0x00000000000579c3 */ /* 0x000f620000008800 */
[----:B------:R-:W0:Y:S01]  /*03b0*/  LDCU.64 UR24, c[0x0][0x358] ;  /* 0x00006b00ff1877ac */ /* 0x000e220008000a00 */
[----:B------:R-:W0:Y:S01]  /*03c0*/  LDCU.128 UR20, c[0x0][0x380] ;  /* 0x00007000ff1477ac */ /* 0x000e220008000c00 */
[----:B---3--:R-:W-:Y:S01]  /*03d0*/  UIADD3 UR26, UPT, UPT, UR12, 0x7f, URZ ;  /* 0x0000007f0c1a7890 */ /* 0x008fe2000fffe0ff */
[----:B------:R-:W-:Y:S02]  /*03e0*/  IMAD.U32 R45, RZ, RZ, UR14 ;  /* 0x0000000eff2d7e24 */ /* 0x000fe4000f8e00ff */
[----:B01----:R-:W-:Y:S01]  /*03f0*/  VIADD R0, R7, 0x7f ;  /* 0x0000007f07007836 */ /* 0x003fe20000000000 */
[----:B------:R-:W-:Y:S01]  /*0400*/  UISETP.GT.AND UP1, UPT, UR26, 0x7f, UPT ;  /* 0x0000007f1a00788c */ /* 0x000fe2000bf24270 */
[----:B------:R-:W-:Y:S02]  /*0410*/  IMAD.U32 R46, RZ, RZ, UR14 ;  /* 0x0000000eff2e7e24 */ /* 0x000fe4000f8e00ff */
[----:B------:R-:W-:Y:S01]  /*0420*/  IMAD.U32 R25, RZ, RZ, UR14 ;  /* 0x0000000eff197e24 */ /* 0x000fe2000f8e00ff */
[----:B------:R-:W-:Y:S01]  /*0430*/  SHF.R.S32.HI R3, RZ, 0x1f, R0 ;  /* 0x0000001fff037819 */ /* 0x000fe20000011400 */
[----:B------:R-:W-:Y:S01]  /*0440*/  IMAD.U32 R20, RZ, RZ, UR14 ;  /* 0x0000000eff147e24 */ /* 0x000fe2000f8e00ff */
[----:B-----5:R-:W-:-:S02]  /*0450*/  ULEA UR8, UR5, UR8, 0x18 ;  /* 0x0000000805087291 */ /* 0x020fc4000f8ec0ff */
[----:B------:R-:W-:Y:S01]  /*0460*/  LEA.HI R3, R3, R0, RZ, 0x7 ;  /* 0x0000000003037211 */ /* 0x000fe200078f38ff */
[----:B------:R-:W-:Y:S01]  /*0470*/  IMAD.U32 R22, RZ, RZ, UR14 ;  /* 0x0000000eff167e24 */ /* 0x000fe2000f8e00ff */
[----:B--2---:R-:W-:Y:S01]  /*0480*/  IABS R10, R5 ;  /* 0x00000005000a7213 */ /* 0x004fe20000000000 */
[----:B------:R-:W-:Y:S01]  /*0490*/  IMAD.U32 R24, RZ, RZ, UR14 ;  /* 0x0000000eff187e24 */ /* 0x000fe2000f8e00ff */
[----:B------:R-:W-:Y:S01]  /*04a0*/  SHF.R.S32.HI R4, RZ, 0x7, R3 ;  /* 0x00000007ff047819 */ /* 0x000fe20000011403 */
[----:B------:R-:W-:Y:S01]  /*04b0*/  IMAD.U32 R48, RZ, RZ, UR14 ;  /* 0x0000000eff307e24 */ /* 0x000fe2000f8e00ff */
[----:B----4-:R-:W-:Y:S01]  /*04c0*/  LOP3.LUT R15, R19, 0x3f, RZ, 0xc0, !PT ;  /* 0x0000003f130f7812 */ /* 0x010fe200078ec0ff */
[----:B------:R-:W-:Y:S01]  /*04d0*/  UIADD3 UR11, UPT, UPT, UR8, 0x18000, URZ ;  /* 0x00018000080b7890 */ /* 0x000fe2000fffe0ff */
[-C--:B------:R-:W-:Y:S02]  /*04e0*/  IABS R9, R4.reuse ;  /* 0x0000000400097213 */ /* 0x080fe40000000000 */
[----:B------:R-:W-:-:S02]  /*04f0*/  IABS R12, R4 ;  /* 0x00000004000c7213 */ /* 0x000fc40000000000 */
[----:B------:R-:W0:Y:S01]  /*0500*/  I2F.RP R0, R9 ;  /* 0x0000000900007306 */ /* 0x000e220000209400 */
[----:B------:R-:W-:-:S07]  /*0510*/  SHF.R.U32.HI R18, RZ, 0x6, R19 ;  /* 0x00000006ff127819 */ /* 0x000fce0000011613 */
[----:B0-----:R-:W0:Y:S02]  /*0520*/  MUFU.RCP R0, R0 ;  /* 0x0000000000007308 */ /* 0x001e240000001000 */
[----:B0-----:R-:W-:Y:S02]  /*0530*/  VIADD R2, R0, 0xffffffe ;  /* 0x0ffffffe00027836 */ /* 0x001fe40000000000 */
[----:B------:R-:W-:-:S04]  /*0540*/  IMAD.MOV R0, RZ, RZ, -R12 ;  /* 0x000000ffff007224 */ /* 0x000fc800078e0a0c */
[----:B------:R0:W1:Y:S02]  /*0550*/  F2I.FTZ.U32.TRUNC.NTZ R3, R2 ;  /* 0x0000000200037305 */ /* 0x000064000021f000 */
[----:B0-----:R-:W-:Y:S02]  /*0560*/  IMAD.MOV.U32 R2, RZ, RZ, RZ ;  /* 0x000000ffff027224 */ /* 0x001fe400078e00ff */
[----:B-1----:R-:W-:-:S04]  /*0570*/  IMAD.MOV R8, RZ, RZ, -R3 ;  /* 0x000000ffff087224 */ /* 0x002fc800078e0a03 */
[----:B------:R-:W-:Y:S02]  /*0580*/  IMAD R11, R8, R9, RZ ;  /* 0x00000009080b7224 */ /* 0x000fe400078e02ff */
[----:B------:R-:W-:Y:S02]  /*0590*/  IMAD.MOV.U32 R8, RZ, RZ, R10 ;  /* 0x000000ffff087224 */ /* 0x000fe400078e000a */
[----:B------:R-:W-:-:S06]  /*05a0*/  IMAD.HI.U32 R3, R3, R11, R2 ;  /* 0x0000000b03037227 */ /* 0x000fcc00078e0002 */
[----:B------:R-:W-:-:S04]  /*05b0*/  IMAD.HI.U32 R3, R3, R8, RZ ;  /* 0x0000000803037227 */ /* 0x000fc800078e00ff */
[----:B------:R-:W-:Y:S01]  /*05c0*/  IMAD R0, R3, R0, R8 ;  /* 0x0000000003007224 */ /* 0x000fe200078e0208 */
[----:B------:R-:W-:Y:S04]  /*05d0*/  BAR.SYNC.DEFER_BLOCKING 0x0 ;  /* 0x0000000000007b1d */ /* 0x000fe80000010000 */
[----:B------:R-:W-:-:S13]  /*05e0*/  ISETP.GT.U32.AND P1, PT, R9, R0, PT ;  /* 0x000000000900720c */ /* 0x000fda0003f24070 */
[----:B------:R-:W-:Y:S02]  /*05f0*/  @!P1 IMAD.IADD R0, R0, 0x1, -R9 ;  /* 0x0000000100009824 */ /* 0x000fe400078e0a09 */
[----:B------:R-:W-:Y:S01]  /*0600*/  @!P1 VIADD R3, R3, 0x1 ;  /* 0x0000000103039836 */ /* 0x000fe20000000000 */
[----:B------:R-:W-:Y:S02]  /*0610*/  ISETP.NE.AND P1, PT, R4, RZ, PT ;  /* 0x000000ff0400720c */ /* 0x000fe40003f25270 */
[----:B------:R-:W-:Y:S02]  /*0620*/  ISETP.GE.U32.AND P0, PT, R0, R9, PT ;  /* 0x000000090000720c */ /* 0x000fe40003f06070 */
[----:B------:R-:W-:-:S04]  /*0630*/  LOP3.LUT R0, R5, R4, RZ, 0x3c, !PT ;  /* 0x0000000405007212 */ /* 0x000fc800078e3cff */
[----:B------:R-:W-:Y:S01]  /*0640*/  ISETP.GE.AND P2, PT, R0, RZ, PT ;  /* 0x000000ff0000720c */ /* 0x000fe20003f46270 */
[----:B------:R-:W-:-:S06]  /*0650*/  VIADD R0, R6, 0x3f ;  /* 0x0000003f06007836 */ /* 0x000fcc0000000000 */
[----:B------:R-:W-:-:S04]  /*0660*/  @P0 VIADD R3, R3, 0x1 ;  /* 0x0000000103030836 */ /* 0x000fc80000000000 */
[----:B------:R-:W-:Y:S01]  /*0670*/  IMAD.MOV.U32 R10, RZ, RZ, R3 ;  /* 0x000000ffff0a7224 */ /* 0x000fe200078e0003 */
[----:B------:R-:W-:-:S03]  /*0680*/  SHF.R.S32.HI R3, RZ, 0x1f, R0 ;  /* 0x0000001fff037819 */ /* 0x000fc60000011400 */
[----:B------:R-:W-:Y:S01]  /*0690*/  @!P2 IMAD.MOV R10, RZ, RZ, -R10 ;  /* 0x000000ffff0aa224 */ /* 0x000fe200078e0a0a */
[----:B------:R-:W-:Y:S02]  /*06a0*/  LEA.HI R3, R3, R0, RZ, 0x6 ;  /* 0x0000000003037211 */ /* 0x000fe400078f30ff */
[----:B------:R-:W-:-:S04]  /*06b0*/  @!P1 LOP3.LUT R10, RZ, R4, RZ, 0x33, !PT ;  /* 0x00000004ff0a9212 */ /* 0x000fc800078e33ff */
[----:B------:R-:W-:Y:S01]  /*06c0*/  LEA.HI.SX32 R3, R3, -R10, 0x1a ;  /* 0x8000000a03037211 */ /* 0x000fe200078fd2ff */
[----:B------:R-:W-:-:S03]  /*06d0*/  IMAD.MOV R8, RZ, RZ, -R10 ;  /* 0x000000ffff087224 */ /* 0x000fc600078e0a0a */
[----:B------:R-:W-:Y:S01]  /*06e0*/  VIMNMX R11, PT, PT, R3, 0x1, PT ;  /* 0x00000001030b7848 */ /* 0x000fe20003fe0100 */
[----:B------:R-:W-:-:S03]  /*06f0*/  IMAD R12, R4, R8, R5 ;  /* 0x00000008040c7224 */ /* 0x000fc600078e0205 */
[----:B------:R-:W-:Y:S02]  /*0700*/  IABS R9, R11 ;  /* 0x0000000b00097213 */ /* 0x000fe40000000000 */
[----:B------:R-:W-:Y:S02]  /*0710*/  IABS R8, R12 ;  /* 0x0000000c00087213 */ /* 0x000fe40000000000 */
[----:B------:R-:W0:Y:S08]  /*0720*/  I2F.RP R0, R9 ;  /* 0x0000000900007306 */ /* 0x000e300000209400 */
[----:B0-----:R-:W0:Y:S02]  /*0730*/  MUFU.RCP R0, R0 ;  /* 0x0000000000007308 */ /* 0x001e240000001000 */
[----:B0-----:R-:W-:-:S06]  /*0740*/  VIADD R2, R0, 0xffffffe ;  /* 0x0ffffffe00027836 */ /* 0x001fcc0000000000 */
[----:B------:R0:W1:Y:S02]  /*0750*/  F2I.FTZ.U32.TRUNC.NTZ R3, R2 ;  /* 0x0000000200037305 */ /* 0x000064000021f000 */
[----:B0-----:R-:W-:Y:S02]  /*0760*/  IMAD.MOV.U32 R2, RZ, RZ, RZ ;  /* 0x000000ffff027224 */ /* 0x001fe400078e00ff */
[----:B-1----:R-:W-:-:S04]  /*0770*/  IMAD.MOV R13, RZ, RZ, -R3 ;  /* 0x000000ffff0d7224 */ /* 0x002fc800078e0a03 */
[----:B------:R-:W-:Y:S01]  /*0780*/  IMAD.MOV.U32 R4, RZ, RZ, R13 ;  /* 0x000000ffff047224 */ /* 0x000fe200078e000d */
[----:B------:R-:W-:-:S03]  /*0790*/  IABS R13, R11 ;  /* 0x0000000b000d7213 */ /* 0x000fc60000000000 */
[----:B------:R-:W-:Y:S02]  /*07a0*/  IMAD R5, R4, R9, RZ ;  /* 0x0000000904057224 */ /* 0x000fe400078e02ff */
[----:B------:R-:W-:Y:S02]  /*07b0*/  IMAD.MOV.U32 R4, RZ, RZ, R8 ;  /* 0x000000ffff047224 */ /* 0x000fe400078e0008 */
[----:B------:R-:W-:Y:S01]  /*07c0*/  IMAD.HI.U32 R3, R3, R5, R2 ;  /* 0x0000000503037227 */ /* 0x000fe200078e0002 */
[----:B------:R-:W-:-:S03]  /*07d0*/  IABS R2, R7 ;  /* 0x0000000700027213 */ /* 0x000fc60000000000 */
[----:B------:R-:W-:Y:S01]  /*07e0*/  IMAD.MOV R0, RZ, RZ, -R13 ;  /* 0x000000ffff007224 */ /* 0x000fe200078e0a0d */
[----:B------:R-:W-:Y:S01]  /*07f0*/  IABS R13, R6 ;  /* 0x00000006000d7213 */ /* 0x000fe20000000000 */
[----:B------:R-:W-:Y:S01]  /*0800*/  IMAD.HI.U32 R3, R3, R4, RZ ;  /* 0x0000000403037227 */ /* 0x000fe200078e00ff */
[----:B------:R-:W0:Y:S03]  /*0810*/  I2F.RP R8, R2 ;  /* 0x0000000200087306 */ /* 0x000e260000209400 */
[----:B------:R-:W-:-:S05]  /*0820*/  IMAD R0, R3, R0, R4 ;  /* 0x0000000003007224 */ /* 0x000fca00078e0204 */
[----:B------:R-:W-:Y:S01]  /*0830*/  ISETP.GT.U32.AND P1, PT, R9, R0, PT ;  /* 0x000000000900720c */ /* 0x000fe20003f24070 */
[----:B------:R-:W1:Y:S08]  /*0840*/  I2F.RP R4, R13 ;  /* 0x0000000d00047306 */ /* 0x000e700000209400 */
[----:B0-----:R-:W0:Y:S04]  /*0850*/  MUFU.RCP R8, R8 ;  /* 0x0000000800087308 */ /* 0x001e280000001000 */
[----:B------:R-:W-:-:S02]  /*0860*/  @!P1 IMAD.IADD R0, R0, 0x1, -R9 ;  /* 0x0000000100009824 */ /* 0x000fc400078e0a09 */
[----:B------:R-:W-:Y:S01]  /*0870*/  @!P1 VIADD R3, R3, 0x1 ;  /* 0x0000000103039836 */ /* 0x000fe20000000000 */
[----:B------:R-:W-:Y:S01]  /*0880*/  ISETP.NE.AND P1, PT, R11, RZ, PT ;  /* 0x000000ff0b00720c */ /* 0x000fe20003f25270 */
[----:B-1----:R-:W1:Y:S01]  /*0890*/  MUFU.RCP R4, R4 ;  /* 0x0000000400047308 */ /* 0x002e620000001000 */
[----:B------:R-:W-:Y:S02]  /*08a0*/  ISETP.GE.U32.AND P0, PT, R0, R9, PT ;  /* 0x000000090000720c */ /* 0x000fe40003f06070 */
[----:B------:R-:W-:-:S04]  /*08b0*/  LOP3.LUT R0, R12, R11, RZ, 0x3c, !PT ;  /* 0x0000000b0c007212 */ /* 0x000fc800078e3cff */
[----:B------:R-:W-:Y:S01]  /*08c0*/  ISETP.GE.AND P2, PT, R0, RZ, PT ;  /* 0x000000ff0000720c */ /* 0x000fe20003f46270 */
[----:B0-----:R-:W-:-:S06]  /*08d0*/  VIADD R9, R8, 0xffffffe ;  /* 0x0ffffffe08097836 */ /* 0x001fcc0000000000 */
[----:B------:R-:W-:Y:S01]  /*08e0*/  @P0 VIADD R3, R3, 0x1 ;  /* 0x0000000103030836 */ /* 0x000fe20000000000 */
[----:B------:R-:W0:Y:S01]  /*08f0*/  F2I.FTZ.U32.TRUNC.NTZ R9, R9 ;  /* 0x0000000900097305 */ /* 0x000e22000021f000 */
[----:B------:R-:W-:Y:S01]  /*0900*/  PLOP3.LUT P0, PT, PT, PT, UP1, 0x80, 0x8 ;  /* 0x000000000008781c */ /* 0x000fe20003f0f018 */
[----:B-1----:R-:W-:Y:S02]  /*0910*/  VIADD R5, R4, 0xffffffe ;  /* 0x0ffffffe04057836 */ /* 0x002fe40000000000 */
[----:B------:R-:W-:-:S04]  /*0920*/  IMAD.MOV.U32 R14, RZ, RZ, R3 ;  /* 0x000000ffff0e7224 */ /* 0x000fc800078e0003 */
[----:B------:R-:W-:Y:S01]  /*0930*/  @!P2 IMAD.MOV R14, RZ, RZ, -R14 ;  /* 0x000000ffff0ea224 */ /* 0x000fe200078e0a0e */
[----:B------:R-:W-:Y:S01]  /*0940*/  @!P1 LOP3.LUT R14, RZ, R11, RZ, 0x33, !PT ;  /* 0x0000000bff0e9212 */ /* 0x000fe200078e33ff */
[----:B------:R-:W1:Y:S04]  /*0950*/  F2I.FTZ.U32.TRUNC.NTZ R5, R5 ;  /* 0x0000000500057305 */ /* 0x000e68000021f000 */
[----:B------:R-:W-:Y:S02]  /*0960*/  IMAD.MOV R0, RZ, RZ, -R14 ;  /* 0x000000ffff007224 */ /* 0x000fe400078e0a0e */
[----:B0-----:R-:W-:Y:S02]  /*0970*/  IMAD.MOV R8, RZ, RZ, -R9 ;  /* 0x000000ffff087224 */ /* 0x001fe400078e0a09 */
[----:B------:R-:W-:-:S02]  /*0980*/  IMAD R0, R11, R0, R12 ;  /* 0x000000000b007224 */ /* 0x000fc400078e020c */
[----:B------:R-:W0:Y:S02]  /*0990*/  LDS R12, [UR8] ;  /* 0x00000008ff0c7984 */ /* 0x000e240008000800 */
[----:B------:R-:W-:Y:S02]  /*09a0*/  IMAD.IADD R0, R10, 0x1, R0 ;  /* 0x000000010a007824 */ /* 0x000fe400078e0200 */
[----:B-1----:R-:W-:Y:S02]  /*09b0*/  IMAD.MOV R4, RZ, RZ, -R5 ;  /* 0x000000ffff047224 */ /* 0x002fe400078e0a05 */
[----:B------:R-:W-:Y:S02]  /*09c0*/  IMAD R17, R0, 0x40, R15 ;  /* 0x0000004000117824 */ /* 0x000fe400078e020f */
[----:B------:R-:W-:Y:S02]  /*09d0*/  IMAD R3, R4, R13, RZ ;  /* 0x0000000d04037224 */ /* 0x000fe400078e02ff */
[----:B------:R-:W-:Y:S01]  /*09e0*/  IMAD.MOV.U32 R4, RZ, RZ, RZ ;  /* 0x000000ffff047224 */ /* 0x000fe200078e00ff */
[----:B------:R-:W-:Y:S01]  /*09f0*/  IABS R0, R17 ;  /* 0x0000001100007213 */ /* 0x000fe20000000000 */
[----:B------:R1:W-:Y:S01]  /*0a00*/  STL [R1+0x748], R17 ;  /* 0x0007481101007387 */ /* 0x0003e20000100800 */
[----:B------:R-:W-:Y:S01]  /*0a10*/  BAR.SYNC.DEFER_BLOCKING 0x0 ;  /* 0x0000000000007b1d */ /* 0x000fe20000010000 */
[----:B------:R-:W-:Y:S01]  /*0a20*/  IMAD.HI.U32 R4, R5, R3, R4 ;  /* 0x0000000305047227 */ /* 0x000fe200078e0004 */
[----:B------:R-:W-:-:S03]  /*0a30*/  ISETP.GE.AND P2, PT, R17, RZ, PT ;  /* 0x000000ff1100720c */ /* 0x000fc60003f46270 */
[----:B------:R-:W-:Y:S01]  /*0a40*/  IMAD.MOV.U32 R5, RZ, RZ, R0 ;  /* 0x000000ffff057224 */ /* 0x000fe200078e0000 */
[----:B------:R-:W-:Y:S01]  /*0a50*/  SHF.R.U32.HI R0, RZ, 0x5, R19 ;  /* 0x00000005ff007819 */ /* 0x000fe20000011613 */
[----:B------:R-:W-:Y:S02]  /*0a60*/  IMAD.MOV.U32 R3, RZ, RZ, R8 ;  /* 0x000000ffff037224 */ /* 0x000fe400078e0008 */
[----:B------:R-:W-:Y:S01]  /*0a70*/  IMAD.HI.U32 R4, R4, R5, RZ ;  /* 0x0000000504047227 */ /* 0x000fe200078e00ff */
[----:B------:R-:W-:-:S03]  /*0a80*/  R2UR UR16, R0 ;  /* 0x00000000001072ca */ /* 0x000fc600000e0000 */
[----:B------:R-:W-:Y:S02]  /*0a90*/  IMAD.MOV R4, RZ, RZ, -R4 ;  /* 0x000000ffff047224 */ /* 0x000fe400078e0a04 */
[----:B------:R-:W-:Y:S02]  /*0aa0*/  IMAD.SHL.U32 R0, R14, 0x80, RZ ;  /* 0x000000800e007824 */ /* 0x000fe400078e00ff */
[----:B------:R-:W-:Y:S02]  /*0ab0*/  IMAD R4, R13, R4, R5 ;  /* 0x000000040d047224 */ /* 0x000fe400078e0205 */
[----:B------:R-:W-:Y:S02]  /*0ac0*/  IMAD R3, R3, R2, RZ ;  /* 0x0000000203037224 */ /* 0x000fe400078e02ff */
[----:B------:R-:W-:Y:S01]  /*0ad0*/  IMAD.MOV.U32 R8, RZ, RZ, RZ ;  /* 0x000000ffff087224 */ /* 0x000fe200078e00ff */
[----:B------:R-:W-:Y:S01]  /*0ae0*/  ISETP.GT.U32.AND P1, PT, R13, R4, PT ;  /* 0x000000040d00720c */ /* 0x000fe20003f24070 */
[----:B------:R-:W-:Y:S01]  /*0af0*/  VIADD R14, R0, 0x7f ;  /* 0x0000007f000e7836 */ /* 0x000fe20000000000 */
[----:B0-----:R-:W-:Y:S01]  /*0b00*/  R2UR UR9, R12 ;  /* 0x000000000c0972ca */ /* 0x001fe200000e0000 */
[----:B------:R-:W-:Y:S01]  /*0b10*/  IMAD.HI.U32 R3, R9, R3, R8 ;  /* 0x0000000309037227 */ /* 0x000fe200078e0008 */
[----:B------:R-:W-:Y:S01]  /*0b20*/  SHF.R.U32.HI R8, RZ, 0x6, R19 ;  /* 0x00000006ff087819 */ /* 0x000fe20000011613 */
[----:B------:R-:W-:Y:S01]  /*0b30*/  USHF.L.U32 UR4, UR16, 0x15, URZ ;  /* 0x0000001510047899 */ /* 0x000fe200080006ff */
[----:B------:R-:W-:Y:S01]  /*0b40*/  IABS R11, R14 ;  /* 0x0000000e000b7213 */ /* 0x000fe20000000000 */
[----:B------:R-:W-:Y:S01]  /*0b50*/  VIADD R63, R0, 0x1 ;  /* 0x00000001003f7836 */ /* 0x000fe20000000000 */
[----:B------:R-:W-:Y:S01]  /*0b60*/  SGXT.U32 R8, R8, 0x1 ;  /* 0x000000010808781a */ /* 0x000fe20000000000 */
[----:B------:R-:W-:Y:S01]  /*0b70*/  VIADD R64, R0, 0x2 ;  /* 0x0000000200407836 */ /* 0x000fe20000000000 */
[----:B------:R-:W-:Y:S01]  /*0b80*/  ISETP.GE.AND P4, PT, R14, RZ, PT ;  /* 0x000000ff0e00720c */ /* 0x000fe20003f86270 */
[----:B------:R-:W-:Y:S01]  /*0b90*/  IMAD.HI.U32 R5, R3, R11, RZ ;  /* 0x0000000b03057227 */ /* 0x000fe200078e00ff */
[----:B------:R-:W-:Y:S01]  /*0ba0*/  IABS R10, R63 ;  /* 0x0000003f000a7213 */ /* 0x000fe20000000000 */
[----:B------:R-:W-:Y:S01]  /*0bb0*/  ULOP3.LUT UR4, UR4, 0x600000, URZ, 0xc0, !UPT ;  /* 0x0060000004047892 */ /* 0x000fe2000f8ec0ff */
[----:B------:R-:W-:Y:S01]  /*0bc0*/  ISETP.LT.AND P0, PT, R8, UR12, P0 ;  /* 0x0000000c08007c0c */ /* 0x000fe20008701270 */
[----:B------:R-:W-:Y:S01]  /*0bd0*/  @!P1 IMAD.IADD R4, R4, 0x1, -R13 ;  /* 0x0000000104049824 */ /* 0x000fe200078e0a0d */
[----:B------:R-:W-:Y:S01]  /*0be0*/  IABS R9, R64 ;  /* 0x0000004000097213 */ /* 0x000fe20000000000 */
[----:B------:R-:W-:Y:S01]  /*0bf0*/  IMAD.MOV R8, RZ, RZ, -R5 ;  /* 0x000000ffff087224 */ /* 0x000fe200078e0a05 */
[----:B------:R-:W-:Y:S01]  /*0c00*/  LOP3.LUT R19, R19, 0x7f, RZ, 0xc0, !PT ;  /* 0x0000007f13137812 */ /* 0x000fe200078ec0ff */
[C---:B------:R-:W-:Y:S01]  /*0c10*/  VIADD R67, R0.reuse, 0x5 ;  /* 0x0000000500437836 */ /* 0x040fe20000000000 */
[----:B------:R-:W-:Y:S01]  /*0c20*/  ISETP.GT.U32.AND P1, PT, R13, R4, PT ;  /* 0x000000040d00720c */ /* 0x000fe20003f24070 */
[----:B------:R-:W-:Y:S01]  /*0c30*/  VIADD R65, R0, 0x3 ;  /* 0x0000000300417836 */ /* 0x000fe20000000000 */
[----:B------:R-:W-:Y:S01]  /*0c40*/  UIADD3 UR10, UPT, UPT, UR9, UR4, URZ ;  /* 0x00000004090a7290 */ /* 0x000fe2000fffe0ff */
[----:B------:R-:W-:Y:S01]  /*0c50*/  IMAD.HI.U32 R5, R3, R10, RZ ;  /* 0x0000000a03057227 */ /* 0x000fe200078e00ff */
[----:B------:R-:W-:-:S02]  /*0c60*/  IABS R16, R67 ;  /* 0x0000004300107213 */ /* 0x000fc40000000000 */
[----:B------:R-:W-:Y:S01]  /*0c70*/  IABS R14, R65 ;  /* 0x00000041000e7213 */ /* 0x000fe20000000000 */
[----:B------:R-:W-:Y:S02]  /*0c80*/  IMAD R11, R2, R8, R11 ;  /* 0x00000008020b7224 */ /* 0x000fe400078e020b */
[----:B------:R-:W-:Y:S02]  /*0c90*/  VIADD R66, R0, 0x4 ;  /* 0x0000000400427836 */ /* 0x000fe40000000000 */
[----:B------:R-:W-:-:S03]  /*0ca0*/  IMAD.HI.U32 R8, R3, R9, RZ ;  /* 0x0000000903087227 */ /* 0x000fc600078e00ff */
[----:B------:R-:W-:Y:S01]  /*0cb0*/  IABS R15, R66 ;  /* 0x00000042000f7213 */ /* 0x000fe20000000000 */
[----:B------:R-:W-:Y:S02]  /*0cc0*/  IMAD.MOV R5, RZ, RZ, -R5 ;  /* 0x000000ffff057224 */ /* 0x000fe400078e0a05 */
[----:B------:R-:W-:Y:S02]  /*0cd0*/  IMAD.MOV R8, RZ, RZ, -R8 ;  /* 0x000000ffff087224 */ /* 0x000fe400078e0a08 */
[----:B------:R-:W-:Y:S01]  /*0ce0*/  @!P1 IMAD.IADD R4, R4, 0x1, -R13 ;  /* 0x0000000104049824 */ /* 0x000fe200078e0a0d */
[----:B------:R-:W-:Y:S01]  /*0cf0*/  ISETP.NE.AND P1, PT, R6, RZ, PT ;  /* 0x000000ff0600720c */ /* 0x000fe20003f25270 */
[----:B------:R-:W-:Y:S02]  /*0d00*/  IMAD R10, R2, R5, R10 ;  /* 0x00000005020a7224 */ /* 0x000fe400078e020a */
[----:B------:R-:W-:-:S04]  /*0d10*/  IMAD.HI.U32 R12, R3, R16, RZ ;  /* 0x00000010030c7227 */ /* 0x000fc800078e00ff */
[----:B------:R-:W-:-:S04]  /*0d20*/  IMAD.HI.U32 R5, R3, R14, RZ ;  /* 0x0000000e03057227 */ /* 0x000fc800078e00ff */
[----:B------:R-:W-:Y:S02]  /*0d30*/  IMAD R9, R2, R8, R9 ;  /* 0x0000000802097224 */ /* 0x000fe400078e0209 */
[----:B------:R-:W-:-:S04]  /*0d40*/  IMAD.HI.U32 R8, R3, R15, RZ ;  /* 0x0000000f03087227 */ /* 0x000fc800078e00ff */
[----:B-1----:R-:W-:Y:S01]  /*0d50*/  IMAD.MOV R17, RZ, RZ, -R12 ;  /* 0x000000ffff117224 */ /* 0x002fe200078e0a0c */
[----:B------:R-:W-:Y:S01]  /*0d60*/  SGXT.U32 R12, R18, 0x1 ;  /* 0x00000001120c781a */ /* 0x000fe20000000000 */
[----:B------:R-:W-:Y:S02]  /*0d70*/  IMAD.MOV R5, RZ, RZ, -R5 ;  /* 0x000000ffff057224 */ /* 0x000fe400078e0a05 */
[----:B------:R-:W-:Y:S02]  /*0d80*/  IMAD.MOV R13, RZ, RZ, -R8 ;  /* 0x000000ffff0d7224 */ /* 0x000fe400078e0a08 */
[----:B------:R-:W-:Y:S02]  /*0d90*/  IMAD.MOV.U32 R18, RZ, RZ, R4 ;  /* 0x000000ffff127224 */ /* 0x000fe400078e0004 */
[----:B------:R-:W-:Y:S02]  /*0da0*/  IMAD R8, R2, R5, R14 ;  /* 0x0000000502087224 */ /* 0x000fe400078e020e */
[----:B------:R-:W-:-:S02]  /*0db0*/  IMAD R14, R12, UR14, RZ ;  /* 0x0000000e0c0e7c24 */ /* 0x000fc4000f8e02ff */
[C---:B------:R-:W-:Y:S01]  /*0dc0*/  IMAD R4, R2.reuse, R17, R16 ;  /* 0x0000001102047224 */ /* 0x040fe200078e0210 */
[----:B------:R-:W-:Y:S01]  /*0dd0*/  PRMT R17, RZ, 0x7610, R17 ;  /* 0x00007610ff117816 */ /* 0x000fe20000000011 */
[----:B------:R-:W-:Y:S01]  /*0de0*/  @!P2 IMAD.MOV R18, RZ, RZ, -R18 ;  /* 0x000000ffff12a224 */ /* 0x000fe200078e0a12 */
[----:B------:R-:W-:Y:S01]  /*0df0*/  @!P1 LOP3.LUT R18, RZ, R6, RZ, 0x33, !PT ;  /* 0x00000006ff129212 */ /* 0x000fe200078e33ff */
[----:B------:R-:W-:Y:S01]  /*0e00*/  IMAD.U32 R6, RZ, RZ, UR14 ;  /* 0x0000000eff067e24 */ /* 0x000fe2000f8e00ff */
[----:B------:R-:W-:Y:S01]  /*0e10*/  ISETP.NE.U32.AND P2, PT, R19, RZ, PT ;  /* 0x000000ff1300720c */ /* 0x000fe20003f45070 */
[----:B------:R-:W-:Y:S01]  /*0e20*/  IMAD R45, R45, 0x2, R14 ;  /* 0x000000022d2d7824 */ /* 0x000fe200078e020e */
[----:B------:R0:W-:Y:S01]  /*0e30*/  STL.S16 [R1+0x210], R17 ;  /* 0x0002101101007387 */ /* 0x0001e20000100600 */
[----:B------:R-:W-:Y:S02]  /*0e40*/  IMAD R5, R2, R13, R15 ;  /* 0x0000000d02057224 */ /* 0x000fe400078e020f */
[----:B------:R-:W-:-:S02]  /*0e50*/  IMAD R27, R6, 0x2, R45 ;  /* 0x00000002061b7824 */ /* 0x000fc400078e022d */
[----:B------:R-:W-:Y:S02]  /*0e60*/  IMAD.U32 R13, RZ, RZ, UR14 ;  /* 0x0000000eff0d7e24 */ /* 0x000fe4000f8e00ff */
[----:B------:R-:W-:Y:S02]  /*0e70*/  IMAD R46, R46, 0x2, R27 ;  /* 0x000000022e2e7824 */ /* 0x000fe400078e021b */
[----:B------:R-:W-:Y:S02]  /*0e80*/  IMAD.U32 R15, RZ, RZ, UR14 ;  /* 0x0000000eff0f7e24 */ /* 0x000fe4000f8e00ff */
[----:B------:R-:W-:-:S04]  /*0e90*/  IMAD R16, R13, 0x2, R46 ;  /* 0x000000020d107824 */ /* 0x000fc800078e022e */
[----:B------:R-:W-:-:S04]  /*0ea0*/  IMAD R44, R15, 0x2, R16 ;  /* 0x000000020f2c7824 */ /* 0x000fc800078e0210 */
[----:B------:R-:W-:-:S04]  /*0eb0*/  IMAD R25, R25, 0x2, R44 ;  /* 0x0000000219197824 */ /* 0x000fc800078e022c */
[----:B------:R-:W-:Y:S01]  /*0ec0*/  IMAD R47, R6, 0x2, R25 ;  /* 0x00000002062f7824 */ /* 0x000fe200078e0219 */
[----:B0-----:R-:W-:Y:S06]  /*0ed0*/  BRA.U UP0, `(.L_x_5) ;  /* 0x0000000100187547 */ /* 0x001fec000b800000 */
[----:B------:R-:W-:Y:S01]  /*0ee0*/  ELECT P1, URZ, PT ;  /* 0x0000000000ff782f */ /* 0x000fe20003820000 */
[----:B------:R-:W-:Y:S01]  /*0ef0*/  IMAD.MOV.U32 R6, RZ, RZ, 0x1 ;  /* 0x00000001ff067424 */ /* 0x000fe200078e00ff */
[----:B------:R-:W-:Y:S01]  /*0f00*/  UMOV UR4, 0x40 ;  /* 0x0000004000047882 */ /* 0x000fe20000000000 */
[----:B------:R-:W-:Y:S01]  /*0f10*/  UVIRTCOUNT.DEALLOC.SMPOOL 0x80 ;  /* 0x000000800000784c */ /* 0x000fe20000000000 */
[----:B------:R-:W-:-:S09]  /*0f20*/  ULEA UR4, UR5, UR4, 0x18 ;  /* 0x0000000405047291 */ /* 0x000fd2000f8ec0ff */
[----:B------:R0:W-:Y:S03]  /*0f30*/  @P1 STS.U8 [UR4], R6 ;  /* 0x00000006ff001988 */ /* 0x0001e60008000004 */
.L_x_5:
[----:B------:R-:W-:Y:S01]  /*0f40*/  STTM.16dp32bit_t0_t15.x64 tmem[UR10], RZ ;  /* 0x000000ff000079ed */ /* 0x000fe20008b0000a */
[----:B------:R-:W-:Y:S01]  /*0f50*/  STTM.16dp32bit_t16_t31.x64 tmem[UR10+0x40], RZ ;  /* 0x000040ff000079ed */ /* 0x000fe20008b2000a */
[----:B------:R-:W1:Y:S02]  /*0f60*/  FENCE.VIEW.ASYNC.T ;  /* 0x00000000000073c6 */ /* 0x000e640000000200 */
[----:B-1----:R-:W-:Y:S01]  /*0f70*/  VOTEU.ALL UP2, P2 ;  /* 0x0000000000ff7886 */ /* 0x002fe20001040000 */
[----:B------:R-:W-:Y:S01]  /*0f80*/  VOTEU.ALL UP3, P2 ;  /* 0x0000000000ff7886 */ /* 0x000fe20001060000 */
[----:B0-----:R-:W-:Y:S02]  /*0f90*/  IMAD R6, R18, UR13, RZ ;  /* 0x0000000d12067c24 */ /* 0x001fe4000f8e02ff */
[----:B------:R-:W-:Y:S01]  /*0fa0*/  IMAD.MOV.U32 R21, RZ, RZ, R17 ;  /* 0x000000ffff157224 */ /* 0x000fe200078e0011 */
[----:B------:R-:W-:-:S04]  /*0fb0*/  @!UP2 UIADD3 UR4, UPT, UPT, -UR6, 0x100000, URZ ;  /* 0x001000000604a890 */ /* 0x000fc8000fffe1ff */
[----:B------:R-:W-:Y:S02]  /*0fc0*/  @!UP2 USHF.L.U32 UR5, UR4, 0xb, URZ ;  /* 0x0000000b0405a899 */ /* 0x000fe400080006ff */
[----:B------:R-:W-:Y:S01]  /*0fd0*/  @!UP2 USHF.L.U32 UR4, UR4, 0x1, URZ ;  /* 0x000000010404a899 */ /* 0x000fe200080006ff */
[----:B------:R-:W-:Y:S01]  /*0fe0*/  BAR.SYNC.DEFER_BLOCKING 0x0 ;  /* 0x0000000000007b1d */ /* 0x000fe20000010000 */
[----:B------:R-:W-:Y:S01]  /*0ff0*/  IMAD R17, R20, 0x2, R47 ;  /* 0x0000000214117824 */ /* 0x000fe200078e022f */
[----:B------:R-:W-:Y:S01]  /*1000*/  LEA R13, P1, R6, UR20, 0x1 ;  /* 0x00000014060d7c11 */ /* 0x000fe2000f8208ff */
[----:B------:R-:W-:Y:S02]  /*1010*/  IMAD.U32 R15, RZ, RZ, UR14 ;  /* 0x0000000eff0f7e24 */ /* 0x000fe4000f8e00ff */
[----:B------:R-:W-:Y:S01]  /*1020*/  IMAD R43, R22, 0x2, R17 ;  /* 0x00000002162b7824 */ /* 0x000fe200078e0211 */
[----:B------:R-:W-:Y:S01]  /*1030*/  LEA.HI.X.SX32 R6, R6, UR21, 0x1, P1 ;  /* 0x0000001506067c11 */ /* 0x000fe200088f0eff */
[----:B------:R-:W-:Y:S01]  /*1040*/  IMAD.U32 R19, RZ, RZ, UR14 ;  /* 0x0000000eff137e24 */ /* 0x000fe2000f8e00ff */
[----:B------:R-:W-:Y:S01]  /*1050*/  LEA R26, P1, R14, R13, 0x1 ;  /* 0x0000000d0e1a7211 */ /* 0x000fe200078208ff */
[----:B------:R-:W-:Y:S01]  /*1060*/  IMAD R23, R24, 0x2, R43 ;  /* 0x0000000218177824 */ /* 0x000fe200078e022b */
[----:B------:R-:W-:Y:S01]  /*1070*/  PRMT R31, RZ, 0x7610, R31 ;  /* 0x00007610ff1f7816 */ /* 0x000fe2000000001f */
[----:B------:R-:W-:Y:S01]  /*1080*/  IMAD.U32 R29, RZ, RZ, UR14 ;  /* 0x0000000eff1d7e24 */ /* 0x000fe2000f8e00ff */
[----:B------:R-:W-:Y:S01]  /*1090*/  LEA.HI.X.SX32 R28, R14, R6, 0x1, P1 ;  /* 0x000000060e1c7211 */ /* 0x000fe200008f0eff */
[----:B------:R-:W-:Y:S01]  /*10a0*/  IMAD R48, R48, 0x2, R23 ;  /* 0x0000000230307824 */ /* 0x000fe200078e0217 */
[----:B------:R-:W-:Y:S01]  /*10b0*/  STL [R1+0x18], R26 ;  /* 0x0000181a01007387 */ /* 0x000fe20000100800 */
[----:B------:R-:W-:Y:S01]  /*10c0*/  @P0 IMAD.MOV.U32 R14, RZ, RZ, R26 ;  /* 0x000000ffff0e0224 */ /* 0x000fe200078e001a */
[----:B------:R-:W-:Y:S01]  /*10d0*/  PRMT R30, RZ, 0x7610, R30 ;  /* 0x00007610ff1e7816 */ /* 0x000fe2000000001e */
[----:B------:R-:W-:Y:S01]  /*10e0*/  IMAD R20, R15, 0x2, R48 ;  /* 0x000000020f147824 */ /* 0x000fe200078e0230 */
[----:B------:R0:W-:Y:S01]  /*10f0*/  STL [R1+0x14], R28 ;  /* 0x0000141c01007387 */ /* 0x0001e20000100800 */
[----:B------:R-:W-:-:S02]  /*1100*/  @P0 IMAD.MOV.U32 R15, RZ, RZ, R28 ;  /* 0x000000ffff0f0224 */ /* 0x000fc400078e001c */
[----:B------:R-:W-:Y:S01]  /*1110*/  IMAD.U32 R37, RZ, RZ, UR14 ;  /* 0x0000000eff257e24 */ /* 0x000fe2000f8e00ff */
[----:B------:R-:W-:Y:S01]  /*1120*/  PRMT R32, RZ, 0x7610, R32 ;  /* 0x00007610ff207816 */ /* 0x000fe20000000020 */
[----:B------:R-:W-:Y:S01]  /*1130*/  IMAD.U32 R35, RZ, RZ, UR14 ;  /* 0x0000000eff237e24 */ /* 0x000fe2000f8e00ff */
[----:B------:R-:W1:Y:S02]  /*1140*/  FENCE.VIEW.ASYNC.S ;  /* 0x00000000000073c6 */ /* 0x000e640000000000 */
[----:B-1----:R1:W2:Y:S02]  /*1150*/  @!UP3 SYNCS.EXCH.64 URZ, [UR11], UR4 ;  /* 0x000000040bffb5b2 */ /* 0x0022a40008000100 */
[----:B--2---:R-:W-:Y:S01]  /*1160*/  BAR.SYNC.DEFER_BLOCKING 0x0 ;  /* 0x0000000000007b1d */ /* 0x004fe20000010000 */
[----:B------:R-:W-:Y:S01]  /*1170*/  PRMT R34, RZ, 0x7610, R34 ;  /* 0x00007610ff227816 */ /* 0x000fe20000000022 */
[----:B------:R-:W-:Y:S01]  /*1180*/  IMAD.U32 R55, RZ, RZ, UR14 ;  /* 0x0000000eff377e24 */ /* 0x000fe2000f8e00ff */
[----:B------:R-:W-:Y:S01]  /*1190*/  PRMT R60, RZ, 0x7610, R60 ;  /* 0x00007610ff3c7816 */ /* 0x000fe2000000003c */
[----:B------:R-:W-:-:S02]  /*11a0*/  IMAD.U32 R57, RZ, RZ, UR14 ;  /* 0x0000000eff397e24 */ /* 0x000fc4000f8e00ff */
[----:B------:R-:W-:Y:S01]  /*11b0*/  IMAD.U32 R59, RZ, RZ, UR14 ;  /* 0x0000000eff3b7e24 */ /* 0x000fe2000f8e00ff */
[----:B------:R-:W-:Y:S01]  /*11c0*/  PRMT R56, RZ, 0x7610, R56 ;  /* 0x00007610ff387816 */ /* 0x000fe20000000038 */
[----:B------:R-:W2:Y:S01]  /*11d0*/  LDCU UR7, c[0x0][0x3b0] ;  /* 0x00007600ff0777ac */ /* 0x000ea20008000800 */
[----:B------:R3:W4:Y:S01]  /*11e0*/  @P0 LDG.E.U16 R21, desc[UR24][R14.64] ;  /* 0x000000180e150981 */ /* 0x000722000c1e1500 */
[----:B------:R-:W-:Y:S01]  /*11f0*/  IMAD R42, R19, 0x2, R20 ;  /* 0x00000002132a7824 */ /* 0x000fe200078e0214 */
[C---:B0-----:R-:W-:Y:S01]  /*1200*/  LOP3.LUT R28, R12.reuse, 0x8, RZ, 0xfc, !PT ;  /* 0x000000080c1c7812 */ /* 0x041fe200078efcff */
[----:B------:R-:W-:Y:S01]  /*1210*/  IMAD.U32 R18, RZ, RZ, UR14 ;  /* 0x0000000eff127e24 */ /* 0x000fe2000f8e00ff */
[----:B------:R-:W-:Y:S01]  /*1220*/  LOP3.LUT R26, R12, 0x10, RZ, 0xfc, !PT ;  /* 0x000000100c1a7812 */ /* 0x000fe200078efcff */
[----:B------:R-:W-:Y:S01]  /*1230*/  IMAD.U32 R22, RZ, RZ, UR14 ;  /* 0x0000000eff167e24 */ /* 0x000fe2000f8e00ff */
[----:B------:R-:W-:Y:S02]  /*1240*/  PLOP3.LUT P1, PT, PT, PT, UP1, 0x80, 0x8 ;  /* 0x000000000008781c */ /* 0x000fe40003f2f018 */
[----:B---3--:R-:W-:Y:S01]  /*1250*/  LEA R15, P3, R16, R13, 0x1 ;  /* 0x0000000d100f7211 */ /* 0x008fe200078608ff */
[----:B------:R-:W-:Y:S01]  /*1260*/  IMAD.U32 R14, RZ, RZ, UR14 ;  /* 0x0000000eff0e7e24 */ /* 0x000fe2000f8e00ff */
[----:B------:R-:W-:-:S02]  /*1270*/  ISETP.LT.AND P1, PT, R26, UR12, P1 ;  /* 0x0000000c1a007c0c */ /* 0x000fc40008f21270 */
[----:B------:R-:W-:Y:S02]  /*1280*/  LEA.HI.X.SX32 R33, R16, R6, 0x1, P3 ;  /* 0x0000000610217211 */ /* 0x000fe400018f0eff */
[----:B------:R-:W-:Y:S01]  /*1290*/  LEA R26, P5, R17, R13, 0x1 ;  /* 0x0000000d111a7211 */ /* 0x000fe200078a08ff */
[----:B----4-:R0:W-:Y:S01]  /*12a0*/  @P0 STL [R1+0x210], R21 ;  /* 0x0002101501000387 */ /* 0x0101e20000100800 */
[----:B------:R-:W-:-:S03]  /*12b0*/  PLOP3.LUT P0, PT, PT, PT, UP1, 0x80, 0x8 ;  /* 0x000000000008781c */ /* 0x000fc60003f0f018 */
[----:B------:R3:W-:Y:S01]  /*12c0*/  STL [R1+0x38], R15 ;  /* 0x0000380f01007387 */ /* 0x0007e20000100800 */
[----:B------:R-:W-:Y:S02]  /*12d0*/  ISETP.LT.AND P0, PT, R28, UR12, P0 ;  /* 0x0000000c1c007c0c */ /* 0x000fe40008701270 */
[----:B------:R-:W-:Y:S01]  /*12e0*/  LEA.HI.X.SX32 R28, R17, R6, 0x1, P5 ;  /* 0x00000006111c7211 */ /* 0x000fe200028f0eff */
[----:B------:R-:W-:Y:S01]  /*12f0*/  STL [R1+0x58], R26 ;  /* 0x0000581a01007387 */ /* 0x000fe20000100800 */
[----:B0-----:R-:W-:-:S03]  /*1300*/  IMAD.U32 R21, RZ, RZ, UR14 ;  /* 0x0000000eff157e24 */ /* 0x001fc6000f8e00ff */
[----:B------:R-:W-:Y:S01]  /*1310*/  STL [R1+0x34], R33 ;  /* 0x0000342101007387 */ /* 0x000fe20000100800 */
[----:B------:R-:W-:-:S04]  /*1320*/  IMAD R19, R21, 0x2, R42 ;  /* 0x0000000215137824 */ /* 0x000fc800078e022a */
[----:B------:R-:W-:-:S04]  /*1330*/  IMAD R49, R18, 0x2, R19 ;  /* 0x0000000212317824 */ /* 0x000fc800078e0213 */
[----:B------:R-:W-:Y:S01]  /*1340*/  IMAD R21, R22, 0x2, R49 ;  /* 0x0000000216157824 */ /* 0x000fe200078e0231 */
[----:B------:R-:W-:-:S03]  /*1350*/  PRMT R22, RZ, 0x7610, R22 ;  /* 0x00007610ff167816 */ /* 0x000fc60000000016 */
[----:B------:R-:W-:Y:S02]  /*1360*/  IMAD R39, R14, 0x2, R21 ;  /* 0x000000020e277824 */ /* 0x000fe400078e0215 */
[----:B------:R-:W-:Y:S02]  /*1370*/  @P0 IMAD.MOV.U32 R14, RZ, RZ, R15 ;  /* 0x000000ffff0e0224 */ /* 0x000fe400078e000f */
[----:B---3--:R-:W-:Y:S01]  /*1380*/  @P0 IMAD.MOV.U32 R15, RZ, RZ, R33 ;  /* 0x000000ffff0f0224 */ /* 0x008fe200078e0021 */
[----:B------:R0:W-:Y:S01]  /*1390*/  STL [R1+0x54], R28 ;  /* 0x0000541c01007387 */ /* 0x0001e20000100800 */
[----:B------:R-:W-:-:S03]  /*13a0*/  IMAD R18, R18, 0x2, R39 ;  /* 0x0000000212127824 */ /* 0x000fc600078e0227 */
[----:B------:R3:W4:Y:S01]  /*13b0*/  @P0 LDG.E.U16 R31, desc[UR24][R14.64] ;  /* 0x000000180e1f0981 */ /* 0x000722000c1e1500 */
[----:B------:R-:W-:Y:S02]  /*13c0*/  IMAD.U32 R17, RZ, RZ, UR14 ;  /* 0x0000000eff117e24 */ /* 0x000fe4000f8e00ff */
[----:B------:R-:W-:Y:S02]  /*13d0*/  IMAD R50, R29, 0x2, R18 ;  /* 0x000000021d327824 */ /* 0x000fe400078e0212 */
[----:B---3--:R-:W-:Y:S02]  /*13e0*/  @P1 IMAD.MOV.U32 R14, RZ, RZ, R26 ;  /* 0x000000ffff0e1224 */ /* 0x008fe400078e001a */
[----:B------:R-:W-:-:S05]  /*13f0*/  @P1 IMAD.MOV.U32 R15, RZ, RZ, R28 ;  /* 0x000000ffff0f1224 */ /* 0x000fca00078e001c */
[----:B------:R3:W2:Y:S01]  /*1400*/  @P1 LDG.E.U16 R22, desc[UR24][R14.64] ;  /* 0x000000180e161981 */ /* 0x0006a2000c1e1500 */
[C---:B0-----:R-:W-:Y:S01]  /*1410*/  LOP3.LUT R28, R12.reuse, 0x18, RZ, 0xfc, !PT ;  /* 0x000000180c1c7812 */ /* 0x041fe200078efcff */
[----:B------:R-:W-:Y:S01]  /*1420*/  IMAD.U32 R16, RZ, RZ, UR14 ;  /* 0x0000000eff107e24 */ /* 0x000fe2000f8e00ff */
[----:B------:R-:W-:Y:S02]  /*1430*/  PLOP3.LUT P0, PT, PT, PT, UP1, 0x80, 0x8 ;  /* 0x000000000008781c */ /* 0x000fe40003f0f018 */
[----:B------:R-:W-:Y:S02]  /*1440*/  LOP3.LUT R26, R12, 0x20, RZ, 0xfc, !PT ;  /* 0x000000200c1a7812 */ /* 0x000fe400078efcff */
[----:B------:R-:W-:Y:S02]  /*1450*/  PLOP3.LUT P1, PT, PT, PT, UP1, 0x80, 0x8 ;  /* 0x000000000008781c */ /* 0x000fe40003f2f018 */
[----:B------:R-:W-:Y:S01]  /*1460*/  ISETP.LT.AND P0, PT, R28, UR12, P0 ;  /* 0x0000000c1c007c0c */ /* 0x000fe20008701270 */
[----:B------:R-:W-:Y:S01]  /*1470*/  IMAD.U32 R28, RZ, RZ, UR14 ;  /* 0x0000000eff1c7e24 */ /* 0x000fe2000f8e00ff */
[----:B------:R-:W-:-:S02]  /*1480*/  ISETP.LT.AND P1, PT, R26, UR12, P1 ;  /* 0x0000000c1a007c0c */ /* 0x000fc40008f21270 */
[CC--:B---3--:R-:W-:Y:S02]  /*1490*/  LEA R14, P3, R20.reuse, R13.reuse, 0x1 ;  /* 0x0000000d140e7211 */ /* 0x0c8fe400078608ff */
[----:B------:R-:W-:Y:S02]  /*14a0*/  LEA R26, P5, R21, R13, 0x1 ;  /* 0x0000000d151a7211 */ /* 0x000fe400078a08ff */
[----:B------:R-:W-:Y:S02]  /*14b0*/  LEA.HI.X.SX32 R15, R20, R6, 0x1, P3 ;  /* 0x00000006140f7211 */ /* 0x000fe400018f0eff */
[----:B------:R-:W-:-:S03]  /*14c0*/  PRMT R24, RZ, 0x7610, R24 ;  /* 0x00007610ff187816 */ /* 0x000fc60000000018 */
[----:B------:R0:W3:Y:S04]  /*14d0*/  @P0 LDG.E.U16 R30, desc[UR24][R14.64] ;  /* 0x000000180e1e0981 */ /* 0x0000e8000c1e1500 */
[----:B--2---:R2:W-:Y:S04]  /*14e0*/  STL [R1+0x250], R22 ;  /* 0x0002501601007387 */ /* 0x0045e80000100800 */
[----:B------:R0:W-:Y:S04]  /*14f0*/  STL [R1+0x78], R14 ;  /* 0x0000780e01007387 */ /* 0x0001e80000100800 */
[----:B----4-:R-:W-:Y:S01]  /*1500*/  STL [R1+0x20c], R31 ;  /* 0x00020c1f01007387 */ /* 0x010fe20000100800 */
[----:B--2---:R-:W-:-:S03]  /*1510*/  IMAD R22, R17, 0x2, R50 ;  /* 0x0000000211167824 */ /* 0x004fc600078e0232 */
[----:B------:R-:W-:Y:S01]  /*1520*/  STL [R1+0x98], R26 ;  /* 0x0000981a01007387 */ /* 0x000fe20000100800 */
[----:B------:R-:W-:Y:S01]  /*1530*/  IMAD R38, R29, 0x2, R22 ;  /* 0x000000021d267824 */ /* 0x000fe200078e0216 */
[----:B------:R-:W-:Y:S02]  /*1540*/  LEA.HI.X.SX32 R29, R21, R6, 0x1, P5 ;  /* 0x00000006151d7211 */ /* 0x000fe400028f0eff */
[----:B------:R2:W-:Y:S01]  /*1550*/  STL [R1+0x74], R15 ;  /* 0x0000740f01007387 */ /* 0x0005e20000100800 */
[----:B0-----:R-:W-:Y:S02]  /*1560*/  @P1 IMAD.MOV.U32 R14, RZ, RZ, R26 ;  /* 0x000000ffff0e1224 */ /* 0x001fe400078e001a */
[----:B------:R-:W-:-:S04]  /*1570*/  IMAD R17, R17, 0x2, R38 ;  /* 0x0000000211117824 */ /* 0x000fc800078e0226 */
[----:B------:R-:W-:Y:S02]  /*1580*/  IMAD R51, R16, 0x2, R17 ;  /* 0x0000000210337824 */ /* 0x000fe400078e0211 */
[----:B--2---:R-:W-:Y:S02]  /*1590*/  @P1 IMAD.MOV.U32 R15, RZ, RZ, R29 ;  /* 0x000000ffff0f1224 */ /* 0x004fe400078e001d */
[----:B------:R-:W-:-:S03]  /*15a0*/  IMAD R28, R28, 0x2, R51 ;  /* 0x000000021c1c7824 */ /* 0x000fc600078e0233 */
[----:B------:R0:W2:Y:S01]  /*15b0*/  @P1 LDG.E.U16 R24, desc[UR24][R14.64] ;  /* 0x000000180e181981 */ /* 0x0000a2000c1e1500 */
[----:B------:R-:W-:Y:S02]  /*15c0*/  IMAD R37, R37, 0x2, R28 ;  /* 0x0000000225257824 */ /* 0x000fe400078e021c */
[----:B------:R-:W-:Y:S02]  /*15d0*/  IMAD.U32 R21, RZ, RZ, UR14 ;  /* 0x0000000eff157e24 */ /* 0x000fe4000f8e00ff */
[----:B------:R-:W-:Y:S01]  /*15e0*/  IMAD R16, R16, 0x2, R37 ;  /* 0x0000000210107824 */ /* 0x000fe200078e0225 */
[----:B------:R4:W-:Y:S01]  /*15f0*/  STL [R1+0x94], R29 ;  /* 0x0000941d01007387 */ /* 0x0009e20000100800 */
[----:B------:R-:W-:Y:S02]  /*1600*/  PLOP3.LUT P0, PT, PT, PT, UP1, 0x80, 0x8 ;  /* 0x000000000008781c */ /* 0x000fe40003f0f018 */
[----:B------:R-:W-:Y:S01]  /*1610*/  IMAD R52, R21, 0x2, R16 ;  /* 0x0000000215347824 */ /* 0x000fe200078e0210 */
[----:B------:R-:W-:-:S02]  /*1620*/  LOP3.LUT R20, R12, 0x30, RZ, 0xfc, !PT ;  /* 0x000000300c147812 */ /* 0x000fc400078efcff */
[----:B------:R-:W-:Y:S01]  /*1630*/  PLOP3.LUT P1, PT, PT, PT, UP1, 0x80, 0x8 ;  /* 0x000000000008781c */ /* 0x000fe20003f2f018 */
[----:B----4-:R-:W-:-:S03]  /*1640*/  IMAD.U32 R29, RZ, RZ, UR14 ;  /* 0x0000000eff1d7e24 */ /* 0x010fc6000f8e00ff */
[----:B------:R-:W-:Y:S01]  /*1650*/  ISETP.LT.AND P1, PT, R20, UR12, P1 ;  /* 0x0000000c14007c0c */ /* 0x000fe20008f21270 */
[----:B------:R-:W-:Y:S01]  /*1660*/  IMAD R26, R29, 0x2, R52 ;  /* 0x000000021d1a7824 */ /* 0x000fe200078e0234 */
[C---:B------:R-:W-:Y:S01]  /*1670*/  LEA R20, P3, R22.reuse, R13, 0x1 ;  /* 0x0000000d16147211 */ /* 0x040fe200078608ff */
[----:B------:R-:W-:Y:S02]  /*1680*/  IMAD.U32 R31, RZ, RZ, UR14 ;  /* 0x0000000eff1f7e24 */ /* 0x000fe4000f8e00ff */
[----:B------:R-:W-:Y:S01]  /*1690*/  IMAD R36, R21, 0x2, R26 ;  /* 0x0000000215247824 */ /* 0x000fe200078e021a */
[----:B------:R-:W-:-:S03]  /*16a0*/  LEA.HI.X.SX32 R21, R22, R6, 0x1, P3 ;  /* 0x0000000616157211 */ /* 0x000fc600018f0eff */
[----:B0-----:R-:W-:Y:S01]  /*16b0*/  IMAD R15, R31, 0x2, R36 ;  /* 0x000000021f0f7824 */ /* 0x001fe200078e0224 */
[----:B------:R-:W-:Y:S01]  /*16c0*/  PRMT R29, RZ, 0x7610, R29 ;  /* 0x00007610ff1d7816 */ /* 0x000fe2000000001d */
[----:B--2---:R0:W-:Y:S02]  /*16d0*/  STL [R1+0x2d0], R24 ;  /* 0x0002d01801007387 */ /* 0x0041e40000100800 */
[----:B0-----:R-:W-:-:S04]  /*16e0*/  LOP3.LUT R24, R12, 0x28, RZ, 0xfc, !PT ;  /* 0x000000280c187812 */ /* 0x001fc800078efcff */
[----:B------:R-:W-:Y:S01]  /*16f0*/  ISETP.LT.AND P0, PT, R24, UR12, P0 ;  /* 0x0000000c18007c0c */ /* 0x000fe20008701270 */
[----:B---3--:R0:W-:Y:S04]  /*1700*/  STL [R1+0x24c], R30 ;  /* 0x00024c1e01007387 */ /* 0x0081e80000100800 */
[----:B------:R2:W-:Y:S01]  /*1710*/  STL [R1+0x4b8], R20 ;  /* 0x0004b81401007387 */ /* 0x0005e20000100800 */
[----:B0-----:R-:W-:-:S07]  /*1720*/  LEA R30, P5, R28, R13, 0x1 ;  /* 0x0000000d1c1e7211 */ /* 0x001fce00078a08ff */
[----:B------:R2:W3:Y:S01]  /*1730*/  @P0 LDG.E.U16 R32, desc[UR24][R20.64] ;  /* 0x0000001814200981 */ /* 0x0004e2000c1e1500 */
[----:B------:R-:W-:-:S03]  /*1740*/  LEA.HI.X.SX32 R31, R28, R6, 0x1, P5 ;  /* 0x000000061c1f7211 */ /* 0x000fc600028f0eff */
[----:B------:R-:W-:Y:S04]  /*1750*/  STL [R1+0x4d8], R30 ;  /* 0x0004d81e01007387 */ /* 0x000fe80000100800 */
[----:B------:R0:W-:Y:S01]  /*1760*/  STL [R1+0x4b4], R21 ;  /* 0x0004b41501007387 */ /* 0x0001e20000100800 */
[----:B--2---:R-:W-:Y:S02]  /*1770*/  @P1 IMAD.MOV.U32 R20, RZ, RZ, R30 ;  /* 0x000000ffff141224 */ /* 0x004fe400078e001e */
[----:B0-----:R-:W-:-:S05]  /*1780*/  @P1 IMAD.MOV.U32 R21, RZ, RZ, R31 ;  /* 0x000000ffff151224 */ /* 0x001fca00078e001f */
[----:B------:R0:W2:Y:S01]  /*1790*/  @P1 LDG.E.U16 R29, desc[UR24][R20.64] ;  /* 0x00000018141d1981 */ /* 0x0000a2000c1e1500 */
[----:B------:R-:W-:Y:S02]  /*17a0*/  IMAD.U32 R14, RZ, RZ, UR14 ;  /* 0x0000000eff0e7e24 */ /* 0x000fe4000f8e00ff */
[----:B------:R-:W-:Y:S02]  /*17b0*/  IMAD.U32 R24, RZ, RZ, UR14 ;  /* 0x0000000eff187e24 */ /* 0x000fe4000f8e00ff */
[----:B------:R-:W-:-:S04]  /*17c0*/  IMAD R53, R14, 0x2, R15 ;  /* 0x000000020e357824 */ /* 0x000fc800078e020f */
[----:B------:R-:W-:Y:S01]  /*17d0*/  IMAD R24, R24, 0x2, R53 ;  /* 0x0000000218187824 */ /* 0x000fe200078e0235 */
[----:B------:R4:W-:Y:S03]  /*17e0*/  STL [R1+0x4d4], R31 ;  /* 0x0004d41f01007387 */ /* 0x0009e60000100800 */
[----:B------:R-:W-:Y:S01]  /*17f0*/  IMAD R35, R35, 0x2, R24 ;  /* 0x0000000223237824 */ /* 0x000fe200078e0218 */
[----:B------:R-:W-:-:S03]  /*1800*/  PLOP3.LUT P0, PT, PT, PT, UP1, 0x80, 0x8 ;  /* 0x000000000008781c */ /* 0x000fc60003f0f018 */
[----:B------:R-:W-:Y:S02]  /*1810*/  IMAD R14, R14, 0x2, R35 ;  /* 0x000000020e0e7824 */ /* 0x000fe400078e0223 */
[----:B----4-:R-:W-:Y:S01]  /*1820*/  IMAD.U32 R31, RZ, RZ, UR14 ;  /* 0x0000000eff1f7e24 */ /* 0x010fe2000f8e00ff */
[----:B------:R-:W-:Y:S01]  /*1830*/  LOP3.LUT R30, R12, 0x40, RZ, 0xfc, !PT ;  /* 0x000000400c1e7812 */ /* 0x000fe200078efcff */
[----:B------:R-:W-:Y:S01]  /*1840*/  IMAD.U32 R22, RZ, RZ, UR14 ;  /* 0x0000000eff167e24 */ /* 0x000fe2000f8e00ff */
[----:B------:R-:W-:Y:S02]  /*1850*/  PLOP3.LUT P1, PT, PT, PT, UP1, 0x80, 0x8 ;  /* 0x000000000008781c */ /* 0x000fe40003f2f018 */
[-C--:B0-----:R-:W-:Y:S01]  /*1860*/  LEA R21, P3, R26, R13.reuse, 0x1 ;  /* 0x0000000d1a157211 */ /* 0x081fe200078608ff */
[----:B------:R-:W-:Y:S01]  /*1870*/  IMAD.U32 R20, RZ, RZ, UR14 ;  /* 0x0000000eff147e24 */ /* 0x000fe2000f8e00ff */
[----:B------:R-:W-:Y:S02]  /*1880*/  ISETP.LT.AND P1, PT, R30, UR12, P1 ;  /* 0x0000000c1e007c0c */ /* 0x000fe40008f21270 */
[----:B------:R-:W-:-:S02]  /*1890*/  LEA R30, P5, R24, R13, 0x1 ;  /* 0x0000000d181e7211 */ /* 0x000fc400078a08ff */
[----:B------:R-:W-:Y:S01]  /*18a0*/  PRMT R28, RZ, 0x7610, R28 ;  /* 0x00007610ff1c7816 */ /* 0x000fe2000000001c */
[----:B--2---:R0:W-:Y:S04]  /*18b0*/  STL [R1+0x310], R29 ;  /* 0x0003101d01007387 */ /* 0x0041e80000100800 */
[----:B---3--:R2:W-:Y:S01]  /*18c0*/  STL [R1+0x28c], R32 ;  /* 0x00028c2001007387 */ /* 0x0085e20000100800 */
[----:B0-----:R-:W-:Y:S01]  /*18d0*/  IMAD.U32 R29, RZ, RZ, UR14 ;  /* 0x0000000eff1d7e24 */ /* 0x001fe2000f8e00ff */
[----:B--2---:R-:W-:-:S03]  /*18e0*/  LOP3.LUT R32, R12, 0x38, RZ, 0xfc, !PT ;  /* 0x000000380c207812 */ /* 0x004fc600078efcff */
[----:B------:R-:W-:Y:S01]  /*18f0*/  IMAD R54, R29, 0x2, R14 ;  /* 0x000000021d367824 */ /* 0x000fe200078e020e */
[----:B------:R-:W-:-:S03]  /*1900*/  ISETP.LT.AND P0, PT, R32, UR12, P0 ;  /* 0x0000000c20007c0c */ /* 0x000fc60008701270 */
[----:B------:R-:W-:Y:S01]  /*1910*/  IMAD R29, R31, 0x2, R54 ;  /* 0x000000021f1d7824 */ /* 0x000fe200078e0236 */
[----:B------:R-:W-:-:S03]  /*1920*/  LEA.HI.X.SX32 R31, R26, R6, 0x1, P3 ;  /* 0x000000061a1f7211 */ /* 0x000fc600018f0eff */
[----:B------:R-:W-:Y:S01]  /*1930*/  IMAD R33, R22, 0x2, R29 ;  /* 0x0000000216217824 */ /* 0x000fe200078e021d */
[----:B------:R0:W-:Y:S03]  /*1940*/  STL [R1+0x4f8], R21 ;  /* 0x0004f81501007387 */ /* 0x0001e60000100800 */
[----:B------:R-:W-:Y:S01]  /*1950*/  IMAD R22, R20, 0x2, R33 ;  /* 0x0000000214167824 */ /* 0x000fe200078e0221 */
[----:B------:R-:W-:Y:S01]  /*1960*/  LEA.HI.X.SX32 R32, R24, R6, 0x1, P5 ;  /* 0x0000000618207211 */ /* 0x000fe200028f0eff */
[----:B------:R-:W-:Y:S02]  /*1970*/  @P0 IMAD.MOV.U32 R20, RZ, RZ, R21 ;  /* 0x000000ffff140224 */ /* 0x000fe400078e0015 */
[----:B0-----:R-:W-:-:S05]  /*1980*/  @P0 IMAD.MOV.U32 R21, RZ, RZ, R31 ;  /* 0x000000ffff150224 */ /* 0x001fca00078e001f */
[----:B------:R0:W2:Y:S02]  /*1990*/  @P0 LDG.E.U16 R34, desc[UR24][R20.64] ;  /* 0x0000001814220981 */ /* 0x0000a4000c1e1500 */
[----:B0-----:R-:W-:Y:S02]  /*19a0*/  @P1 IMAD.MOV.U32 R20, RZ, RZ, R30 ;  /* 0x000000ffff141224 */ /* 0x001fe400078e001e */
[----:B------:R-:W-:-:S05]  /*19b0*/  @P1 IMAD.MOV.U32 R21, RZ, RZ, R32 ;  /* 0x000000ffff151224 */ /* 0x000fca00078e0020 */
[----:B------:R0:W3:Y:S04]  /*19c0*/  @P1 LDG.E.U16 R28, desc[UR24][R20.64] ;  /* 0x00000018141c1981 */ /* 0x0000e8000c1e1500 */
[----:B------:R-:W-:Y:S01]  /*19d0*/  STL [R1+0x518], R30 ;  /* 0x0005181e01007387 */ /* 0x000fe20000100800 */
[----:B------:R-:W-:-:S03]  /*19e0*/  IMAD.U32 R26, RZ, RZ, UR14 ;  /* 0x0000000eff1a7e24 */ /* 0x000fc6000f8e00ff */
[----:B------:R4:W-:Y:S01]  /*19f0*/  STL [R1+0x4f4], R31 ;  /* 0x0004f41f01007387 */ /* 0x0009e20000100800 */
[----:B------:R-:W-:Y:S01]  /*1a00*/  IMAD R55, R55, 0x2, R22 ;  /* 0x0000000237377824 */ /* 0x000fe200078e0216 */
[----:B------:R-:W-:Y:S02]  /*1a10*/  PLOP3.LUT P0, PT, PT, PT, UP1, 0x80, 0x8 ;  /* 0x000000000008781c */ /* 0x000fe40003f0f018 */
[----:B------:R-:W-:Y:S01]  /*1a20*/  STL [R1+0x514], R32 ;  /* 0x0005142001007387 */ /* 0x000fe20000100800 */
[----:B------:R-:W-:Y:S01]  /*1a30*/  PLOP3.LUT P1, PT, PT, PT, UP1, 0x80, 0x8 ;  /* 0x000000000008781c */ /* 0x000fe20003f2f018 */
[----:B------:R-:W-:Y:S01]  /*1a40*/  IMAD R24, R26, 0x2, R55 ;  /* 0x000000021a187824 */ /* 0x000fe200078e0237 */
[----:B0-----:R-:W-:-:S04]  /*1a50*/  LEA R20, P3, R29, R13, 0x1 ;  /* 0x0000000d1d147211 */ /* 0x001fc800078608ff */
[C---:B------:R-:W-:Y:S01]  /*1a60*/  LEA R40, P5, R24.reuse, R13, 0x1 ;  /* 0x0000000d18287211 */ /* 0x040fe200078a08ff */
[----:B----4-:R-:W-:Y:S01]  /*1a70*/  IMAD.U32 R31, RZ, RZ, UR14 ;  /* 0x0000000eff1f7e24 */ /* 0x010fe2000f8e00ff */
[-C--:B------:R-:W-:Y:S02]  /*1a80*/  LEA.HI.X.SX32 R21, R29, R6.reuse, 0x1, P3 ;  /* 0x000000061d157211 */ /* 0x080fe400018f0eff */
[----:B------:R-:W-:Y:S01]  /*1a90*/  LEA.HI.X.SX32 R58, R24, R6, 0x1, P5 ;  /* 0x00000006183a7211 */ /* 0x000fe200028f0eff */
[----:B------:R-:W-:Y:S01]  /*1aa0*/  IMAD R30, R31, 0x2, R24 ;  /* 0x000000021f1e7824 */ /* 0x000fe200078e0218 */
[----:B------:R-:W-:Y:S01]  /*1ab0*/  PRMT R31, RZ, 0x7610, R31 ;  /* 0x00007610ff1f7816 */ /* 0x000fe2000000001f */
[----:B---3--:R0:W-:Y:S04]  /*1ac0*/  STL [R1+0x37c], R28 ;  /* 0x00037c1c01007387 */ /* 0x0081e80000100800 */
[----:B--2---:R2:W-:Y:S01]  /*1ad0*/  STL [R1+0x290], R34 ;  /* 0x0002902201007387 */ /* 0x0045e20000100800 */
[----:B0-----:R-:W-:-:S02]  /*1ae0*/  LOP3.LUT R28, R12, 0x48, RZ, 0xfc, !PT ;  /* 0x000000480c1c7812 */ /* 0x001fc400078efcff */
[----:B--2---:R-:W-:Y:S02]  /*1af0*/  LOP3.LUT R34, R12, 0x50, RZ, 0xfc, !PT ;  /* 0x000000500c227812 */ /* 0x004fe400078efcff */
[----:B------:R-:W-:Y:S02]  /*1b00*/  ISETP.LT.AND P0, PT, R28, UR12, P0 ;  /* 0x0000000c1c007c0c */ /* 0x000fe40008701270 */
[----:B------:R-:W-:Y:S01]  /*1b10*/  ISETP.LT.AND P1, PT, R34, UR12, P1 ;  /* 0x0000000c22007c0c */ /* 0x000fe20008f21270 */
[----:B------:R0:W-:Y:S04]  /*1b20*/  STL [R1+0x538], R20 ;  /* 0x0005381401007387 */ /* 0x0001e80000100800 */
[----:B------:R-:W-:Y:S04]  /*1b30*/  STL [R1+0x564], R40 ;  /* 0x0005642801007387 */ /* 0x000fe80000100800 */
[----:B------:R2:W-:Y:S04]  /*1b40*/  STL [R1+0x534], R21 ;  /* 0x0005341501007387 */ /* 0x0005e80000100800 */
[----:B------:R0:W3:Y:S02]  /*1b50*/  @P0 LDG.E.U16 R60, desc[UR24][R20.64] ;  /* 0x00000018143c0981 */ /* 0x0000e4000c1e1500 */
[----:B0-----:R-:W-:-:S02]  /*1b60*/  @P1 IMAD.MOV.U32 R20, RZ, RZ, R40 ;  /* 0x000000ffff141224 */ /* 0x001fc400078e0028 */
[----:B--2---:R-:W-:-:S05]  /*1b70*/  @P1 IMAD.MOV.U32 R21, RZ, RZ, R58 ;  /* 0x000000ffff151224 */ /* 0x004fca00078e003a */
[----:B------:R0:W2:Y:S01]  /*1b80*/  @P1 LDG.E.U16 R31, desc[UR24][R20.64] ;  /* 0x00000018141f1981 */ /* 0x0000a2000c1e1500 */
[----:B------:R-:W-:-:S04]  /*1b90*/  IMAD.U32 R32, RZ, RZ, UR14 ;  /* 0x0000000eff207e24 */ /* 0x000fc8000f8e00ff */
[----:B------:R-:W-:-:S04]  /*1ba0*/  IMAD R32, R32, 0x2, R30 ;  /* 0x0000000220207824 */ /* 0x000fc800078e021e */
[----:B------:R-:W-:Y:S02]  /*1bb0*/  IMAD R57, R57, 0x2, R32 ;  /* 0x0000000239397824 */ /* 0x000fe400078e0220 */
[----:B------:R-:W-:Y:S02]  /*1bc0*/  IMAD.U32 R28, RZ, RZ, UR14 ;  /* 0x0000000eff1c7e24 */ /* 0x000fe4000f8e00ff */
[----:B------:R-:W-:Y:S02]  /*1bd0*/  IMAD R26, R26, 0x2, R57 ;  /* 0x000000021a1a7824 */ /* 0x000fe400078e0239 */
[----:B------:R-:W-:Y:S02]  /*1be0*/  IMAD.U32 R34, RZ, RZ, UR14 ;  /* 0x0000000eff227e24 */ /* 0x000fe4000f8e00ff */
[----:B------:R-:W-:Y:S01]  /*1bf0*/  IMAD R28, R28, 0x2, R26 ;  /* 0x000000021c1c7824 */ /* 0x000fe200078e021a */
[----:B------:R-:W-:Y:S02]  /*1c00*/  LOP3.LUT R40, R12, 0x58, RZ, 0xfc, !PT ;  /* 0x000000580c287812 */ /* 0x000fe400078efcff */
[----:B------:R-:W-:Y:S01]  /*1c10*/  PLOP3.LUT P0, PT, PT, PT, UP1, 0x80, 0x8 ;  /* 0x000000000008781c */ /* 0x000fe20003f0f018 */
[----:B------:R-:W-:-:S02]  /*1c20*/  IMAD R34, R34, 0x2, R28 ;  /* 0x0000000222227824 */ /* 0x000fc400078e021c */
[----:B------:R-:W-:Y:S01]  /*1c30*/  IMAD.U32 R24, RZ, RZ, UR14 ;  /* 0x0000000eff187e24 */ /* 0x000fe2000f8e00ff */
[----:B------:R-:W-:Y:S01]  /*1c40*/  ISETP.LT.AND P0, PT, R40, UR12, P0 ;  /* 0x0000000c28007c0c */ /* 0x000fe20008701270 */
[----:B------:R-:W-:Y:S01]  /*1c50*/  IMAD R59, R59, 0x2, R34 ;  /* 0x000000023b3b7824 */ /* 0x000fe200078e0222 */
[----:B------:R-:W-:Y:S02]  /*1c60*/  LOP3.LUT R29, R12, 0x60, RZ, 0xfc, !PT ;  /* 0x000000600c1d7812 */ /* 0x000fe400078efcff */
[----:B------:R-:W-:Y:S01]  /*1c70*/  PLOP3.LUT P1, PT, PT, PT, UP1, 0x80, 0x8 ;  /* 0x000000000008781c */ /* 0x000fe20003f2f018 */
[----:B0-----:R-:W-:Y:S01]  /*1c80*/  IMAD R20, R24, 0x2, R59 ;  /* 0x0000000218147824 */ /* 0x001fe200078e023b */
[----:B------:R-:W-:Y:S01]  /*1c90*/  STL [R1+0x560], R58 ;  /* 0x0005603a01007387 */ /* 0x000fe20000100800 */
[----:B------:R-:W-:Y:S02]  /*1ca0*/  LEA R21, P3, R26, R13, 0x1 ;  /* 0x0000000d1a157211 */ /* 0x000fe400078608ff */
[----:B------:R-:W-:-:S02]  /*1cb0*/  ISETP.LT.AND P1, PT, R29, UR12, P1 ;  /* 0x0000000c1d007c0c */ /* 0x000fc40008f21270 */
[----:B------:R-:W-:Y:S02]  /*1cc0*/  LEA.HI.X.SX32 R62, R26, R6, 0x1, P3 ;  /* 0x000000061a3e7211 */ /* 0x000fe400018f0eff */
[----:B------:R-:W-:Y:S01]  /*1cd0*/  PRMT R41, RZ, 0x7610, R41 ;  /* 0x00007610ff297816 */ /* 0x000fe20000000029 */
[----:B--2---:R0:W-:Y:S04]  /*1ce0*/  STL [R1+0x378], R31 ;  /* 0x0003781f01007387 */ /* 0x0041e80000100800 */
[----:B---3--:R2:W-:Y:S01]  /*1cf0*/  STL [R1+0x2cc], R60 ;  /* 0x0002cc3c01007387 */ /* 0x0085e20000100800 */
[----:B0-----:R-:W-:Y:S01]  /*1d00*/  IMAD.U32 R31, RZ, RZ, UR14 ;  /* 0x0000000eff1f7e24 */ /* 0x001fe2000f8e00ff */
[----:B--2---:R-:W-:-:S03]  /*1d10*/  LEA R60, P5, R20, R13, 0x1 ;  /* 0x0000000d143c7211 */ /* 0x004fc600078a08ff */
[----:B------:R-:W-:Y:S01]  /*1d20*/  IMAD R31, R31, 0x2, R20 ;  /* 0x000000021f1f7824 */ /* 0x000fe200078e0214 */
[----:B------:R0:W-:Y:S01]  /*1d30*/  STL [R1+0x584], R21 ;  /* 0x0005841501007387 */ /* 0x0001e20000100800 */
[----:B------:R-:W-:Y:S01]  /*1d40*/  LEA.HI.X.SX32 R61, R20, R6, 0x1, P5 ;  /* 0x00000006143d7211 */ /* 0x000fe200028f0eff */
[----:B------:R-:W-:Y:S02]  /*1d50*/  @P0 IMAD.MOV.U32 R20, RZ, RZ, R21 ;  /* 0x000000ffff140224 */ /* 0x000fe400078e0015 */
[----:B0-----:R-:W-:-:S05]  /*1d60*/  @P0 IMAD.MOV.U32 R21, RZ, RZ, R62 ;  /* 0x000000ffff150224 */ /* 0x001fca00078e003e */
[----:B------:R0:W2:Y:S02]  /*1d70*/  @P0 LDG.E.U16 R56, desc[UR24][R20.64] ;  /* 0x0000001814380981 */ /* 0x0000a4000c1e1500 */
[----:B0-----:R-:W-:Y:S02]  /*1d80*/  @P1 IMAD.MOV.U32 R20, RZ, RZ, R60 ;  /* 0x000000ffff141224 */ /* 0x001fe400078e003c */
[----:B------:R-:W-:-:S05]  /*1d90*/  @P1 IMAD.MOV.U32 R21, RZ, RZ, R61 ;  /* 0x000000ffff151224 */ /* 0x000fca00078e003d */
[----:B------:R-:W3:Y:S01]  /*1da0*/  @P1 LDG.E.U16 R41, desc[UR24][R20.64] ;  /* 0x0000001814291981 */ /* 0x000ee2000c1e1500 */
[----:B------:R-:W-:Y:S02]  /*1db0*/  IMAD.U32 R58, RZ, RZ, UR14 ;  /* 0x0000000eff3a7e24 */ /* 0x000fe4000f8e00ff */
[----:B------:R-:W-:Y:S01]  /*1dc0*/  IMAD R24, R24, 0x2, R31 ;  /* 0x0000000218187824 */ /* 0x000fe200078e021f */
[----:B------:R-:W-:Y:S04]  /*1dd0*/  STL [R1+0x5a4], R60 ;  /* 0x0005a43c01007387 */ /* 0x000fe80000100800 */
[----:B------:R-:W-:Y:S01]  /*1de0*/  STL [R1+0x580], R62 ;  /* 0x0005803e01007387 */ /* 0x000fe20000100800 */
[----:B------:R-:W-:Y:S01]  /*1df0*/  IMAD.U32 R40, RZ, RZ, UR14 ;  /* 0x0000000eff287e24 */ /* 0x000fe2000f8e00ff */
[----:B------:R-:W-:Y:S01]  /*1e00*/  PLOP3.LUT P0, PT, PT, PT, UP1, 0x80, 0x8 ;  /* 0x000000000008781c */ /* 0x000fe20003f0f018 */
[----:B------:R-:W-:-:S04]  /*1e10*/  IMAD R58, R58, 0x2, R24 ;  /* 0x000000023a3a7824 */ /* 0x000fc800078e0218 */
[----:B------:R-:W-:Y:S02]  /*1e20*/  IMAD R40, R40, 0x2, R58 ;  /* 0x0000000228287824 */ /* 0x000fe400078e023a */
[----:B------:R-:W-:Y:S01]  /*1e30*/  IMAD.U32 R29, RZ, RZ, UR14 ;  /* 0x0000000eff1d7e24 */ /* 0x000fe2000f8e00ff */
[----:B------:R-:W-:-:S03]  /*1e40*/  PRMT R86, RZ, 0x7610, R86 ;  /* 0x00007610ff567816 */ /* 0x000fc60000000056 */
[----:B------:R-:W-:Y:S01]  /*1e50*/  IMAD R29, R29, 0x2, R40 ;  /* 0x000000021d1d7824 */ /* 0x000fe200078e0228 */
[----:B--2---:R-:W-:Y:S04]  /*1e60*/  STL [R1+0x30c], R56 ;  /* 0x00030c3801007387 */ /* 0x004fe80000100800 */
[----:B------:R-:W-:Y:S04]  /*1e70*/  STL [R1+0x5a0], R61 ;  /* 0x0005a03d01007387 */ /* 0x000fe80000100800 */
[----:B---3--:R0:W-:Y:S02]  /*1e80*/  STL [R1+0x34c], R41 ;  /* 0x00034c2901007387 */ /* 0x0081e40000100800 */
[----:B0-----:R-:W-:-:S04]  /*1e90*/  LOP3.LUT R41, R12, 0x68, RZ, 0xfc, !PT ;  /* 0x000000680c297812 */ /* 0x001fc800078efcff */
[----:B------:R-:W-:Y:S02]  /*1ea0*/  ISETP.LT.AND P0, PT, R41, UR12, P0 ;  /* 0x0000000c29007c0c */ /* 0x000fe40008701270 */
[----:B------:R-:W-:-:S04]  /*1eb0*/  LEA R41, P1, R40, R13, 0x1 ;  /* 0x0000000d28297211 */ /* 0x000fc800078208ff */
[----:B------:R-:W-:Y:S01]  /*1ec0*/  LEA.HI.X.SX32 R88, R40, R6, 0x1, P1 ;  /* 0x0000000628587211 */ /* 0x000fe200008f0eff */
[----:B------:R0:W-:Y:S06]  /*1ed0*/  STL [R1+0x5c4], R41 ;  /* 0x0005c42901007387 */ /* 0x0001ec0000100800 */
[----:B------:R-:W-:Y:S02]  /*1ee0*/  @P0 IMAD.MOV.U32 R40, RZ, RZ, R41 ;  /* 0x000000ffff280224 */ /* 0x000fe400078e0029 */
[----:B0-----:R-:W-:-:S05]  /*1ef0*/  @P0 IMAD.MOV.U32 R41, RZ, RZ, R88 ;  /* 0x000000ffff290224 */ /* 0x001fca00078e0058 */
[----:B------:R0:W2:Y:S01]  /*1f00*/  @P0 LDG.E.U16 R86, desc[UR24][R40.64] ;  /* 0x0000001828560981 */ /* 0x0000a2000c1e1500 */
[----:B------:R-:W-:Y:S02]  /*1f10*/  IMAD.U32 R26, RZ, RZ, UR14 ;  /* 0x0000000eff1a7e24 */ /* 0x000fe4000f8e00ff */
[----:B------:R-:W-:Y:S02]  /*1f20*/  IMAD.U32 R56, RZ, RZ, UR14 ;  /* 0x0000000eff387e24 */ /* 0x000fe4000f8e00ff */
[----:B------:R-:W-:Y:S02]  /*1f30*/  IMAD R26, R26, 0x2, R29 ;  /* 0x000000021a1a7824 */ /* 0x000fe400078e021d */
[----:B------:R-:W-:Y:S02]  /*1f40*/  IMAD.U32 R60, RZ, RZ, UR14 ;  /* 0x0000000eff3c7e24 */ /* 0x000fe4000f8e00ff */
[----:B------:R-:W-:Y:S02]  /*1f50*/  IMAD R56, R56, 0x2, R26 ;  /* 0x0000000238387824 */ /* 0x000fe400078e021a */
[----:B------:R-:W-:-:S02]  /*1f60*/  IMAD.U32 R21, RZ, RZ, UR14 ;  /* 0x0000000eff157e24 */ /* 0x000fc4000f8e00ff */
[----:B------:R-:W-:Y:S02]  /*1f70*/  IMAD R60, R60, 0x2, R56 ;  /* 0x000000023c3c7824 */ /* 0x000fe400078e0238 */
[----:B------:R-:W-:Y:S02]  /*1f80*/  IMAD.U32 R20, RZ, RZ, UR14 ;  /* 0x0000000eff147e24 */ /* 0x000fe4000f8e00ff */
[----:B------:R-:W-:Y:S02]  /*1f90*/  IMAD R21, R21, 0x2, R60 ;  /* 0x0000000215157824 */ /* 0x000fe400078e023c */
[----:B------:R-:W-:Y:S02]  /*1fa0*/  IMAD.U32 R61, RZ, RZ, UR14 ;  /* 0x0000000eff3d7e24 */ /* 0x000fe4000f8e00ff */
[----:B------:R-:W-:Y:S01]  /*1fb0*/  IMAD R20, R20, 0x2, R21 ;  /* 0x0000000214147824 */ /* 0x000fe200078e0215 */
[C---:B------:R-:W-:Y:S01]  /*1fc0*/  LOP3.LUT R85, R12.reuse, 0x70, RZ, 0xfc, !PT ;  /* 0x000000700c557812 */ /* 0x040fe200078efcff */
[----:B------:R-:W-:Y:S01]  /*1fd0*/  IMAD.U32 R62, RZ, RZ, UR14 ;  /* 0x0000000eff3e7e24 */ /* 0x000fe2000f8e00ff */
[----:B------:R-:W-:Y:S01]  /*1fe0*/  PLOP3.LUT P1, PT, PT, PT, UP1, 0x80, 0x8 ;  /* 0x000000000008781c */ /* 0x000fe20003f2f018 */
[----:B------:R-:W-:Y:S01]  /*1ff0*/  IMAD R61, R61, 0x2, R20 ;  /* 0x000000023d3d7824 */ /* 0x000fe200078e0214 */
[----:B------:R-:W-:-:S02]  /*2000*/  LOP3.LUT R80, R12, 0x78, RZ, 0xfc, !PT ;  /* 0x000000780c507812 */ /* 0x000fc400078efcff */
[----:B------:R-:W-:Y:S01]  /*2010*/  PLOP3.LUT P3, PT, PT, PT, UP1, 0x80, 0x8 ;  /* 0x000000000008781c */ /* 0x000fe20003f6f018 */
[----:B0-----:R-:W-:Y:S01]  /*2020*/  IMAD R40, R62, 0x2, R61 ;  /* 0x000000023e287824 */ /* 0x001fe200078e023d */
[----:B------:R-:W-:Y:S01]  /*2030*/  ISETP.LT.AND P0, PT, R85, UR12, P1 ;  /* 0x0000000c55007c0c */ /* 0x000fe20008f01270 */
[----:B------:R0:W-:Y:S01]  /*2040*/  STL [R1+0x5c0], R88 ;  /* 0x0005c05801007387 */ /* 0x0001e20000100800 */
[----:B------:R-:W-:Y:S02]  /*2050*/  ISETP.LT.AND P1, PT, R80, UR12, P3 ;  /* 0x0000000c50007c0c */ /* 0x000fe40009f21270 */
[-C--:B------:R-:W-:Y:S01]  /*2060*/  LEA R85, P5, R40, R13.reuse, 0x1 ;  /* 0x0000000d28557211 */ /* 0x080fe200078a08ff */
[----:B------:R-:W-:Y:S01]  /*2070*/  IMAD.U32 R41, RZ, RZ, UR14 ;  /* 0x0000000eff297e24 */ /* 0x000fe2000f8e00ff */
[----:B0-----:R-:W-:-:S04]  /*2080*/  LEA R88, P3, R60, R13, 0x1 ;  /* 0x0000000d3c587211 */ /* 0x001fc800078608ff */
[----:B------:R-:W-:Y:S01]  /*2090*/  LEA.HI.X.SX32 R89, R60, R6, 0x1, P3 ;  /* 0x000000063c597211 */ /* 0x000fe200018f0eff */
[----:B------:R-:W-:Y:S01]  /*20a0*/  STL [R1+0x5e4], R88 ;  /* 0x0005e45801007387 */ /* 0x000fe20000100800 */
[----:B------:R-:W-:Y:S01]  /*20b0*/  PRMT R87, RZ, 0x7610, R87 ;  /* 0x00007610ff577816 */ /* 0x000fe20000000057 */
[----:B------:R-:W-:Y:S02]  /*20c0*/  IMAD R60, R41, 0x2, R40 ;  /* 0x00000002293c7824 */ /* 0x000fe400078e0228 */
[----:B------:R-:W-:Y:S01]  /*20d0*/  STL [R1+0x600], R85 ;  /* 0x0006005501007387 */ /* 0x000fe20000100800 */
[----:B------:R-:W-:Y:S01]  /*20e0*/  @P0 IMAD.MOV.U32 R41, RZ, RZ, R89 ;  /* 0x000000ffff290224 */ /* 0x000fe200078e0059 */
[----:B------:R-:W-:Y:S02]  /*20f0*/  LOP3.LUT R80, R12, 0x2, RZ, 0xfc, !PT ;  /* 0x000000020c507812 */ /* 0x000fe400078efcff */
[----:B------:R-:W-:Y:S02]  /*2100*/  PLOP3.LUT P3, PT, PT, PT, UP1, 0x80, 0x8 ;  /* 0x000000000008781c */ /* 0x000fe40003f6f018 */
[----:B------:R-:W-:-:S02]  /*2110*/  PRMT R84, RZ, 0x7610, R84 ;  /* 0x00007610ff547816 */ /* 0x000fc40000000054 */
[----:B------:R-:W-:Y:S02]  /*2120*/  ISETP.LT.AND P3, PT, R80, UR12, P3 ;  /* 0x0000000c50007c0c */ /* 0x000fe40009f61270 */
[----:B------:R-:W-:Y:S01]  /*2130*/  PRMT R83, RZ, 0x7610, R83 ;  /* 0x00007610ff537816 */ /* 0x000fe20000000053 */
[----:B--2---:R0:W-:Y:S02]  /*2140*/  STL [R1+0x348], R86 ;  /* 0x0003485601007387 */ /* 0x0041e40000100800 */
[----:B0-----:R-:W-:Y:S01]  /*2150*/  LEA.HI.X.SX32 R86, R40, R6, 0x1, P5 ;  /* 0x0000000628567211 */ /* 0x001fe200028f0eff */
[----:B------:R-:W-:-:S05]  /*2160*/  @P0 IMAD.MOV.U32 R40, RZ, RZ, R88 ;  /* 0x000000ffff280224 */ /* 0x000fca00078e0058 */
[----:B------:R0:W2:Y:S02]  /*2170*/  @P0 LDG.E.U16 R87, desc[UR24][R40.64] ;  /* 0x0000001828570981 */ /* 0x0000a4000c1e1500 */
[----:B0-----:R-:W-:Y:S02]  /*2180*/  @P1 IMAD.MOV.U32 R40, RZ, RZ, R85 ;  /* 0x000000ffff281224 */ /* 0x001fe400078e0055 */
[----:B------:R-:W-:-:S05]  /*2190*/  @P1 IMAD.MOV.U32 R41, RZ, RZ, R86 ;  /* 0x000000ffff291224 */ /* 0x000fca00078e0056 */
[----:B------:R0:W3:Y:S02]  /*21a0*/  @P1 LDG.E.U16 R84, desc[UR24][R40.64] ;  /* 0x0000001828541981 */ /* 0x0000e4000c1e1500 */
[----:B0-----:R-:W-:-:S04]  /*21b0*/  LEA R40, P5, R45, R13, 0x1 ;  /* 0x0000000d2d287211 */ /* 0x001fc800078a08ff */
[----:B------:R-:W-:-:S05]  /*21c0*/  LEA.HI.X.SX32 R41, R45, R6, 0x1, P5 ;  /* 0x000000062d297211 */ /* 0x000fca00028f0eff */
[----:B------:R0:W4:Y:S01]  /*21d0*/  @P3 LDG.E.U16 R83, desc[UR24][R40.64] ;  /* 0x0000001828533981 */ /* 0x000122000c1e1500 */
[----:B------:R-:W-:Y:S02]  /*21e0*/  LOP3.LUT R85, R12, 0xa, RZ, 0xfc, !PT ;  /* 0x0000000a0c557812 */ /* 0x000fe400078efcff */
[----:B------:R-:W-:Y:S01]  /*21f0*/  PLOP3.LUT P1, PT, PT, PT, UP1, 0x80, 0x8 ;  /* 0x000000000008781c */ /* 0x000fe20003f2f018 */
[----:B------:R-:W-:Y:S03]  /*2200*/  STL [R1+0x5e0], R89 ;  /* 0x0005e05901007387 */ /* 0x000fe60000100800 */
[----:B------:R-:W-:Y:S01]  /*2210*/  ISETP.LT.AND P1, PT, R85, UR12, P1 ;  /* 0x0000000c55007c0c */ /* 0x000fe20008f21270 */
[----:B------:R-:W-:Y:S01]  /*2220*/  STL [R1+0x5fc], R86 ;  /* 0x0005fc5601007387 */ /* 0x000fe20000100800 */
[C---:B------:R-:W-:Y:S02]  /*2230*/  LEA R85, P6, R44.reuse, R13, 0x1 ;  /* 0x0000000d2c557211 */ /* 0x040fe400078c08ff */
[----:B------:R-:W-:Y:S01]  /*2240*/  PRMT R82, RZ, 0x7610, R82 ;  /* 0x00007610ff527816 */ /* 0x000fe20000000052 */
[----:B---3--:R-:W-:Y:S04]  /*2250*/  STL [R1+0x314], R84 ;  /* 0x0003145401007387 */ /* 0x008fe80000100800 */
[----:B------:R0:W-:Y:S04]  /*2260*/  STL [R1+0x20], R40 ;  /* 0x0000202801007387 */ /* 0x0001e80000100800 */
[----:B------:R3:W-:Y:S04]  /*2270*/  STL [R1+0x1c], R41 ;  /* 0x00001c2901007387 */ /* 0x0007e80000100800 */
[----:B------:R-:W-:Y:S01]  /*2280*/  STL [R1+0x40], R85 ;  /* 0x0000405501007387 */ /* 0x000fe20000100800 */
[----:B0-----:R-:W-:-:S03]  /*2290*/  LEA.HI.X.SX32 R40, R44, R6, 0x1, P6 ;  /* 0x000000062c287211 */ /* 0x001fc600030f0eff */
[----:B----4-:R0:W-:Y:S02]  /*22a0*/  STL [R1+0x268], R83 ;  /* 0x0002685301007387 */ /* 0x0101e40000100800 */
[----:B---3--:R-:W-:Y:S02]  /*22b0*/  @P1 IMAD.MOV.U32 R41, RZ, RZ, R40 ;  /* 0x000000ffff291224 */ /* 0x008fe400078e0028 */
[----:B--2---:R-:W-:Y:S01]  /*22c0*/  STL [R1+0x318], R87 ;  /* 0x0003185701007387 */ /* 0x004fe20000100800 */
[----:B0-----:R-:W-:-:S05]  /*22d0*/  LEA R83, P3, R43, R13, 0x1 ;  /* 0x0000000d2b537211 */ /* 0x001fca00078608ff */
[----:B------:R-:W-:Y:S04]  /*22e0*/  STL [R1+0x60], R83 ;  /* 0x0000605301007387 */ /* 0x000fe80000100800 */
[----:B------:R0:W-:Y:S02]  /*22f0*/  STL [R1+0x3c], R40 ;  /* 0x00003c2801007387 */ /* 0x0001e40000100800 */
[----:B0-----:R-:W-:-:S05]  /*2300*/  @P1 IMAD.MOV.U32 R40, RZ, RZ, R85 ;  /* 0x000000ffff281224 */ /* 0x001fca00078e0055 */
[----:B------:R0:W2:Y:S01]  /*2310*/  @P1 LDG.E.U16 R82, desc[UR24][R40.64] ;  /* 0x0000001828521981 */ /* 0x0000a2000c1e1500 */
[C---:B------:R-:W-:Y:S02]  /*2320*/  LOP3.LUT R84, R12.reuse, 0x12, RZ, 0xfc, !PT ;  /* 0x000000120c547812 */ /* 0x040fe400078efcff */
[----:B------:R-:W-:Y:S02]  /*2330*/  PLOP3.LUT P0, PT, PT, PT, UP1, 0x80, 0x8 ;  /* 0x000000000008781c */ /* 0x000fe40003f0f018 */
[----:B------:R-:W-:Y:S02]  /*2340*/  LOP3.LUT R80, R12, 0x1a, RZ, 0xfc, !PT ;  /* 0x0000001a0c507812 */ /* 0x000fe400078efcff */
[----:B------:R-:W-:Y:S02]  /*2350*/  ISETP.LT.AND P0, PT, R84, UR12, P0 ;  /* 0x0000000c54007c0c */ /* 0x000fe40008701270 */
[----:B------:R-:W-:Y:S02]  /*2360*/  PLOP3.LUT P5, PT, PT, PT, UP1, 0x80, 0x8 ;  /* 0x000000000008781c */ /* 0x000fe40003faf018 */
[----:B------:R-:W-:-:S02]  /*2370*/  LEA.HI.X.SX32 R84, R43, R6, 0x1, P3 ;  /* 0x000000062b547211 */ /* 0x000fc400018f0eff */
[----:B------:R-:W-:Y:S02]  /*2380*/  ISETP.LT.AND P5, PT, R80, UR12, P5 ;  /* 0x0000000c50007c0c */ /* 0x000fe4000afa1270 */
[----:B------:R-:W-:Y:S02]  /*2390*/  LEA R80, P6, R42, R13, 0x1 ;  /* 0x0000000d2a507211 */ /* 0x000fe400078c08ff */
[----:B------:R-:W-:-:S03]  /*23a0*/  PRMT R78, RZ, 0x7610, R78 ;  /* 0x00007610ff4e7816 */ /* 0x000fc6000000004e */
[----:B------:R-:W-:Y:S01]  /*23b0*/  STL [R1+0x80], R80 ;  /* 0x0000805001007387 */ /* 0x000fe20000100800 */
[----:B0-----:R-:W-:Y:S02]  /*23c0*/  @P0 IMAD.MOV.U32 R40, RZ, RZ, R83 ;  /* 0x000000ffff280224 */ /* 0x001fe400078e0053 */
[----:B------:R-:W-:Y:S01]  /*23d0*/  @P0 IMAD.MOV.U32 R41, RZ, RZ, R84 ;  /* 0x000000ffff290224 */ /* 0x000fe200078e0054 */
[----:B------:R-:W-:Y:S01]  /*23e0*/  STL [R1+0x5c], R84 ;  /* 0x00005c5401007387 */ /* 0x000fe20000100800 */
[----:B------:R-:W-:-:S03]  /*23f0*/  PRMT R77, RZ, 0x7610, R77 ;  /* 0x00007610ff4d7816 */ /* 0x000fc6000000004d */
[----:B------:R0:W3:Y:S02]  /*2400*/  @P0 LDG.E.U16 R78, desc[UR24][R40.64] ;  /* 0x00000018284e0981 */ /* 0x0000e4000c1e1500 */
[----:B0-----:R-:W-:Y:S02]  /*2410*/  @P5 IMAD.MOV.U32 R40, RZ, RZ, R80 ;  /* 0x000000ffff285224 */ /* 0x001fe400078e0050 */
[----:B--2---:R0:W-:Y:S02]  /*2420*/  STL [R1+0x2d8], R82 ;  /* 0x0002d85201007387 */ /* 0x0041e40000100800 */
[----:B0-----:R-:W-:-:S05]  /*2430*/  LEA.HI.X.SX32 R82, R42, R6, 0x1, P6 ;  /* 0x000000062a527211 */ /* 0x001fca00030f0eff */
[----:B------:R-:W-:-:S05]  /*2440*/  @P5 IMAD.MOV.U32 R41, RZ, RZ, R82 ;  /* 0x000000ffff295224 */ /* 0x000fca00078e0052 */
[----:B------:R-:W2:Y:S01]  /*2450*/  @P5 LDG.E.U16 R77, desc[UR24][R40.64] ;  /* 0x00000018284d5981 */ /* 0x000ea2000c1e1500 */
[----:B------:R-:W-:-:S03]  /*2460*/  PLOP3.LUT P1, PT, PT, PT, UP1, 0x80, 0x8 ;  /* 0x000000000008781c */ /* 0x000fc60003f2f018 */
[----:B---3--:R0:W-:Y:S01]  /*2470*/  STL [R1+0x2d4], R78 ;  /* 0x0002d44e01007387 */ /* 0x0081e20000100800 */
[----:B------:R-:W-:-:S03]  /*2480*/  PLOP3.LUT P0, PT, PT, PT, UP1, 0x80, 0x8 ;  /* 0x000000000008781c */ /* 0x000fc60003f0f018 */
[----:B------:R3:W-:Y:S01]  /*2490*/  STL [R1+0x7c], R82 ;  /* 0x00007c5201007387 */ /* 0x0007e20000100800 */
[----:B0-----:R-:W-:-:S04]  /*24a0*/  LOP3.LUT R78, R12, 0x22, RZ, 0xfc, !PT ;  /* 0x000000220c4e7812 */ /* 0x001fc800078efcff */
[----:B------:R-:W-:Y:S02]  /*24b0*/  ISETP.LT.AND P1, PT, R78, UR12, P1 ;  /* 0x0000000c4e007c0c */ /* 0x000fe40008f21270 */
[C---:B---3--:R-:W-:Y:S02]  /*24c0*/  LEA R82, P3, R39.reuse, R13, 0x1 ;  /* 0x0000000d27527211 */ /* 0x048fe400078608ff */
[----:B------:R-:W-:Y:S02]  /*24d0*/  LOP3.LUT R78, R12, 0x32, RZ, 0xfc, !PT ;  /* 0x000000320c4e7812 */ /* 0x000fe400078efcff */
[----:B------:R-:W-:Y:S02]  /*24e0*/  PLOP3.LUT P5, PT, PT, PT, UP1, 0x80, 0x8 ;  /* 0x000000000008781c */ /* 0x000fe40003faf018 */
[----:B------:R-:W-:Y:S02]  /*24f0*/  LEA.HI.X.SX32 R83, R39, R6, 0x1, P3 ;  /* 0x0000000627537211 */ /* 0x000fe400018f0eff */
[----:B------:R-:W-:-:S02]  /*2500*/  ISETP.LT.AND P5, PT, R78, UR12, P5 ;  /* 0x0000000c4e007c0c */ /* 0x000fc4000afa1270 */
[----:B------:R-:W-:Y:S01]  /*2510*/  PRMT R81, RZ, 0x7610, R81 ;  /* 0x00007610ff517816 */ /* 0x000fe20000000051 */
[----:B------:R-:W-:Y:S01]  /*2520*/  @P1 IMAD.MOV.U32 R39, RZ, RZ, R83 ;  /* 0x000000ffff271224 */ /* 0x000fe200078e0053 */
[----:B------:R-:W-:Y:S01]  /*2530*/  PRMT R72, RZ, 0x7610, R72 ;  /* 0x00007610ff487816 */ /* 0x000fe20000000048 */
[----:B--2---:R0:W-:Y:S02]  /*2540*/  STL [R1+0x350], R77 ;  /* 0x0003504d01007387 */ /* 0x0041e40000100800 */
[----:B0-----:R-:W-:-:S04]  /*2550*/  LOP3.LUT R77, R12, 0x2a, RZ, 0xfc, !PT ;  /* 0x0000002a0c4d7812 */ /* 0x001fc800078efcff */
[----:B------:R-:W-:Y:S02]  /*2560*/  ISETP.LT.AND P0, PT, R77, UR12, P0 ;  /* 0x0000000c4d007c0c */ /* 0x000fe40008701270 */
[----:B------:R-:W-:-:S04]  /*2570*/  LEA R77, P6, R38, R13, 0x1 ;  /* 0x0000000d264d7211 */ /* 0x000fc800078c08ff */
[----:B------:R-:W-:Y:S01]  /*2580*/  LEA.HI.X.SX32 R78, R38, R6, 0x1, P6 ;  /* 0x00000006264e7211 */ /* 0x000fe200030f0eff */
[----:B------:R-:W-:-:S05]  /*2590*/  @P1 IMAD.MOV.U32 R38, RZ, RZ, R82 ;  /* 0x000000ffff261224 */ /* 0x000fca00078e0052 */
[----:B------:R0:W2:Y:S02]  /*25a0*/  @P1 LDG.E.U16 R81, desc[UR24][R38.64] ;  /* 0x0000001826511981 */ /* 0x0000a4000c1e1500 */
[----:B0-----:R-:W-:Y:S02]  /*25b0*/  @P0 IMAD.MOV.U32 R38, RZ, RZ, R77 ;  /* 0x000000ffff260224 */ /* 0x001fe400078e004d */
[----:B------:R-:W-:-:S05]  /*25c0*/  @P0 IMAD.MOV.U32 R39, RZ, RZ, R78 ;  /* 0x000000ffff270224 */ /* 0x000fca00078e004e */
[----:B------:R-:W3:Y:S01]  /*25d0*/  @P0 LDG.E.U16 R72, desc[UR24][R38.64] ;  /* 0x0000001826480981 */ /* 0x000ee2000c1e1500 */
[----:B------:R-:W-:Y:S02]  /*25e0*/  LOP3.LUT R80, R12, 0x3a, RZ, 0xfc, !PT ;  /* 0x0000003a0c507812 */ /* 0x000fe400078efcff */
[----:B------:R-:W-:Y:S01]  /*25f0*/  PLOP3.LUT P3, PT, PT, PT, UP1, 0x80, 0x8 ;  /* 0x000000000008781c */ /* 0x000fe20003f6f018 */
[----:B------:R-:W-:Y:S03]  /*2600*/  STL [R1+0xa0], R82 ;  /* 0x0000a05201007387 */ /* 0x000fe60000100800 */
[----:B------:R-:W-:Y:S01]  /*2610*/  ISETP.LT.AND P3, PT, R80, UR12, P3 ;  /* 0x0000000c50007c0c */ /* 0x000fe20009f61270 */
[----:B------:R0:W-:Y:S01]  /*2620*/  STL [R1+0x4c0], R77 ;  /* 0x0004c04d01007387 */ /* 0x0001e20000100800 */
[----:B------:R-:W-:-:S03]  /*2630*/  LEA R80, P1, R37, R13, 0x1 ;  /* 0x0000000d25507211 */ /* 0x000fc600078208ff */
[----:B------:R-:W-:Y:S01]  /*2640*/  STL [R1+0x9c], R83 ;  /* 0x00009c5301007387 */ /* 0x000fe20000100800 */
[----:B------:R-:W-:Y:S02]  /*2650*/  PRMT R79, RZ, 0x7610, R79 ;  /* 0x00007610ff4f7816 */ /* 0x000fe4000000004f */
[----:B0-----:R-:W-:Y:S01]  /*2660*/  LEA R77, P0, R36, R13, 0x1 ;  /* 0x0000000d244d7211 */ /* 0x001fe200078008ff */
[----:B------:R0:W-:Y:S01]  /*2670*/  STL [R1+0x4bc], R78 ;  /* 0x0004bc4e01007387 */ /* 0x0001e20000100800 */
[----:B------:R-:W-:-:S03]  /*2680*/  LEA.HI.X.SX32 R37, R37, R6, 0x1, P1 ;  /* 0x0000000625257211 */ /* 0x000fc600008f0eff */
[----:B------:R-:W-:Y:S01]  /*2690*/  STL [R1+0x4e0], R80 ;  /* 0x0004e05001007387 */ /* 0x000fe20000100800 */
[----:B0-----:R-:W-:Y:S01]  /*26a0*/  LEA.HI.X.SX32 R78, R36, R6, 0x1, P0 ;  /* 0x00000006244e7211 */ /* 0x001fe200000f0eff */
[----:B------:R-:W-:Y:S02]  /*26b0*/  @P5 IMAD.MOV.U32 R36, RZ, RZ, R80 ;  /* 0x000000ffff245224 */ /* 0x000fe400078e0050 */
[----:B------:R-:W-:Y:S01]  /*26c0*/  STL [R1+0x500], R77 ;  /* 0x0005004d01007387 */ /* 0x000fe20000100800 */
[----:B------:R-:W-:-:S03]  /*26d0*/  PRMT R75, RZ, 0x7610, R75 ;  /* 0x00007610ff4b7816 */ /* 0x000fc6000000004b */
[----:B------:R0:W-:Y:S01]  /*26e0*/  STL [R1+0x4dc], R37 ;  /* 0x0004dc2501007387 */ /* 0x0001e20000100800 */
[----:B------:R-:W-:-:S03]  /*26f0*/  PLOP3.LUT P0, PT, PT, PT, UP1, 0x80, 0x8 ;  /* 0x000000000008781c */ /* 0x000fc60003f0f018 */
[----:B------:R4:W2:Y:S02]  /*2700*/  @P5 LDG.E.U16 R79, desc[UR24][R36.64] ;  /* 0x00000018244f5981 */ /* 0x0008a4000c1e1500 */
[----:B----4-:R-:W-:Y:S02]  /*2710*/  @P3 IMAD.MOV.U32 R36, RZ, RZ, R77 ;  /* 0x000000ffff243224 */ /* 0x010fe400078e004d */
[----:B0-----:R-:W-:-:S05]  /*2720*/  @P3 IMAD.MOV.U32 R37, RZ, RZ, R78 ;  /* 0x000000ffff253224 */ /* 0x001fca00078e004e */
[----:B------:R0:W4:Y:S01]  /*2730*/  @P3 LDG.E.U16 R75, desc[UR24][R36.64] ;  /* 0x00000018244b3981 */ /* 0x000122000c1e1500 */
[----:B------:R-:W-:Y:S02]  /*2740*/  PRMT R74, RZ, 0x7610, R74 ;  /* 0x00007610ff4a7816 */ /* 0x000fe4000000004a */
[----:B0-----:R-:W-:-:S04]  /*2750*/  LEA R36, P5, R35, R13, 0x1 ;  /* 0x0000000d23247211 */ /* 0x001fc800078a08ff */
[----:B------:R-:W-:Y:S01]  /*2760*/  LEA.HI.X.SX32 R37, R35, R6, 0x1, P5 ;  /* 0x0000000623257211 */ /* 0x000fe200028f0eff */
[----:B---3--:R0:W-:Y:S02]  /*2770*/  STL [R1+0x368], R72 ;  /* 0x0003684801007387 */ /* 0x0081e40000100800 */
[----:B0-----:R-:W-:-:S04]  /*2780*/  LOP3.LUT R72, R12, 0x42, RZ, 0xfc, !PT ;  /* 0x000000420c487812 */ /* 0x001fc800078efcff */
[----:B------:R-:W-:-:S13]  /*2790*/  ISETP.LT.AND P3, PT, R72, UR12, P0 ;  /* 0x0000000c48007c0c */ /* 0x000fda0008761270 */
[----:B------:R0:W3:Y:S01]  /*27a0*/  @P3 LDG.E.U16 R74, desc[UR24][R36.64] ;  /* 0x00000018244a3981 */ /* 0x0000e2000c1e1500 */
[----:B------:R-:W-:Y:S02]  /*27b0*/  LOP3.LUT R77, R12, 0x4a, RZ, 0xfc, !PT ;  /* 0x0000004a0c4d7812 */ /* 0x000fe400078efcff */
[----:B------:R-:W-:Y:S01]  /*27c0*/  PLOP3.LUT P1, PT, PT, PT, UP1, 0x80, 0x8 ;  /* 0x000000000008781c */ /* 0x000fe20003f2f018 */
[----:B------:R-:W-:Y:S03]  /*27d0*/  STL [R1+0x4fc], R78 ;  /* 0x0004fc4e01007387 */ /* 0x000fe60000100800 */
[----:B------:R-:W-:Y:S02]  /*27e0*/  ISETP.LT.AND P1, PT, R77, UR12, P1 ;  /* 0x0000000c4d007c0c */ /* 0x000fe40008f21270 */
[----:B------:R-:W-:Y:S02]  /*27f0*/  LEA R77, P6, R33, R13, 0x1 ;  /* 0x0000000d214d7211 */ /* 0x000fe400078c08ff */
[----:B------:R-:W-:-:S02]  /*2800*/  PLOP3.LUT P0, PT, PT, PT, UP1, 0x80, 0x8 ;  /* 0x000000000008781c */ /* 0x000fc40003f0f018 */
[----:B------:R-:W-:Y:S02]  /*2810*/  PRMT R76, RZ, 0x7610, R76 ;  /* 0x00007610ff4c7816 */ /* 0x000fe4000000004c */
[C---:B------:R-:W-:Y:S01]  /*2820*/  LOP3.LUT R72, R12.reuse, 0x5a, RZ, 0xfc, !PT ;  /* 0x0000005a0c487812 */ /* 0x040fe200078efcff */
[----:B----4-:R4:W-:Y:S04]  /*2830*/  STL [R1+0x330], R75 ;  /* 0x0003304b01007387 */ /* 0x0109e80000100800 */
[----:B--2---:R-:W-:Y:S04]  /*2840*/  STL [R1+0x264], R81 ;  /* 0x0002645101007387 */ /* 0x004fe80000100800 */
[----:B------:R0:W-:Y:S01]  /*2850*/  STL [R1+0x520], R36 ;  /* 0x0005202401007387 */ /* 0x0001e20000100800 */
[----:B----4-:R-:W-:-:S03]  /*2860*/  LOP3.LUT R75, R12, 0x52, RZ, 0xfc, !PT ;  /* 0x000000520c4b7812 */ /* 0x010fc600078efcff */
[----:B------:R2:W-:Y:S01]  /*2870*/  STL [R1+0x51c], R37 ;  /* 0x00051c2501007387 */ /* 0x0005e20000100800 */
[----:B------:R-:W-:-:S03]  /*2880*/  ISETP.LT.AND P0, PT, R75, UR12, P0 ;  /* 0x0000000c4b007c0c */ /* 0x000fc60008701270 */
[----:B------:R-:W-:Y:S01]  /*2890*/  STL [R1+0x540], R77 ;  /* 0x0005404d01007387 */ /* 0x000fe20000100800 */
[----:B0-----:R-:W-:Y:S02]  /*28a0*/  LEA.HI.X.SX32 R36, R33, R6, 0x1, P6 ;  /* 0x0000000621247211 */ /* 0x001fe400030f0eff */
[----:B------:R-:W-:-:S03]  /*28b0*/  PLOP3.LUT P5, PT, PT, PT, UP1, 0x80, 0x8 ;  /* 0x000000000008781c */ /* 0x000fc60003faf018 */
[----:B--2---:R-:W-:Y:S01]  /*28c0*/  @P1 IMAD.MOV.U32 R37, RZ, RZ, R36 ;  /* 0x000000ffff251224 */ /* 0x004fe200078e0024 */
[----:B------:R-:W-:Y:S02]  /*28d0*/  ISETP.LT.AND P5, PT, R72, UR12, P5 ;  /* 0x0000000c48007c0c */ /* 0x000fe4000afa1270 */
[----:B------:R-:W-:Y:S02]  /*28e0*/  PRMT R69, RZ, 0x7610, R69 ;  /* 0x00007610ff457816 */ /* 0x000fe40000000045 */
[----:B------:R-:W-:-:S04]  /*28f0*/  LEA R72, P6, R28, R13, 0x1 ;  /* 0x0000000d1c487211 */ /* 0x000fc800078c08ff */
[----:B------:R-:W-:Y:S02]  /*2900*/  LEA.HI.X.SX32 R28, R28, R6, 0x1, P6 ;  /* 0x000000061c1c7211 */ /* 0x000fe400030f0eff */
[----:B------:R-:W-:Y:S01]  /*2910*/  PRMT R70, RZ, 0x7610, R70 ;  /* 0x00007610ff467816 */ /* 0x000fe20000000046 */
[----:B---3--:R0:W-:Y:S04]  /*2920*/  STL [R1+0x254], R74 ;  /* 0x0002544a01007387 */ /* 0x0081e80000100800 */
[----:B------:R-:W-:Y:S01]  /*2930*/  STL [R1+0x258], R79 ;  /* 0x0002584f01007387 */ /* 0x000fe20000100800 */
[----:B0-----:R-:W-:-:S05]  /*2940*/  LEA R74, P3, R30, R13, 0x1 ;  /* 0x0000000d1e4a7211 */ /* 0x001fca00078608ff */
[----:B------:R-:W-:Y:S01]  /*2950*/  STL [R1+0x56c], R74 ;  /* 0x00056c4a01007387 */ /* 0x000fe20000100800 */
[----:B------:R-:W-:-:S03]  /*2960*/  LEA.HI.X.SX32 R75, R30, R6, 0x1, P3 ;  /* 0x000000061e4b7211 */ /* 0x000fc600018f0eff */
[----:B------:R0:W-:Y:S02]  /*2970*/  STL [R1+0x53c], R36 ;  /* 0x00053c2401007387 */ /* 0x0001e40000100800 */
[----:B0-----:R-:W-:-:S05]  /*2980*/  @P1 IMAD.MOV.U32 R36, RZ, RZ, R77 ;  /* 0x000000ffff241224 */ /* 0x001fca00078e004d */
[----:B------:R0:W2:Y:S02]  /*2990*/  @P1 LDG.E.U16 R76, desc[UR24][R36.64] ;  /* 0x00000018244c1981 */ /* 0x0000a4000c1e1500 */
[----:B0-----:R-:W-:Y:S02]  /*29a0*/  @P0 IMAD.MOV.U32 R36, RZ, RZ, R74 ;  /* 0x000000ffff240224 */ /* 0x001fe400078e004a */
[----:B------:R-:W-:-:S05]  /*29b0*/  @P0 IMAD.MOV.U32 R37, RZ, RZ, R75 ;  /* 0x000000ffff250224 */ /* 0x000fca00078e004b */
[----:B------:R0:W3:Y:S02]  /*29c0*/  @P0 LDG.E.U16 R69, desc[UR24][R36.64] ;  /* 0x0000001824450981 */ /* 0x0000e4000c1e1500 */
[----:B0-----:R-:W-:Y:S02]  /*29d0*/  @P5 IMAD.MOV.U32 R36, RZ, RZ, R72 ;  /* 0x000000ffff245224 */ /* 0x001fe400078e0048 */
[----:B------:R-:W-:-:S05]  /*29e0*/  @P5 IMAD.MOV.U32 R37, RZ, RZ, R28 ;  /* 0x000000ffff255224 */ /* 0x000fca00078e001c */
[----:B------:R-:W4:Y:S01]  /*29f0*/  @P5 LDG.E.U16 R70, desc[UR24][R36.64] ;  /* 0x0000001824465981 */ /* 0x000f22000c1e1500 */
[----:B------:R-:W-:-:S03]  /*2a00*/  PLOP3.LUT P1, PT, PT, PT, UP1, 0x80, 0x8 ;  /* 0x000000000008781c */ /* 0x000fc60003f2f018 */
[----:B------:R-:W-:Y:S04]  /*2a10*/  STL [R1+0x58c], R72 ;  /* 0x00058c4801007387 */ /* 0x000fe80000100800 */
[----:B------:R-:W-:Y:S01]  /*2a20*/  STL [R1+0x568], R75 ;  /* 0x0005684b01007387 */ /* 0x000fe20000100800 */
[----:B------:R-:W-:Y:S02]  /*2a30*/  PLOP3.LUT P0, PT, PT, PT, UP1, 0x80, 0x8 ;  /* 0x000000000008781c */ /* 0x000fe40003f0f018 */
[----:B------:R-:W-:Y:S02]  /*2a40*/  PLOP3.LUT P5, PT, PT, PT, UP1, 0x80, 0x8 ;  /* 0x000000000008781c */ /* 0x000fe40003faf018 */
[----:B------:R-:W-:Y:S02]  /*2a50*/  PRMT R73, RZ, 0x7610, R73 ;  /* 0x00007610ff497816 */ /* 0x000fe40000000049 */
[----:B------:R-:W-:Y:S01]  /*2a60*/  PRMT R43, RZ, 0x7610, R43 ;  /* 0x00007610ff2b7816 */ /* 0x000fe2000000002b */
[----:B---3--:R0:W-:Y:S04]  /*2a70*/  STL [R1+0x2a4], R69 ;  /* 0x0002a44501007387 */ /* 0x0081e80000100800 */
[----:B------:R3:W-:Y:S01]  /*2a80*/  STL [R1+0x588], R28 ;  /* 0x0005881c01007387 */ /* 0x0007e20000100800 */
[----:B0-----:R-:W-:-:S02]  /*2a90*/  LOP3.LUT R69, R12, 0x62, RZ, 0xfc, !PT ;  /* 0x000000620c457812 */ /* 0x001fc400078efcff */
[----:B---3--:R-:W-:Y:S02]  /*2aa0*/  LOP3.LUT R28, R12, 0x6a, RZ, 0xfc, !PT ;  /* 0x0000006a0c1c7812 */ /* 0x008fe400078efcff */
[----:B------:R-:W-:Y:S02]  /*2ab0*/  ISETP.LT.AND P1, PT, R69, UR12, P1 ;  /* 0x0000000c45007c0c */ /* 0x000fe40008f21270 */
[----:B------:R-:W-:Y:S02]  /*2ac0*/  ISETP.LT.AND P0, PT, R28, UR12, P0 ;  /* 0x0000000c1c007c0c */ /* 0x000fe40008701270 */
[-C--:B------:R-:W-:Y:S01]  /*2ad0*/  LEA R28, P3, R31, R13.reuse, 0x1 ;  /* 0x0000000d1f1c7211 */ /* 0x080fe200078608ff */
[----:B----4-:R0:W-:Y:S01]  /*2ae0*/  STL [R1+0x32c], R70 ;  /* 0x00032c4601007387 */ /* 0x0101e20000100800 */
[----:B------:R-:W-:Y:S02]  /*2af0*/  LEA R69, P6, R29, R13, 0x1 ;  /* 0x0000000d1d457211 */ /* 0x000fe400078c08ff */
[----:B------:R-:W-:-:S02]  /*2b00*/  LEA.HI.X.SX32 R74, R31, R6, 0x1, P3 ;  /* 0x000000061f4a7211 */ /* 0x000fc400018f0eff */
[----:B0-----:R-:W-:-:S04]  /*2b10*/  LOP3.LUT R70, R12, 0x72, RZ, 0xfc, !PT ;  /* 0x000000720c467812 */ /* 0x001fc800078efcff */
[----:B------:R-:W-:Y:S02]  /*2b20*/  ISETP.LT.AND P5, PT, R70, UR12, P5 ;  /* 0x0000000c46007c0c */ /* 0x000fe4000afa1270 */
[----:B------:R-:W-:Y:S01]  /*2b30*/  LEA.HI.X.SX32 R70, R29, R6, 0x1, P6 ;  /* 0x000000061d467211 */ /* 0x000fe200030f0eff */
[----:B------:R-:W-:-:S05]  /*2b40*/  @P1 IMAD.MOV.U32 R29, RZ, RZ, R74 ;  /* 0x000000ffff1d1224 */ /* 0x000fca00078e004a */
[----:B------:R0:W3:Y:S04]  /*2b50*/  @P1 LDG.E.U16 R73, desc[UR24][R28.64] ;  /* 0x000000181c491981 */ /* 0x0000e8000c1e1500 */
[----:B------:R4:W-:Y:S01]  /*2b60*/  STL [R1+0x5ac], R28 ;  /* 0x0005ac1c01007387 */ /* 0x0009e20000100800 */
[----:B0-----:R-:W-:Y:S02]  /*2b70*/  @P0 IMAD.MOV.U32 R29, RZ, RZ, R70 ;  /* 0x000000ffff1d0224 */ /* 0x001fe400078e0046 */
[----:B----4-:R-:W-:-:S05]  /*2b80*/  @P0 IMAD.MOV.U32 R28, RZ, RZ, R69 ;  /* 0x000000ffff1c0224 */ /* 0x010fca00078e0045 */
[----:B------:R0:W4:Y:S01]  /*2b90*/  @P0 LDG.E.U16 R43, desc[UR24][R28.64] ;  /* 0x000000181c2b0981 */ /* 0x000122000c1e1500 */
[----:B------:R-:W-:Y:S02]  /*2ba0*/  LOP3.LUT R72, R12, 0x4, RZ, 0xfc, !PT ;  /* 0x000000040c487812 */ /* 0x000fe400078efcff */
[----:B------:R-:W-:Y:S01]  /*2bb0*/  PLOP3.LUT P3, PT, PT, PT, UP1, 0x80, 0x8 ;  /* 0x000000000008781c */ /* 0x000fe20003f6f018 */
[----:B------:R0:W-:Y:S03]  /*2bc0*/  STL [R1+0x5cc], R69 ;  /* 0x0005cc4501007387 */ /* 0x0001e60000100800 */
[----:B------:R-:W-:Y:S02]  /*2bd0*/  ISETP.LT.AND P3, PT, R72, UR12, P3 ;  /* 0x0000000c48007c0c */ /* 0x000fe40009f61270 */
[-C--:B------:R-:W-:Y:S01]  /*2be0*/  LEA R72, P1, R21, R13.reuse, 0x1 ;  /* 0x0000000d15487211 */ /* 0x080fe200078208ff */
[----:B--2---:R-:W-:Y:S04]  /*2bf0*/  STL [R1+0x2a8], R76 ;  /* 0x0002a84c01007387 */ /* 0x004fe80000100800 */
[----:B------:R-:W-:Y:S04]  /*2c00*/  STL [R1+0x5a8], R74 ;  /* 0x0005a84a01007387 */ /* 0x000fe80000100800 */
[----:B------:R2:W-:Y:S04]  /*2c10*/  STL [R1+0x5c8], R70 ;  /* 0x0005c84601007387 */ /* 0x0005e80000100800 */
[----:B------:R-:W-:Y:S01]  /*2c20*/  STL [R1+0x5ec], R72 ;  /* 0x0005ec4801007387 */ /* 0x000fe20000100800 */
[----:B0-----:R-:W-:Y:S01]  /*2c30*/  LEA R69, P0, R27, R13, 0x1 ;  /* 0x0000000d1b457211 */ /* 0x001fe200078008ff */
[----:B------:R-:W-:Y:S01]  /*2c40*/  @P5 IMAD.MOV.U32 R28, RZ, RZ, R72 ;  /* 0x000000ffff1c5224 */ /* 0x000fe200078e0048 */
[----:B------:R-:W-:-:S02]  /*2c50*/  PRMT R71, RZ, 0x7610, R71 ;  /* 0x00007610ff477816 */ /* 0x000fc40000000047 */
[-C--:B--2---:R-:W-:Y:S02]  /*2c60*/  LEA.HI.X.SX32 R70, R27, R6.reuse, 0x1, P0 ;  /* 0x000000061b467211 */ /* 0x084fe400000f0eff */
[----:B------:R-:W-:Y:S02]  /*2c70*/  PRMT R68, RZ, 0x7610, R68 ;  /* 0x00007610ff447816 */ /* 0x000fe40000000044 */
[----:B------:R-:W-:Y:S02]  /*2c80*/  PLOP3.LUT P0, PT, PT, PT, UP1, 0x80, 0x8 ;  /* 0x000000000008781c */ /* 0x000fe40003f0f018 */
[----:B------:R-:W-:Y:S01]  /*2c90*/  PRMT R62, RZ, 0x7610, R62 ;  /* 0x00007610ff3e7816 */ /* 0x000fe2000000003e */
[----:B---3--:R0:W-:Y:S02]  /*2ca0*/  STL [R1+0x218], R73 ;  /* 0x0002184901007387 */ /* 0x0081e40000100800 */
[----:B0-----:R-:W-:-:S05]  /*2cb0*/  LEA.HI.X.SX32 R73, R21, R6, 0x1, P1 ;  /* 0x0000000615497211 */ /* 0x001fca00008f0eff */
[----:B------:R-:W-:Y:S01]  /*2cc0*/  @P5 IMAD.MOV.U32 R29, RZ, RZ, R73 ;  /* 0x000000ffff1d5224 */ /* 0x000fe200078e0049 */
[----:B------:R-:W-:Y:S04]  /*2cd0*/  STL [R1+0x28], R69 ;  /* 0x0000284501007387 */ /* 0x000fe80000100800 */
[----:B------:R0:W2:Y:S04]  /*2ce0*/  @P5 LDG.E.U16 R71, desc[UR24][R28.64] ;  /* 0x000000181c475981 */ /* 0x0000a8000c1e1500 */
[----:B------:R-:W-:Y:S04]  /*2cf0*/  STL [R1+0x5e8], R73 ;  /* 0x0005e84901007387 */ /* 0x000fe80000100800 */
[----:B----4-:R3:W-:Y:S01]  /*2d00*/  STL [R1+0x358], R43 ;  /* 0x0003582b01007387 */ /* 0x0107e20000100800 */
[----:B0-----:R-:W-:-:S02]  /*2d10*/  @P3 IMAD.MOV.U32 R28, RZ, RZ, R69 ;  /* 0x000000ffff1c3224 */ /* 0x001fc400078e0045 */
[----:B------:R-:W-:-:S05]  /*2d20*/  @P3 IMAD.MOV.U32 R29, RZ, RZ, R70 ;  /* 0x000000ffff1d3224 */ /* 0x000fca00078e0046 */
[----:B------:R0:W4:Y:S01]  /*2d30*/  @P3 LDG.E.U16 R68, desc[UR24][R28.64] ;  /* 0x000000181c443981 */ /* 0x000122000c1e1500 */
[----:B---3--:R-:W-:-:S04]  /*2d40*/  LOP3.LUT R43, R12, 0xc, RZ, 0xfc, !PT ;  /* 0x0000000c0c2b7812 */ /* 0x008fc800078efcff */
[----:B------:R-:W-:Y:S02]  /*2d50*/  ISETP.LT.AND P3, PT, R43, UR12, P0 ;  /* 0x0000000c2b007c0c */ /* 0x000fe40008761270 */
[----:B0-----:R-:W-:-:S04]  /*2d60*/  LEA R28, P5, R25, R13, 0x1 ;  /* 0x0000000d191c7211 */ /* 0x001fc800078a08ff */
[----:B------:R-:W-:-:S07]  /*2d70*/  LEA.HI.X.SX32 R29, R25, R6, 0x1, P5 ;  /* 0x00000006191d7211 */ /* 0x000fce00028f0eff */
[----:B------:R0:W3:Y:S01]  /*2d80*/  @P3 LDG.E.U16 R62, desc[UR24][R28.64] ;  /* 0x000000181c3e3981 */ /* 0x0000e2000c1e1500 */
[----:B------:R-:W-:Y:S02]  /*2d90*/  LOP3.LUT R69, R12, 0x14, RZ, 0xfc, !PT ;  /* 0x000000140c457812 */ /* 0x000fe400078efcff */
[----:B------:R-:W-:Y:S01]  /*2da0*/  PLOP3.LUT P1, PT, PT, PT, UP1, 0x80, 0x8 ;  /* 0x000000000008781c */ /* 0x000fe20003f2f018 */
[----:B------:R-:W-:Y:S03]  /*2db0*/  STL [R1+0x24], R70 ;  /* 0x0000244601007387 */ /* 0x000fe60000100800 */
[----:B------:R-:W-:Y:S02]  /*2dc0*/  ISETP.LT.AND P1, PT, R69, UR12, P1 ;  /* 0x0000000c45007c0c */ /* 0x000fe40008f21270 */
[C---:B------:R-:W-:Y:S02]  /*2dd0*/  LEA R69, P6, R23.reuse, R13, 0x1 ;  /* 0x0000000d17457211 */ /* 0x040fe400078c08ff */
[----:B------:R-:W-:Y:S01]  /*2de0*/  PRMT R45, RZ, 0x7610, R45 ;  /* 0x00007610ff2d7816 */ /* 0x000fe2000000002d */
[----:B----4-:R-:W-:Y:S04]  /*2df0*/  STL [R1+0x380], R68 ;  /* 0x0003804401007387 */ /* 0x010fe80000100800 */
[----:B------:R0:W-:Y:S04]  /*2e00*/  STL [R1+0x48], R28 ;  /* 0x0000481c01007387 */ /* 0x0001e80000100800 */
[----:B------:R4:W-:Y:S04]  /*2e10*/  STL [R1+0x44], R29 ;  /* 0x0000441d01007387 */ /* 0x0009e80000100800 */
[----:B------:R-:W-:Y:S01]  /*2e20*/  STL [R1+0x68], R69 ;  /* 0x0000684501007387 */ /* 0x000fe20000100800 */
[----:B0-----:R-:W-:-:S03]  /*2e30*/  LEA.HI.X.SX32 R28, R23, R6, 0x1, P6 ;  /* 0x00000006171c7211 */ /* 0x001fc600030f0eff */
[----:B---3--:R0:W-:Y:S02]  /*2e40*/  STL [R1+0x29c], R62 ;  /* 0x00029c3e01007387 */ /* 0x0081e40000100800 */
[----:B----4-:R-:W-:Y:S02]  /*2e50*/  @P1 IMAD.MOV.U32 R29, RZ, RZ, R28 ;  /* 0x000000ffff1d1224 */ /* 0x010fe400078e001c */
[----:B--2---:R-:W-:Y:S01]  /*2e60*/  STL [R1+0x214], R71 ;  /* 0x0002144701007387 */ /* 0x004fe20000100800 */
[----:B0-----:R-:W-:-:S05]  /*2e70*/  LEA R62, P3, R19, R13, 0x1 ;  /* 0x0000000d133e7211 */ /* 0x001fca00078608ff */
[----:B------:R-:W-:Y:S04]  /*2e80*/  STL [R1+0x88], R62 ;  /* 0x0000883e01007387 */ /* 0x000fe80000100800 */
[----:B------:R0:W-:Y:S02]  /*2e90*/  STL [R1+0x64], R28 ;  /* 0x0000641c01007387 */ /* 0x0001e40000100800 */
[----:B0-----:R-:W-:-:S05]  /*2ea0*/  @P1 IMAD.MOV.U32 R28, RZ, RZ, R69 ;  /* 0x000000ffff1c1224 */ /* 0x001fca00078e0045 */
[----:B------:R-:W2:Y:S01]  /*2eb0*/  @P1 LDG.E.U16 R45, desc[UR24][R28.64] ;  /* 0x000000181c2d1981 */ /* 0x000ea2000c1e1500 */
[C---:B------:R-:W-:Y:S02]  /*2ec0*/  LOP3.LUT R68, R12.reuse, 0x1c, RZ, 0xfc, !PT ;  /* 0x0000001c0c447812 */ /* 0x040fe400078efcff */
[----:B------:R-:W-:Y:S02]  /*2ed0*/  PLOP3.LUT P0, PT, PT, PT, UP1, 0x80, 0x8 ;  /* 0x000000000008781c */ /* 0x000fe40003f0f018 */
[----:B------:R-:W-:Y:S02]  /*2ee0*/  LOP3.LUT R43, R12, 0x24, RZ, 0xfc, !PT ;  /* 0x000000240c2b7812 */ /* 0x000fe400078efcff */
[----:B------:R-:W-:Y:S02]  /*2ef0*/  PLOP3.LUT P5, PT, PT, PT, UP1, 0x80, 0x8 ;  /* 0x000000000008781c */ /* 0x000fe40003faf018 */
[----:B------:R-:W-:Y:S02]  /*2f00*/  ISETP.LT.AND P0, PT, R68, UR12, P0 ;  /* 0x0000000c44007c0c */ /* 0x000fe40008701270 */
[----:B------:R-:W-:-:S02]  /*2f10*/  ISETP.LT.AND P5, PT, R43, UR12, P5 ;  /* 0x0000000c2b007c0c */ /* 0x000fc4000afa1270 */
[----:B------:R-:W-:Y:S02]  /*2f20*/  LEA R43, P6, R18, R13, 0x1 ;  /* 0x0000000d122b7211 */ /* 0x000fe400078c08ff */
[----:B------:R-:W-:-:S03]  /*2f30*/  LEA.HI.X.SX32 R68, R19, R6, 0x1, P3 ;  /* 0x0000000613447211 */ /* 0x000fc600018f0eff */
[----:B------:R-:W-:Y:S01]  /*2f40*/  STL [R1+0xa8], R43 ;  /* 0x0000a82b01007387 */ /* 0x000fe20000100800 */
[----:B------:R-:W-:-:S03]  /*2f50*/  PRMT R41, RZ, 0x7610, R41 ;  /* 0x00007610ff297816 */ /* 0x000fc60000000029 */
[----:B------:R-:W-:Y:S01]  /*2f60*/  STL [R1+0x84], R68 ;  /* 0x0000844401007387 */ /* 0x000fe20000100800 */
[----:B------:R-:W-:Y:S01]  /*2f70*/  @P0 IMAD.MOV.U32 R19, RZ, RZ, R68 ;  /* 0x000000ffff130224 */ /* 0x000fe200078e0044 */
[----:B------:R-:W-:Y:S02]  /*2f80*/  PRMT R40, RZ, 0x7610, R40 ;  /* 0x00007610ff287816 */ /* 0x000fe40000000028 */
[----:B--2---:R0:W-:Y:S02]  /*2f90*/  STL [R1+0x2f0], R45 ;  /* 0x0002f02d01007387 */ /* 0x0041e40000100800 */
[----:B0-----:R-:W-:Y:S01]  /*2fa0*/  LEA.HI.X.SX32 R45, R18, R6, 0x1, P6 ;  /* 0x00000006122d7211 */ /* 0x001fe200030f0eff */
[----:B------:R-:W-:-:S05]  /*2fb0*/  @P0 IMAD.MOV.U32 R18, RZ, RZ, R62 ;  /* 0x000000ffff120224 */ /* 0x000fca00078e003e */
[----:B------:R0:W2:Y:S02]  /*2fc0*/  @P0 LDG.E.U16 R41, desc[UR24][R18.64] ;  /* 0x0000001812290981 */ /* 0x0000a4000c1e1500 */
[----:B0-----:R-:W-:Y:S02]  /*2fd0*/  @P5 IMAD.MOV.U32 R18, RZ, RZ, R43 ;  /* 0x000000ffff125224 */ /* 0x001fe400078e002b */
[----:B------:R-:W-:-:S05]  /*2fe0*/  @P5 IMAD.MOV.U32 R19, RZ, RZ, R45 ;  /* 0x000000ffff135224 */ /* 0x000fca00078e002d */
[----:B------:R-:W3:Y:S01]  /*2ff0*/  @P5 LDG.E.U16 R40, desc[UR24][R18.64] ;  /* 0x0000001812285981 */ /* 0x000ee2000c1e1500 */
[----:B------:R-:W-:Y:S02]  /*3000*/  PLOP3.LUT P1, PT, PT, PT, UP1, 0x80, 0x8 ;  /* 0x000000000008781c */ /* 0x000fe40003f2f018 */
[----:B------:R-:W-:Y:S02]  /*3010*/  PLOP3.LUT P0, PT, PT, PT, UP1, 0x80, 0x8 ;  /* 0x000000000008781c */ /* 0x000fe40003f0f018 */
[----:B------:R-:W-:Y:S02]  /*3020*/  PLOP3.LUT P5, PT, PT, PT, UP1, 0x80, 0x8 ;  /* 0x000000000008781c */ /* 0x000fe40003faf018 */
[----:B------:R-:W-:Y:S02]  /*3030*/  PRMT R44, RZ, 0x7610, R44 ;  /* 0x00007610ff2c7816 */ /* 0x000fe4000000002c */
[----:B------:R-:W-:Y:S01]  /*3040*/  PRMT R35, RZ, 0x7610, R35 ;  /* 0x00007610ff237816 */ /* 0x000fe20000000023 */
[----:B--2---:R0:W-:Y:S04]  /*3050*/  STL [R1+0x2ec], R41 ;  /* 0x0002ec2901007387 */ /* 0x0041e80000100800 */
[----:B------:R2:W-:Y:S01]  /*3060*/  STL [R1+0xa4], R45 ;  /* 0x0000a42d01007387 */ /* 0x0005e20000100800 */
[----:B0-----:R-:W-:-:S04]  /*3070*/  LOP3.LUT R41, R12, 0x2c, RZ, 0xfc, !PT ;  /* 0x0000002c0c297812 */ /* 0x001fc800078efcff */
[----:B------:R-:W-:Y:S01]  /*3080*/  ISETP.LT.AND P1, PT, R41, UR12, P1 ;  /* 0x0000000c29007c0c */ /* 0x000fe20008f21270 */
[----:B---3--:R0:W-:Y:S01]  /*3090*/  STL [R1+0x36c], R40 ;  /* 0x00036c2801007387 */ /* 0x0081e20000100800 */
[C---:B--2---:R-:W-:Y:S02]  /*30a0*/  LEA R45, P3, R17.reuse, R13, 0x1 ;  /* 0x0000000d112d7211 */ /* 0x044fe400078608ff */
[C---:B------:R-:W-:Y:S02]  /*30b0*/  LOP3.LUT R41, R12.reuse, 0x3c, RZ, 0xfc, !PT ;  /* 0x0000003c0c297812 */ /* 0x040fe400078efcff */
[----:B0-----:R-:W-:Y:S02]  /*30c0*/  LOP3.LUT R40, R12, 0x34, RZ, 0xfc, !PT ;  /* 0x000000340c287812 */ /* 0x001fe400078efcff */
[----:B------:R-:W-:Y:S02]  /*30d0*/  LEA.HI.X.SX32 R62, R17, R6, 0x1, P3 ;  /* 0x00000006113e7211 */ /* 0x000fe400018f0eff */
[----:B------:R-:W-:-:S02]  /*30e0*/  ISETP.LT.AND P0, PT, R40, UR12, P0 ;  /* 0x0000000c28007c0c */ /* 0x000fc40008701270 */
[C---:B------:R-:W-:Y:S02]  /*30f0*/  LEA R40, P6, R16.reuse, R13, 0x1 ;  /* 0x0000000d10287211 */ /* 0x040fe400078c08ff */
[----:B------:R-:W-:Y:S01]  /*3100*/  ISETP.LT.AND P5, PT, R41, UR12, P5 ;  /* 0x0000000c29007c0c */ /* 0x000fe2000afa1270 */
[----:B------:R-:W-:Y:S01]  /*3110*/  @P1 IMAD.MOV.U32 R17, RZ, RZ, R62 ;  /* 0x000000ffff111224 */ /* 0x000fe200078e003e */
        /* <DEDUP_REMOVED lines=42> */
[----:B--2---:R-:W-:Y:S04]  /*33c0*/  STL [R1+0x298], R44 ;  /* 0x0002982c01007387 */ /* 0x004fe80000100800 */
[----:B------:R0:W-:Y:S04]  /*33d0*/  STL [R1+0x548], R14 ;  /* 0x0005480e01007387 */ /* 0x0001e80000100800 */
[----:B------:R2:W-:Y:S04]  /*33e0*/  STL [R1+0x544], R15 ;  /* 0x0005440f01007387 */ /* 0x0005e80000100800 */
[----:B------:R-:W-:Y:S01]  /*33f0*/  STL [R1+0x574], R40 ;  /* 0x0005742801007387 */ /* 0x000fe20000100800 */
[----:B0-----:R-:W-:-:S05]  /*3400*/  LEA.HI.X.SX32 R14, R32, R6, 0x1, P6 ;  /* 0x00000006200e7211 */ /* 0x001fca00030f0eff */
[----:B--2---:R-:W-:Y:S01]  /*3410*/  @P1 IMAD.MOV.U32 R15, RZ, RZ, R14 ;  /* 0x000000ffff0f1224 */ /* 0x004fe200078e000e */
[----:B---3--:R0:W-:Y:S04]  /*3420*/  STL [R1+0x270], R38 ;  /* 0x0002702601007387 */ /* 0x0081e80000100800 */
[----:B------:R-:W-:Y:S01]  /*3430*/  STL [R1+0x294], R42 ;  /* 0x0002942a01007387 */ /* 0x000fe20000100800 */
        /* <DEDUP_REMOVED lines=24> */
[----:B------:R0:W2:Y:S01]  /*35c0*/  @P5 LDG.E.U16 R32, desc[UR24][R14.64] ;  /* 0x000000180e205981 */ /* 0x0000a2000c1e1500 */
[----:B------:R-:W-:Y:S02]  /*35d0*/  PLOP3.LUT P3, PT, PT, PT, UP1, 0x80, 0x8 ;  /* 0x000000000008781c */ /* 0x000fe40003f6f018 */
[----:B------:R-:W-:Y:S01]  /*35e0*/  PLOP3.LUT P0, PT, PT, PT, UP1, 0x80, 0x8 ;  /* 0x000000000008781c */ /* 0x000fe20003f0f018 */
[----:B---3--:R3:W-:Y:S04]  /*35f0*/  STL [R1+0x2e4], R33 ;  /* 0x0002e42101007387 */ /* 0x0087e80000100800 */
[----:B------:R-:W-:Y:S01]  /*3600*/  STL [R1+0x5b0], R37 ;  /* 0x0005b02501007387 */ /* 0x000fe20000100800 */
[----:B---3--:R-:W-:-:S04]  /*3610*/  LOP3.LUT R33, R12, 0x6c, RZ, 0xfc, !PT ;  /* 0x0000006c0c217812 */ /* 0x008fc800078efcff */
[----:B------:R-:W-:Y:S02]  /*3620*/  ISETP.LT.AND P3, PT, R33, UR12, P3 ;  /* 0x0000000c21007c0c */ /* 0x000fe40009f61270 */
[----:B0-----:R-:W-:Y:S02]  /*3630*/  LEA R14, P5, R26, R13, 0x1 ;  /* 0x0000000d1a0e7211 */ /* 0x001fe400078a08ff */
[----:B------:R-:W-:Y:S02]  /*3640*/  PRMT R36, RZ, 0x7610, R36 ;  /* 0x00007610ff247816 */ /* 0x000fe40000000024 */
[----:B------:R-:W-:Y:S02]  /*3650*/  LOP3.LUT R33, R12, 0x6, RZ, 0xfc, !PT ;  /* 0x000000060c217812 */ /* 0x000fe400078efcff */
[----:B------:R-:W-:Y:S02]  /*3660*/  PLOP3.LUT P1, PT, PT, PT, UP1, 0x80, 0x8 ;  /* 0x000000000008781c */ /* 0x000fe40003f2f018 */
[----:B------:R-:W-:-:S02]  /*3670*/  LEA.HI.X.SX32 R15, R26, R6, 0x1, P5 ;  /* 0x000000061a0f7211 */ /* 0x000fc400028f0eff */
[----:B------:R-:W-:-:S03]  /*3680*/  ISETP.LT.AND P1, PT, R33, UR12, P1 ;  /* 0x0000000c21007c0c */ /* 0x000fc60008f21270 */
[----:B------:R0:W3:Y:S01]  /*3690*/  @P3 LDG.E.U16 R36, desc[UR24][R14.64] ;  /* 0x000000180e243981 */ /* 0x0000e2000c1e1500 */
[----:B------:R-:W-:-:S03]  /*36a0*/  PRMT R27, RZ, 0x7610, R27 ;  /* 0x00007610ff1b7816 */ /* 0x000fc6000000001b */
[----:B--2---:R2:W-:Y:S02]  /*36b0*/  STL [R1+0x35c], R32 ;  /* 0x00035c2001007387 */ /* 0x0045e40000100800 */
[----:B--2---:R-:W-:-:S04]  /*36c0*/  LOP3.LUT R32, R12, 0x74, RZ, 0xfc, !PT ;  /* 0x000000740c207812 */ /* 0x004fc800078efcff */
[----:B------:R-:W-:Y:S02]  /*36d0*/  ISETP.LT.AND P0, PT, R32, UR12, P0 ;  /* 0x0000000c20007c0c */ /* 0x000fe40008701270 */
[C---:B------:R-:W-:Y:S01]  /*36e0*/  LEA R32, P6, R20.reuse, R13, 0x1 ;  /* 0x0000000d14207211 */ /* 0x040fe200078c08ff */
[----:B------:R0:W-:Y:S03]  /*36f0*/  STL [R1+0x5d4], R14 ;  /* 0x0005d40e01007387 */ /* 0x0001e60000100800 */
[----:B------:R-:W-:Y:S01]  /*3700*/  LEA.HI.X.SX32 R33, R20, R6, 0x1, P6 ;  /* 0x0000000614217211 */ /* 0x000fe200030f0eff */
[----:B------:R-:W-:Y:S04]  /*3710*/  STL [R1+0x5f4], R32 ;  /* 0x0005f42001007387 */ /* 0x000fe80000100800 */
[----:B------:R2:W-:Y:S02]  /*3720*/  STL [R1+0x5d0], R15 ;  /* 0x0005d00f01007387 */ /* 0x0005e40000100800 */
[----:B0-----:R-:W-:-:S02]  /*3730*/  @P0 IMAD.MOV.U32 R14, RZ, RZ, R32 ;  /* 0x000000ffff0e0224 */ /* 0x001fc400078e0020 */
[----:B--2---:R-:W-:-:S05]  /*3740*/  @P0 IMAD.MOV.U32 R15, RZ, RZ, R33 ;  /* 0x000000ffff0f0224 */ /* 0x004fca00078e0021 */
[----:B------:R0:W2:Y:S01]  /*3750*/  @P0 LDG.E.U16 R27, desc[UR24][R14.64] ;  /* 0x000000180e1b0981 */ /* 0x0000a2000c1e1500 */
[----:B------:R-:W-:Y:S02]  /*3760*/  LOP3.LUT R35, R12, 0xe, RZ, 0xfc, !PT ;  /* 0x0000000e0c237812 */ /* 0x000fe400078efcff */
[----:B------:R-:W-:-:S04]  /*3770*/  PLOP3.LUT P5, PT, PT, PT, UP1, 0x80, 0x8 ;  /* 0x000000000008781c */ /* 0x000fc80003faf018 */
[----:B------:R-:W-:Y:S02]  /*3780*/  ISETP.LT.AND P5, PT, R35, UR12, P5 ;  /* 0x0000000c23007c0c */ /* 0x000fe4000afa1270 */
[-C--:B------:R-:W-:Y:S01]  /*3790*/  LEA R35, P3, R46, R13.reuse, 0x1 ;  /* 0x0000000d2e237211 */ /* 0x080fe200078608ff */
[----:B------:R4:W-:Y:S01]  /*37a0*/  STL [R1+0x5f0], R33 ;  /* 0x0005f02101007387 */ /* 0x0009e20000100800 */
[----:B------:R-:W-:-:S03]  /*37b0*/  LEA R32, P0, R47, R13, 0x1 ;  /* 0x0000000d2f207211 */ /* 0x000fc600078008ff */
[----:B------:R-:W-:Y:S04]  /*37c0*/  STL [R1+0x30], R35 ;  /* 0x0000302301007387 */ /* 0x000fe80000100800 */
[----:B---3--:R3:W-:Y:S01]  /*37d0*/  STL [R1+0x26c], R36 ;  /* 0x00026c2401007387 */ /* 0x0087e20000100800 */
[----:B------:R-:W-:Y:S01]  /*37e0*/  PRMT R34, RZ, 0x7610, R34 ;  /* 0x00007610ff227816 */ /* 0x000fe20000000022 */
[----:B0-----:R-:W-:Y:S01]  /*37f0*/  @P1 IMAD.MOV.U32 R14, RZ, RZ, R35 ;  /* 0x000000ffff0e1224 */ /* 0x001fe200078e0023 */
[-C--:B----4-:R-:W-:Y:S01]  /*3800*/  LEA.HI.X.SX32 R33, R47, R6.reuse, 0x1, P0 ;  /* 0x000000062f217211 */ /* 0x090fe200000f0eff */
[----:B------:R-:W-:Y:S01]  /*3810*/  STL [R1+0x50], R32 ;  /* 0x0000502001007387 */ /* 0x000fe20000100800 */
[----:B---3--:R-:W-:-:S05]  /*3820*/  LEA.HI.X.SX32 R36, R46, R6, 0x1, P3 ;  /* 0x000000062e247211 */ /* 0x008fca00018f0eff */
[----:B------:R-:W-:Y:S01]  /*3830*/  @P1 IMAD.MOV.U32 R15, RZ, RZ, R36 ;  /* 0x000000ffff0f1224 */ /* 0x000fe200078e0024 */
[----:B------:R-:W-:Y:S01]  /*3840*/  STL [R1+0x2c], R36 ;  /* 0x00002c2401007387 */ /* 0x000fe20000100800 */
[----:B------:R-:W-:Y:S02]  /*3850*/  PLOP3.LUT P3, PT, PT, PT, UP1, 0x80, 0x8 ;  /* 0x000000000008781c */ /* 0x000fe40003f6f018 */
[----:B------:R-:W-:Y:S01]  /*3860*/  PRMT R31, RZ, 0x7610, R31 ;  /* 0x00007610ff1f7816 */ /* 0x000fe2000000001f */
[----:B------:R0:W3:Y:S01]  /*3870*/  @P1 LDG.E.U16 R34, desc[UR24][R14.64] ;  /* 0x000000180e221981 */ /* 0x0000e2000c1e1500 */
[----:B------:R-:W-:Y:S01]  /*3880*/  PRMT R30, RZ, 0x7610, R30 ;  /* 0x00007610ff1e7816 */ /* 0x000fe2000000001e */
[----:B0-----:R-:W-:Y:S02]  /*3890*/  @P5 IMAD.MOV.U32 R14, RZ, RZ, R32 ;  /* 0x000000ffff0e5224 */ /* 0x001fe400078e0020 */
[----:B------:R-:W-:-:S05]  /*38a0*/  @P5 IMAD.MOV.U32 R15, RZ, RZ, R33 ;  /* 0x000000ffff0f5224 */ /* 0x000fca00078e0021 */
[----:B------:R0:W4:Y:S02]  /*38b0*/  @P5 LDG.E.U16 R31, desc[UR24][R14.64] ;  /* 0x000000180e1f5981 */ /* 0x000124000c1e1500 */
[----:B0-----:R-:W-:-:S04]  /*38c0*/  LEA R14, P5, R48, R13, 0x1 ;  /* 0x0000000d300e7211 */ /* 0x001fc800078a08ff */
[----:B------:R-:W-:Y:S01]  /*38d0*/  LEA.HI.X.SX32 R15, R48, R6, 0x1, P5 ;  /* 0x00000006300f7211 */ /* 0x000fe200028f0eff */
[----:B--2---:R0:W-:Y:S02]  /*38e0*/  STL [R1+0x354], R27 ;  /* 0x0003541b01007387 */ /* 0x0041e40000100800 */
[----:B0-----:R-:W-:-:S04]  /*38f0*/  LOP3.LUT R27, R12, 0x16, RZ, 0xfc, !PT ;  /* 0x000000160c1b7812 */ /* 0x001fc800078efcff */
[----:B------:R-:W-:-:S13]  /*3900*/  ISETP.LT.AND P3, PT, R27, UR12, P3 ;  /* 0x0000000c1b007c0c */ /* 0x000fda0009f61270 */
[----:B------:R0:W2:Y:S01]  /*3910*/  @P3 LDG.E.U16 R30, desc[UR24][R14.64] ;  /* 0x000000180e1e3981 */ /* 0x0000a2000c1e1500 */
        /* <DEDUP_REMOVED lines=10> */
[----:B0-----:R-:W-:-:S05]  /*39c0*/  LEA.HI.X.SX32 R14, R49, R6, 0x1, P6 ;  /* 0x00000006310e7211 */ /* 0x001fca00030f0eff */
[----:B----4-:R-:W-:Y:S01]  /*39d0*/  @P1 IMAD.MOV.U32 R15, RZ, RZ, R14 ;  /* 0x000000ffff0f1224 */ /* 0x010fe200078e000e */
[----:B--2---:R0:W-:Y:S04]  /*39e0*/  STL [R1+0x2dc], R30 ;  /* 0x0002dc1e01007387 */ /* 0x0041e80000100800 */
[----:B---3--:R-:W-:Y:S01]  /*39f0*/  STL [R1+0x2e0], R34 ;  /* 0x0002e02201007387 */ /* 0x008fe20000100800 */
        /* <DEDUP_REMOVED lines=32> */
[----:B------:R-:W-:Y:S02]  /*3c00*/  LOP3.LUT R25, R12, 0x46, RZ, 0xfc, !PT ;  /* 0x000000460c197812 */ /* 0x000fe400078efcff */
[----:B------:R-:W-:Y:S02]  /*3c10*/  PLOP3.LUT P5, PT, PT, PT, UP1, 0x80, 0x8 ;  /* 0x000000000008781c */ /* 0x000fe40003faf018 */
[----:B------:R-:W-:Y:S02]  /*3c20*/  PRMT R28, RZ, 0x7610, R28 ;  /* 0x00007610ff1c7816 */ /* 0x000fe4000000001c */
[----:B------:R-:W-:-:S02]  /*3c30*/  LEA.HI.X.SX32 R15, R52, R6, 0x1, P3 ;  /* 0x00000006340f7211 */ /* 0x000fc400018f0eff */
[----:B------:R-:W-:Y:S02]  /*3c40*/  ISETP.LT.AND P5, PT, R25, UR12, P5 ;  /* 0x0000000c19007c0c */ /* 0x000fe4000afa1270 */
[----:B------:R-:W-:Y:S01]  /*3c50*/  PRMT R18, RZ, 0x7610, R18 ;  /* 0x00007610ff127816 */ /* 0x000fe20000000012 */
[----:B------:R0:W3:Y:S04]  /*3c60*/  @P1 LDG.E.U16 R28, desc[UR24][R14.64] ;  /* 0x000000180e1c1981 */ /* 0x0000e8000c1e1500 */
        /* <DEDUP_REMOVED lines=14> */
[----:B------:R-:W-:Y:S01]  /*3d50*/  LEA R27, P1, R54, R13, 0x1 ;  /* 0x0000000d361b7211 */ /* 0x000fe200078208ff */
[----:B------:R4:W-:Y:S04]  /*3d60*/  STL [R1+0x50c], R25 ;  /* 0x00050c1901007387 */ /* 0x0009e80000100800 */
[----:B------:R-:W-:Y:S01]  /*3d70*/  STL [R1+0x530], R27 ;  /* 0x0005301b01007387 */ /* 0x000fe20000100800 */
[----:B------:R-:W-:Y:S01]  /*3d80*/  PRMT R26, RZ, 0x7610, R26 ;  /* 0x00007610ff1a7816 */ /* 0x000fe2000000001a */
[----:B0-----:R-:W-:Y:S01]  /*3d90*/  @P5 IMAD.MOV.U32 R14, RZ, RZ, R27 ;  /* 0x000000ffff0e5224 */ /* 0x001fe200078e001b */
[----:B------:R-:W-:-:S02]  /*3da0*/  PLOP3.LUT P0, PT, PT, PT, UP1, 0x80, 0x8 ;  /* 0x000000000008781c */ /* 0x000fc40003f0f018 */
[----:B----4-:R-:W-:-:S04]  /*3db0*/  LOP3.LUT R25, R12, 0x56, RZ, 0xfc, !PT ;  /* 0x000000560c197812 */ /* 0x010fc800078efcff */
[----:B------:R-:W-:Y:S02]  /*3dc0*/  ISETP.LT.AND P0, PT, R25, UR12, P0 ;  /* 0x0000000c19007c0c */ /* 0x000fe40008701270 */
[----:B------:R-:W-:Y:S02]  /*3dd0*/  PRMT R17, RZ, 0x7610, R17 ;  /* 0x00007610ff117816 */ /* 0x000fe40000000011 */
[----:B------:R-:W-:Y:S01]  /*3de0*/  PRMT R21, RZ, 0x7610, R21 ;  /* 0x00007610ff157816 */ /* 0x000fe20000000015 */
[----:B--2---:R0:W-:Y:S04]  /*3df0*/  STL [R1+0x394], R18 ;  /* 0x0003941201007387 */ /* 0x0041e80000100800 */
[----:B---3--:R2:W-:Y:S01]  /*3e00*/  STL [R1+0x2b0], R28 ;  /* 0x0002b01c01007387 */ /* 0x0085e20000100800 */
[----:B0-----:R-:W-:-:S02]  /*3e10*/  LEA R18, P6, R55, R13, 0x1 ;  /* 0x0000000d37127211 */ /* 0x001fc400078c08ff */
[-C--:B--2---:R-:W-:Y:S02]  /*3e20*/  LEA.HI.X.SX32 R28, R54, R6.reuse, 0x1, P1 ;  /* 0x00000006361c7211 */ /* 0x084fe400008f0eff */
[----:B------:R-:W-:-:S03]  /*3e30*/  LEA.HI.X.SX32 R22, R55, R6, 0x1, P6 ;  /* 0x0000000637167211 */ /* 0x000fc600030f0eff */
[----:B------:R-:W-:Y:S01]  /*3e40*/  @P5 IMAD.MOV.U32 R15, RZ, RZ, R28 ;  /* 0x000000ffff0f5224 */ /* 0x000fe200078e001c */
[----:B------:R-:W-:Y:S04]  /*3e50*/  STL [R1+0x550], R18 ;  /* 0x0005501201007387 */ /* 0x000fe80000100800 */
[----:B------:R-:W-:Y:S04]  /*3e60*/  STL [R1+0x52c], R28 ;  /* 0x00052c1c01007387 */ /* 0x000fe80000100800 */
[----:B------:R0:W2:Y:S04]  /*3e70*/  @P5 LDG.E.U16 R26, desc[UR24][R14.64] ;  /* 0x000000180e1a5981 */ /* 0x0000a8000c1e1500 */
[----:B------:R3:W-:Y:S01]  /*3e80*/  STL [R1+0x54c], R22 ;  /* 0x00054c1601007387 */ /* 0x0007e20000100800 */
[----:B0-----:R-:W-:Y:S01]  /*3e90*/  @P3 IMAD.MOV.U32 R15, RZ, RZ, R22 ;  /* 0x000000ffff0f3224 */ /* 0x001fe200078e0016 */
[----:B---3--:R-:W-:Y:S01]  /*3ea0*/  LEA R22, P1, R57, R13, 0x1 ;  /* 0x0000000d39167211 */ /* 0x008fe200078208ff */
[----:B------:R-:W-:-:S03]  /*3eb0*/  @P3 IMAD.MOV.U32 R14, RZ, RZ, R18 ;  /* 0x000000ffff0e3224 */ /* 0x000fc600078e0012 */
[----:B------:R-:W-:Y:S02]  /*3ec0*/  LEA.HI.X.SX32 R25, R57, R6, 0x1, P1 ;  /* 0x0000000639197211 */ /* 0x000fe400008f0eff */
[----:B------:R0:W3:Y:S02]  /*3ed0*/  @P3 LDG.E.U16 R17, desc[UR24][R14.64] ;  /* 0x000000180e113981 */ /* 0x0000e4000c1e1500 */
[----:B0-----:R-:W-:Y:S02]  /*3ee0*/  @P0 IMAD.MOV.U32 R14, RZ, RZ, R22 ;  /* 0x000000ffff0e0224 */ /* 0x001fe400078e0016 */
[----:B------:R-:W-:-:S05]  /*3ef0*/  @P0 IMAD.MOV.U32 R15, RZ, RZ, R25 ;  /* 0x000000ffff0f0224 */ /* 0x000fca00078e0019 */
[----:B------:R0:W4:Y:S01]  /*3f00*/  @P0 LDG.E.U16 R21, desc[UR24][R14.64] ;  /* 0x000000180e150981 */ /* 0x000122000c1e1500 */
[----:B------:R-:W-:Y:S02]  /*3f10*/  PLOP3.LUT P3, PT, PT, PT, UP1, 0x80, 0x8 ;  /* 0x000000000008781c */ /* 0x000fe40003f6f018 */
[----:B------:R-:W-:Y:S02]  /*3f20*/  LOP3.LUT R18, R12, 0x66, RZ, 0xfc, !PT ;  /* 0x000000660c127812 */ /* 0x000fe400078efcff */
[----:B------:R-:W-:Y:S02]  /*3f30*/  PLOP3.LUT P5, PT, PT, PT, UP1, 0x80, 0x8 ;  /* 0x000000000008781c */ /* 0x000fe40003faf018 */
[----:B------:R-:W-:Y:S02]  /*3f40*/  PLOP3.LUT P1, PT, PT, PT, UP1, 0x80, 0x8 ;  /* 0x000000000008781c */ /* 0x000fe40003f2f018 */
[----:B------:R-:W-:Y:S02]  /*3f50*/  ISETP.LT.AND P0, PT, R18, UR12, P5 ;  /* 0x0000000c12007c0c */ /* 0x000fe4000af01270 */
[----:B0-----:R-:W-:-:S02]  /*3f60*/  LEA R14, P5, R59, R13, 0x1 ;  /* 0x0000000d3b0e7211 */ /* 0x001fc400078a08ff */
[----:B------:R-:W-:Y:S02]  /*3f70*/  PRMT R24, RZ, 0x7610, R24 ;  /* 0x00007610ff187816 */ /* 0x000fe40000000018 */
[----:B------:R-:W-:Y:S02]  /*3f80*/  LEA.HI.X.SX32 R15, R59, R6, 0x1, P5 ;  /* 0x000000063b0f7211 */ /* 0x000fe400028f0eff */
[----:B------:R-:W-:Y:S02]  /*3f90*/  PRMT R19, RZ, 0x7610, R19 ;  /* 0x00007610ff137816 */ /* 0x000fe40000000013 */
[----:B------:R-:W-:Y:S01]  /*3fa0*/  PRMT R16, RZ, 0x7610, R16 ;  /* 0x00007610ff107816 */ /* 0x000fe20000000010 */
[----:B--2---:R0:W-:Y:S04]  /*3fb0*/  STL [R1+0x2ac], R26 ;  /* 0x0002ac1a01007387 */ /* 0x0041e80000100800 */
[----:B------:R-:W-:Y:S01]  /*3fc0*/  STL [R1+0x57c], R22 ;  /* 0x00057c1601007387 */ /* 0x000fe20000100800 */
[----:B0-----:R-:W-:-:S04]  /*3fd0*/  LOP3.LUT R26, R12, 0x5e, RZ, 0xfc, !PT ;  /* 0x0000005e0c1a7812 */ /* 0x001fc800078efcff */
[----:B------:R-:W-:Y:S01]  /*3fe0*/  ISETP.LT.AND P3, PT, R26, UR12, P3 ;  /* 0x0000000c1a007c0c */ /* 0x000fe20009f61270 */
[----:B---3--:R0:W-:Y:S04]  /*3ff0*/  STL [R1+0x360], R17 ;  /* 0x0003601101007387 */ /* 0x0081e80000100800 */
[----:B------:R-:W-:Y:S08]  /*4000*/  STL [R1+0x578], R25 ;  /* 0x0005781901007387 */ /* 0x000ff00000100800 */
[----:B------:R2:W3:Y:S01]  /*4010*/  @P3 LDG.E.U16 R24, desc[UR24][R14.64] ;  /* 0x000000180e183981 */ /* 0x0004e2000c1e1500 */
[----:B0-----:R-:W-:-:S04]  /*4020*/  LOP3.LUT R17, R12, 0x6e, RZ, 0xfc, !PT ;  /* 0x0000006e0c117812 */ /* 0x001fc800078efcff */
[----:B------:R-:W-:Y:S01]  /*4030*/  ISETP.LT.AND P1, PT, R17, UR12, P1 ;  /* 0x0000000c11007c0c */ /* 0x000fe20008f21270 */
[----:B----4-:R0:W-:Y:S01]  /*4040*/  STL [R1+0x2a0], R21 ;  /* 0x0002a01501007387 */ /* 0x0101e20000100800 */
[----:B------:R-:W-:-:S03]  /*4050*/  LEA R17, P5, R56, R13, 0x1 ;  /* 0x0000000d38117211 */ /* 0x000fc600078a08ff */
[----:B------:R2:W-:Y:S01]  /*4060*/  STL [R1+0x59c], R14 ;  /* 0x00059c0e01007387 */ /* 0x0005e20000100800 */
[----:B0-----:R-:W-:-:S04]  /*4070*/  LEA R21, P6, R58, R13, 0x1 ;  /* 0x0000000d3a157211 */ /* 0x001fc800078c08ff */
[-C--:B------:R-:W-:Y:S01]  /*4080*/  LEA.HI.X.SX32 R22, R58, R6.reuse, 0x1, P6 ;  /* 0x000000063a167211 */ /* 0x080fe200030f0eff */
[----:B------:R-:W-:Y:S01]  /*4090*/  STL [R1+0x5bc], R21 ;  /* 0x0005bc1501007387 */ /* 0x000fe20000100800 */
[----:B--2---:R-:W-:Y:S01]  /*40a0*/  @P0 IMAD.MOV.U32 R14, RZ, RZ, R21 ;  /* 0x000000ffff0e0224 */ /* 0x004fe200078e0015 */
[----:B------:R-:W-:Y:S02]  /*40b0*/  LEA.HI.X.SX32 R18, R56, R6, 0x1, P5 ;  /* 0x0000000638127211 */ /* 0x000fe400028f0eff */
[----:B------:R0:W-:Y:S02]  /*40c0*/  STL [R1+0x598], R15 ;  /* 0x0005980f01007387 */ /* 0x0001e40000100800 */
[----:B0-----:R-:W-:-:S05]  /*40d0*/  @P0 IMAD.MOV.U32 R15, RZ, RZ, R22 ;  /* 0x000000ffff0f0224 */ /* 0x001fca00078e0016 */
[----:B------:R0:W2:Y:S02]  /*40e0*/  @P0 LDG.E.U16 R19, desc[UR24][R14.64] ;  /* 0x000000180e130981 */ /* 0x0000a4000c1e1500 */
[----:B0-----:R-:W-:Y:S02]  /*40f0*/  @P1 IMAD.MOV.U32 R14, RZ, RZ, R17 ;  /* 0x000000ffff0e1224 */ /* 0x001fe400078e0011 */
[----:B------:R-:W-:-:S05]  /*4100*/  @P1 IMAD.MOV.U32 R15, RZ, RZ, R18 ;  /* 0x000000ffff0f1224 */ /* 0x000fca00078e0012 */
[----:B------:R0:W4:Y:S01]  /*4110*/  @P1 LDG.E.U16 R16, desc[UR24][R14.64] ;  /* 0x000000180e101981 */ /* 0x000122000c1e1500 */
[----:B------:R-:W-:-:S03]  /*4120*/  PLOP3.LUT P0, PT, PT, PT, UP1, 0x80, 0x8 ;  /* 0x000000000008781c */ /* 0x000fc60003f0f018 */
[----:B------:R1:W-:Y:S01]  /*4130*/  STL [R1+0x5dc], R17 ;  /* 0x0005dc1101007387 */ /* 0x0003e20000100800 */
[----:B------:R-:W-:-:S03]  /*4140*/  PLOP3.LUT P3, PT, PT, PT, UP1, 0x80, 0x8 ;  /* 0x000000000008781c */ /* 0x000fc60003f6f018 */
[----:B------:R-:W-:Y:S01]  /*4150*/  STL [R1+0x5b8], R22 ;  /* 0x0005b81601007387 */ /* 0x000fe20000100800 */
[----:B0-----:R-:W-:-:S03]  /*4160*/  IMAD.U32 R14, RZ, RZ, UR14 ;  /* 0x0000000eff0e7e24 */ /* 0x001fc6000f8e00ff */
[----:B------:R0:W-:Y:S01]  /*4170*/  STL [R1+0x5d8], R18 ;  /* 0x0005d81201007387 */ /* 0x0001e20000100800 */
[----:B-1----:R-:W-:Y:S01]  /*4180*/  LOP3.LUT R17, R12, 0x7a, RZ, 0xfc, !PT ;  /* 0x0000007a0c117812 */ /* 0x002fe200078efcff */
[----:B------:R-:W-:-:S03]  /*4190*/  IMAD R14, R14, 0x2, R60 ;  /* 0x000000020e0e7824 */ /* 0x000fc600078e023c */
[----:B------:R-:W-:Y:S02]  /*41a0*/  ISETP.LT.AND P0, PT, R17, UR12, P0 ;  /* 0x0000000c11007c0c */ /* 0x000fe40008701270 */
[-C--:B0-----:R-:W-:Y:S02]  /*41b0*/  LEA R18, P1, R60, R13.reuse, 0x1 ;  /* 0x0000000d3c127211 */ /* 0x081fe400078208ff */
[C---:B------:R-:W-:Y:S02]  /*41c0*/  LEA R21, P5, R14.reuse, R13, 0x1 ;  /* 0x0000000d0e157211 */ /* 0x040fe400078a08ff */
[----:B------:R-:W-:Y:S02]  /*41d0*/  PRMT R23, RZ, 0x7610, R23 ;  /* 0x00007610ff177816 */ /* 0x000fe40000000017 */
[----:B------:R-:W-:Y:S02]  /*41e0*/  LEA.HI.X.SX32 R22, R14, R6, 0x1, P5 ;  /* 0x000000060e167211 */ /* 0x000fe400028f0eff */
[----:B------:R-:W-:Y:S01]  /*41f0*/  PRMT R20, RZ, 0x7610, R20 ;  /* 0x00007610ff147816 */ /* 0x000fe20000000014 */
[----:B----4-:R0:W-:Y:S02]  /*4200*/  STL [R1+0x390], R16 ;  /* 0x0003901001007387 */ /* 0x0101e40000100800 */
[----:B0-----:R-:W-:-:S04]  /*4210*/  LOP3.LUT R16, R12, 0x7c, RZ, 0xfc, !PT ;  /* 0x0000007c0c107812 */ /* 0x001fc800078efcff */
[----:B------:R-:W-:Y:S01]  /*4220*/  ISETP.LT.AND P3, PT, R16, UR12, P3 ;  /* 0x0000000c10007c0c */ /* 0x000fe20009f61270 */
[----:B------:R-:W-:Y:S04]  /*4230*/  STL [R1+0x608], R18 ;  /* 0x0006081201007387 */ /* 0x000fe80000100800 */
[----:B--2---:R0:W-:Y:S04]  /*4240*/  STL [R1+0x31c], R19 ;  /* 0x00031c1301007387 */ /* 0x0041e80000100800 */
[----:B------:R-:W-:Y:S01]  /*4250*/  STL [R1+0x610], R21 ;  /* 0x0006101501007387 */ /* 0x000fe20000100800 */
[----:B0-----:R-:W-:-:S05]  /*4260*/  LEA.HI.X.SX32 R19, R60, R6, 0x1, P1 ;  /* 0x000000063c137211 */ /* 0x001fca00008f0eff */
[----:B------:R0:W-:Y:S04]  /*4270*/  STL [R1+0x604], R19 ;  /* 0x0006041301007387 */ /* 0x0001e80000100800 */
[----:B------:R1:W2:Y:S02]  /*4280*/  @P0 LDG.E.U16 R23, desc[UR24][R18.64] ;  /* 0x0000001812170981 */ /* 0x0002a4000c1e1500 */
[----:B-1----:R-:W-:Y:S02]  /*4290*/  @P3 IMAD.MOV.U32 R18, RZ, RZ, R21 ;  /* 0x000000ffff123224 */ /* 0x002fe400078e0015 */
[----:B0-----:R-:W-:-:S05]  /*42a0*/  @P3 IMAD.MOV.U32 R19, RZ, RZ, R22 ;  /* 0x000000ffff133224 */ /* 0x001fca00078e0016 */
[----:B------:R0:W4:Y:S01]  /*42b0*/  @P3 LDG.E.U16 R20, desc[UR24][R18.64] ;  /* 0x0000001812143981 */ /* 0x000122000c1e1500 */
[----:B------:R-:W-:Y:S01]  /*42c0*/  ISETP.GT.U32.AND P1, PT, R2, R11, PT ;  /* 0x0000000b0200720c */ /* 0x000fe20003f24070 */
[----:B------:R-:W-:Y:S02]  /*42d0*/  IMAD.U32 R15, RZ, RZ, UR14 ;  /* 0x0000000eff0f7e24 */ /* 0x000fe4000f8e00ff */
[----:B------:R-:W-:Y:S02]  /*42e0*/  VIADD R16, R0, 0x6 ;  /* 0x0000000600107836 */ /* 0x000fe40000000000 */
[----:B------:R-:W-:Y:S01]  /*42f0*/  IMAD R15, R15, 0x2, R14 ;  /* 0x000000020f0f7824 */ /* 0x000fe200078e020e */
[----:B---3--:R1:W-:Y:S01]  /*4300*/  STL [R1+0x328], R24 ;  /* 0x0003281801007387 */ /* 0x0083e20000100800 */
[----:B------:R-:W-:Y:S02]  /*4310*/  LOP3.LUT R25, R12, 0x76, RZ, 0xfc, !PT ;  /* 0x000000760c197812 */ /* 0x000fe400078efcff */
[----:B------:R-:W-:Y:S01]  /*4320*/  PLOP3.LUT P0, PT, PT, PT, UP1, 0x80, 0x8 ;  /* 0x000000000008781c */ /* 0x000fe20003f0f018 */
[----:B------:R3:W-:Y:S01]  /*4330*/  STL [R1+0x60c], R22 ;  /* 0x00060c1601007387 */ /* 0x0007e20000100800 */
[----:B------:R-:W-:-:S02]  /*4340*/  IABS R17, R16 ;  /* 0x0000001000117213 */ /* 0x000fc40000000000 */
[----:B------:R-:W-:Y:S01]  /*4350*/  @!P1 IMAD.IADD R11, R11, 0x1, -R2 ;  /* 0x000000010b0b9824 */ /* 0x000fe200078e0a02 */
[----:B------:R-:W-:Y:S02]  /*4360*/  ISETP.LT.AND P0, PT, R25, UR12, P0 ;  /* 0x0000000c19007c0c */ /* 0x000fe40008701270 */
[----:B-1----:R-:W-:Y:S01]  /*4370*/  LOP3.LUT R24, R12, 0x7e, RZ, 0xfc, !PT ;  /* 0x0000007e0c187812 */ /* 0x002fe200078efcff */
[----:B------:R-:W-:Y:S01]  /*4380*/  IMAD.MOV.U32 R14, RZ, RZ, R17 ;  /* 0x000000ffff0e7224 */ /* 0x000fe200078e0011 */
[----:B---3--:R-:W-:-:S03]  /*4390*/  LEA R22, P5, R61, R13, 0x1 ;  /* 0x0000000d3d167211 */ /* 0x008fc600078a08ff */
[----:B------:R-:W-:-:S06]  /*43a0*/  IMAD.HI.U32 R17, R3, R14, RZ ;  /* 0x0000000e03117227 */ /* 0x000fcc00078e00ff */
[----:B0-----:R-:W-:Y:S01]  /*43b0*/  @P0 IMAD.MOV.U32 R18, RZ, RZ, R22 ;  /* 0x000000ffff120224 */ /* 0x001fe200078e0016 */
[----:B----4-:R0:W-:Y:S02]  /*43c0*/  STL [R1+0x228], R20 ;  /* 0x0002281401007387 */ /* 0x0101e40000100800 */
[----:B0-----:R-:W-:-:S04]  /*43d0*/  LEA R20, P1, R15, R13, 0x1 ;  /* 0x0000000d0f147211 */ /* 0x001fc800078208ff */
[-C--:B------:R-:W-:Y:S02]  /*43e0*/  LEA.HI.X.SX32 R21, R15, R6.reuse, 0x1, P1 ;  /* 0x000000060f157211 */ /* 0x080fe400008f0eff */
[----:B------:R-:W-:Y:S01]  /*43f0*/  PLOP3.LUT P1, PT, PT, PT, UP1, 0x80, 0x8 ;  /* 0x000000000008781c */ /* 0x000fe20003f2f018 */
[----:B------:R-:W-:Y:S03]  /*4400*/  STL [R1+0x5f8], R22 ;  /* 0x0005f81601007387 */ /* 0x000fe60000100800 */
[----:B------:R-:W-:Y:S01]  /*4410*/  ISETP.LT.AND P1, PT, R24, UR12, P1 ;  /* 0x0000000c18007c0c */ /* 0x000fe20008f21270 */
[----:B--2---:R0:W-:Y:S01]  /*4420*/  STL [R1+0x1d8], R23 ;  /* 0x0001d81701007387 */ /* 0x0041e20000100800 */
[--C-:B------:R-:W-:Y:S01]  /*4430*/  IMAD.MOV R13, RZ, RZ, -R17.reuse ;  /* 0x000000ffff0d7224 */ /* 0x100fe200078e0a11 */
[----:B------:R-:W-:Y:S02]  /*4440*/  PRMT R17, RZ, 0x7610, R17 ;  /* 0x00007610ff117816 */ /* 0x000fe40000000011 */
[----:B0-----:R-:W-:Y:S01]  /*4450*/  LEA.HI.X.SX32 R23, R61, R6, 0x1, P5 ;  /* 0x000000063d177211 */ /* 0x001fe200028f0eff */
[----:B------:R-:W-:-:S04]  /*4460*/  IMAD R12, R2, R13, R14 ;  /* 0x0000000d020c7224 */ /* 0x000fc800078e020e */
[----:B------:R-:W-:Y:S01]  /*4470*/  @P0 IMAD.MOV.U32 R19, RZ, RZ, R23 ;  /* 0x000000ffff130224 */ /* 0x000fe200078e0017 */
[----:B------:R-:W-:-:S04]  /*4480*/  PRMT R13, RZ, 0x7610, R13 ;  /* 0x00007610ff0d7816 */ /* 0x000fc8000000000d */
[----:B------:R0:W2:Y:S02]  /*4490*/  @P0 LDG.E.U16 R17, desc[UR24][R18.64] ;  /* 0x0000001812110981 */ /* 0x0000a4000c1e1500 */
[----:B0-----:R-:W-:Y:S02]  /*44a0*/  @P1 IMAD.MOV.U32 R18, RZ, RZ, R20 ;  /* 0x000000ffff121224 */ /* 0x001fe400078e0014 */
[----:B------:R-:W-:-:S05]  /*44b0*/  @P1 IMAD.MOV.U32 R19, RZ, RZ, R21 ;  /* 0x000000ffff131224 */ /* 0x000fca00078e0015 */
[----:B------:R0:W3:Y:S01]  /*44c0*/  @P1 LDG.E.U16 R13, desc[UR24][R18.64] ;  /* 0x00000018120d1981 */ /* 0x0000e2000c1e1500 */
[C---:B------:R-:W-:Y:S02]  /*44d0*/  ISETP.GT.U32.AND P6, PT, R2.reuse, R10, PT ;  /* 0x0000000a0200720c */ /* 0x040fe40003fc4070 */
[C---:B------:R-:W-:Y:S02]  /*44e0*/  ISETP.GT.U32.AND P5, PT, R2.reuse, R11, PT ;  /* 0x0000000b0200720c */ /* 0x040fe40003fa4070 */
[----:B------:R-:W-:-:S09]  /*44f0*/  ISETP.GT.U32.AND P3, PT, R2, R9, PT ;  /* 0x000000090200720c */ /* 0x000fd20003f64070 */
[--C-:B------:R-:W-:Y:S02]  /*4500*/  @!P6 IMAD.IADD R10, R10, 0x1, -R2.reuse ;  /* 0x000000010a0ae824 */ /* 0x100fe400078e0a02 */
[----:B------:R-:W-:-:S03]  /*4510*/  @!P5 IMAD.IADD R11, R11, 0x1, -R2 ;  /* 0x000000010b0bd824 */ /* 0x000fc600078e0a02 */
[C---:B------:R-:W-:Y:S01]  /*4520*/  ISETP.GT.U32.AND P5, PT, R2.reuse, R10, PT ;  /* 0x0000000a0200720c */ /* 0x040fe20003fa4070 */
[----:B------:R-:W-:Y:S01]  /*4530*/  @!P3 IMAD.IADD R9, R9, 0x1, -R2 ;  /* 0x000000010909b824 */ /* 0x000fe200078e0a02 */
[C---:B------:R-:W-:Y:S02]  /*4540*/  ISETP.GT.U32.AND P6, PT, R2.reuse, R8, PT ;  /* 0x000000080200720c */ /* 0x040fe40003fc4070 */
[C---:B------:R-:W-:Y:S02]  /*4550*/  ISETP.GT.U32.AND P0, PT, R2.reuse, R5, PT ;  /* 0x000000050200720c */ /* 0x040fe40003f04070 */
[----:B------:R-:W-:Y:S01]  /*4560*/  ISETP.GT.U32.AND P3, PT, R2, R9, PT ;  /* 0x000000090200720c */ /* 0x000fe20003f64070 */
[----:B------:R-:W-:-:S06]  /*4570*/  VIADD R15, R0, 0x7 ;  /* 0x00000007000f7836 */ /* 0x000fcc0000000000 */
[--C-:B------:R-:W-:Y:S01]  /*4580*/  @!P5 IMAD.IADD R10, R10, 0x1, -R2.reuse ;  /* 0x000000010a0ad824 */ /* 0x100fe200078e0a02 */
[----:B------:R-:W-:Y:S01]  /*4590*/  ISETP.GT.U32.AND P5, PT, R2, R12, PT ;  /* 0x0000000c0200720c */ /* 0x000fe20003fa4070 */
[--C-:B------:R-:W-:Y:S01]  /*45a0*/  @!P6 IMAD.IADD R8, R8, 0x1, -R2.reuse ;  /* 0x000000010808e824 */ /* 0x100fe200078e0a02 */
[C---:B------:R-:W-:Y:S01]  /*45b0*/  ISETP.GT.U32.AND P1, PT, R2.reuse, R4, PT ;  /* 0x000000040200720c */ /* 0x040fe20003f24070 */
[--C-:B------:R-:W-:Y:S01]  /*45c0*/  @!P0 IMAD.IADD R5, R5, 0x1, -R2.reuse ;  /* 0x0000000105058824 */ /* 0x100fe200078e0a02 */
[----:B------:R-:W-:Y:S01]  /*45d0*/  IABS R6, R15 ;  /* 0x0000000f00067213 */ /* 0x000fe20000000000 */
[----:B------:R-:W-:Y:S01]  /*45e0*/  @!P3 IMAD.IADD R9, R9, 0x1, -R2 ;  /* 0x000000010909b824 */ /* 0x000fe200078e0a02 */
[----:B------:R-:W-:Y:S01]  /*45f0*/  ISETP.GT.U32.AND P6, PT, R2, R8, PT ;  /* 0x000000080200720c */ /* 0x000fe20003fc4070 */
[----:B------:R1:W-:Y:S01]  /*4600*/  STL [R1+0x55c], R20 ;  /* 0x00055c1401007387 */ /* 0x0003e20000100800 */
[----:B------:R-:W-:-:S03]  /*4610*/  ISETP.GE.AND P3, PT, R63, RZ, PT ;  /* 0x000000ff3f00720c */ /* 0x000fc60003f66270 */
[----:B------:R-:W-:Y:S01]  /*4620*/  STL [R1+0x554], R23 ;  /* 0x0005541701007387 */ /* 0x000fe20000100800 */
[----:B------:R-:W-:Y:S01]  /*4630*/  ISETP.GE.AND P0, PT, R64, RZ, PT ;  /* 0x000000ff4000720c */ /* 0x000fe20003f06270 */
[----:B------:R-:W-:Y:S01]  /*4640*/  @!P5 IMAD.IADD R12, R12, 0x1, -R2 ;  /* 0x000000010c0cd824 */ /* 0x000fe200078e0a02 */
[----:B------:R-:W-:Y:S01]  /*4650*/  ISETP.GT.U32.AND P5, PT, R2, R5, PT ;  /* 0x000000050200720c */ /* 0x000fe20003fa4070 */
[----:B------:R4:W-:Y:S01]  /*4660*/  STL [R1+0x558], R21 ;  /* 0x0005581501007387 */ /* 0x0009e20000100800 */
[----:B------:R-:W-:Y:S02]  /*4670*/  VIADD R14, R0, 0x8 ;  /* 0x00000008000e7836 */ /* 0x000fe40000000000 */
[----:B------:R-:W-:Y:S02]  /*4680*/  IMAD.MOV.U32 R85, RZ, RZ, R10 ;  /* 0x000000ffff557224 */ /* 0x000fe400078e000a */
[--C-:B------:R-:W-:Y:S01]  /*4690*/  @!P1 IMAD.IADD R4, R4, 0x1, -R2.reuse ;  /* 0x0000000104049824 */ /* 0x100fe200078e0a02 */
[----:B------:R-:W-:Y:S01]  /*46a0*/  ISETP.GE.AND P1, PT, R65, RZ, PT ;  /* 0x000000ff4100720c */ /* 0x000fe20003f26270 */
[----:B------:R-:W-:Y:S01]  /*46b0*/  @!P6 IMAD.IADD R8, R8, 0x1, -R2 ;  /* 0x000000010808e824 */ /* 0x000fe200078e0a02 */
[----:B------:R-:W-:Y:S01]  /*46c0*/  ISETP.GE.AND P6, PT, R66, RZ, PT ;  /* 0x000000ff4200720c */ /* 0x000fe20003fc6270 */
[----:B------:R-:W-:Y:S01]  /*46d0*/  @!P3 IMAD.MOV R85, RZ, RZ, -R85 ;  /* 0x000000ffff55b224 */ /* 0x000fe200078e0a55 */
[----:B------:R-:W-:Y:S01]  /*46e0*/  ISETP.GT.U32.AND P3, PT, R2, R12, PT ;  /* 0x0000000c0200720c */ /* 0x000fe20003f64070 */
[----:B------:R-:W-:-:S02]  /*46f0*/  IMAD.MOV.U32 R25, RZ, RZ, R9 ;  /* 0x000000ffff197224 */ /* 0x000fc400078e0009 */
[----:B------:R-:W-:Y:S02]  /*4700*/  IMAD.MOV.U32 R70, RZ, RZ, R11 ;  /* 0x000000ffff467224 */ /* 0x000fe400078e000b */
[----:B------:R-:W-:Y:S02]  /*4710*/  @!P0 IMAD.MOV R25, RZ, RZ, -R25 ;  /* 0x000000ffff198224 */ /* 0x000fe400078e0a19 */
[----:B------:R-:W-:Y:S02]  /*4720*/  @!P5 IMAD.IADD R5, R5, 0x1, -R2 ;  /* 0x000000010505d824 */ /* 0x000fe400078e0a02 */
[----:B------:R-:W-:Y:S01]  /*4730*/  @!P4 IMAD.MOV R70, RZ, RZ, -R70 ;  /* 0x000000ffff46c224 */ /* 0x000fe200078e0a46 */
[----:B------:R-:W-:Y:S01]  /*4740*/  ISETP.GT.U32.AND P4, PT, R2, R4, PT ;  /* 0x000000040200720c */ /* 0x000fe20003f84070 */
[----:B-1----:R-:W-:Y:S01]  /*4750*/  IMAD.MOV.U32 R20, RZ, RZ, R8 ;  /* 0x000000ffff147224 */ /* 0x002fe200078e0008 */
[----:B------:R-:W-:Y:S01]  /*4760*/  ISETP.GE.AND P5, PT, R16, RZ, PT ;  /* 0x000000ff1000720c */ /* 0x000fe20003fa6270 */
[----:B------:R-:W-:-:S02]  /*4770*/  IMAD.MOV.U32 R11, RZ, RZ, R5 ;  /* 0x000000ffff0b7224 */ /* 0x000fc400078e0005 */
[----:B------:R-:W-:Y:S02]  /*4780*/  @!P1 IMAD.MOV R20, RZ, RZ, -R20 ;  /* 0x000000ffff149224 */ /* 0x000fe400078e0a14 */
[----:B------:R-:W-:Y:S02]  /*4790*/  @!P6 IMAD.MOV R11, RZ, RZ, -R11 ;  /* 0x000000ffff0be224 */ /* 0x000fe400078e0a0b */
[--C-:B------:R-:W-:Y:S01]  /*47a0*/  @!P3 IMAD.IADD R12, R12, 0x1, -R2.reuse ;  /* 0x000000010c0cb824 */ /* 0x100fe200078e0a02 */
[----:B------:R-:W-:Y:S01]  /*47b0*/  ISETP.GE.AND P1, PT, R67, RZ, PT ;  /* 0x000000ff4300720c */ /* 0x000fe20003f26270 */
[----:B------:R-:W-:Y:S02]  /*47c0*/  VIADD R9, R0, 0x9 ;  /* 0x0000000900097836 */ /* 0x000fe40000000000 */
[----:B------:R-:W-:-:S03]  /*47d0*/  @!P4 IMAD.IADD R4, R4, 0x1, -R2 ;  /* 0x000000010404c824 */ /* 0x000fc600078e0a02 */
[----:B------:R-:W-:Y:S02]  /*47e0*/  ISETP.GE.AND P6, PT, R9, RZ, PT ;  /* 0x000000ff0900720c */ /* 0x000fe40003fc6270 */
[----:B------:R-:W-:Y:S01]  /*47f0*/  IABS R9, R9 ;  /* 0x0000000900097213 */ /* 0x000fe20000000000 */
[C---:B------:R-:W-:Y:S02]  /*4800*/  VIADD R8, R0.reuse, 0xa ;  /* 0x0000000a00087836 */ /* 0x040fe40000000000 */
[C---:B----4-:R-:W-:Y:S02]  /*4810*/  VIADD R21, R0.reuse, 0xd ;  /* 0x0000000d00157836 */ /* 0x050fe40000000000 */
[C---:B------:R-:W-:Y:S01]  /*4820*/  VIADD R5, R0.reuse, 0xb ;  /* 0x0000000b00057836 */ /* 0x040fe20000000000 */
[----:B------:R-:W-:Y:S01]  /*4830*/  ISETP.GE.AND P4, PT, R15, RZ, PT ;  /* 0x000000ff0f00720c */ /* 0x000fe20003f86270 */
[----:B------:R-:W-:Y:S01]  /*4840*/  VIADD R15, R0, 0xc ;  /* 0x0000000c000f7836 */ /* 0x000fe20000000000 */
[----:B------:R-:W-:Y:S01]  /*4850*/  ISETP.GE.AND P3, PT, R14, RZ, PT ;  /* 0x000000ff0e00720c */ /* 0x000fe20003f66270 */
[----:B0-----:R-:W-:Y:S01]  /*4860*/  VIADD R19, R0, 0x11 ;  /* 0x0000001100137836 */ /* 0x001fe20000000000 */
[----:B---3--:R0:W-:Y:S02]  /*4870*/  STL [R1+0x260], R13 ;  /* 0x0002600d01007387 */ /* 0x0081e40000100800 */
[----:B0-----:R-:W-:-:S04]  /*4880*/  IMAD.HI.U32 R13, R3, R6, RZ ;  /* 0x00000006030d7227 */ /* 0x001fc800078e00ff */
[----:B------:R-:W-:Y:S01]  /*4890*/  IMAD.MOV R13, RZ, RZ, -R13 ;  /* 0x000000ffff0d7224 */ /* 0x000fe200078e0a0d */
[----:B--2---:R0:W-:Y:S03]  /*48a0*/  STL [R1+0x25c], R17 ;  /* 0x00025c1101007387 */ /* 0x0041e60000100800 */
[----:B------:R-:W-:Y:S01]  /*48b0*/  IMAD R6, R2, R13, R6 ;  /* 0x0000000d02067224 */ /* 0x000fe200078e0206 */
[----:B0-----:R-:W-:-:S04]  /*48c0*/  IABS R17, R14 ;  /* 0x0000000e00117213 */ /* 0x001fc80000000000 */
[----:B------:R-:W-:Y:S01]  /*48d0*/  ISETP.GT.U32.AND P0, PT, R2, R6, PT ;  /* 0x000000060200720c */ /* 0x000fe20003f04070 */
[----:B------:R-:W-:-:S04]  /*48e0*/  IMAD.MOV.U32 R13, RZ, RZ, R17 ;  /* 0x000000ffff0d7224 */ /* 0x000fc800078e0011 */
[----:B------:R-:W-:Y:S01]  /*48f0*/  IMAD.HI.U32 R10, R3, R13, RZ ;  /* 0x0000000d030a7227 */ /* 0x000fe200078e00ff */
[----:B------:R-:W-:Y:S03]  /*4900*/  STL [R1+0x1d4], R20 ;  /* 0x0001d41401007387 */ /* 0x000fe60000100800 */
[----:B------:R-:W-:Y:S01]  /*4910*/  IMAD.MOV R10, RZ, RZ, -R10 ;  /* 0x000000ffff0a7224 */ /* 0x000fe200078e0a0a */
[----:B------:R0:W-:Y:S03]  /*4920*/  STL [R1+0x1d0], R11 ;  /* 0x0001d00b01007387 */ /* 0x0001e60000100800 */
[----:B------:R-:W-:Y:S02]  /*4930*/  @!P0 IMAD.IADD R6, R6, 0x1, -R2 ;  /* 0x0000000106068824 */ /* 0x000fe400078e0a02 */
[----:B------:R-:W-:-:S02]  /*4940*/  IMAD R10, R2, R10, R13 ;  /* 0x0000000a020a7224 */ /* 0x000fc400078e020d */
[----:B0-----:R-:W-:Y:S01]  /*4950*/  IMAD.MOV.U32 R11, RZ, RZ, R12 ;  /* 0x000000ffff0b7224 */ /* 0x001fe200078e000c */
[----:B------:R-:W-:-:S03]  /*4960*/  ISETP.GT.U32.AND P0, PT, R2, R6, PT ;  /* 0x000000060200720c */ /* 0x000fc60003f04070 */
[----:B------:R-:W-:Y:S01]  /*4970*/  @!P5 IMAD.MOV R11, RZ, RZ, -R11 ;  /* 0x000000ffff0bd224 */ /* 0x000fe200078e0a0b */
[----:B------:R-:W-:Y:S01]  /*4980*/  ISETP.GT.U32.AND P5, PT, R2, R10, PT ;  /* 0x0000000a0200720c */ /* 0x000fe20003fa4070 */
[----:B------:R-:W-:Y:S02]  /*4990*/  IMAD.MOV.U32 R13, RZ, RZ, R4 ;  /* 0x000000ffff0d7224 */ /* 0x000fe400078e0004 */
[----:B------:R-:W-:Y:S02]  /*49a0*/  IMAD.MOV.U32 R4, RZ, RZ, R9 ;  /* 0x000000ffff047224 */ /* 0x000fe400078e0009 */
[----:B------:R-:W-:Y:S01]  /*49b0*/  @!P1 IMAD.MOV R13, RZ, RZ, -R13 ;  /* 0x000000ffff0d9224 */ /* 0x000fe200078e0a0d */
[----:B------:R-:W-:Y:S02]  /*49c0*/  ISETP.GE.AND P1, PT, R8, RZ, PT ;  /* 0x000000ff0800720c */ /* 0x000fe40003f26270 */
[----:B------:R-:W-:Y:S01]  /*49d0*/  IABS R9, R8 ;  /* 0x0000000800097213 */ /* 0x000fe20000000000 */
[----:B------:R-:W-:Y:S01]  /*49e0*/  IMAD.HI.U32 R8, R3, R4, RZ ;  /* 0x0000000403087227 */ /* 0x000fe200078e00ff */
[----:B------:R0:W-:Y:S03]  /*49f0*/  STL [R1+0x1cc], R13 ;  /* 0x0001cc0d01007387 */ /* 0x0001e60000100800 */
[--C-:B------:R-:W-:Y:S01]  /*4a00*/  @!P0 IMAD.IADD R6, R6, 0x1, -R2.reuse ;  /* 0x0000000106068824 */ /* 0x100fe200078e0a02 */
[----:B------:R1:W-:Y:S01]  /*4a10*/  STL [R1+0x1a0], R11 ;  /* 0x0001a00b01007387 */ /* 0x0003e20000100800 */
[----:B------:R-:W-:Y:S01]  /*4a20*/  @!P5 IMAD.IADD R10, R10, 0x1, -R2 ;  /* 0x000000010a0ad824 */ /* 0x000fe200078e0a02 */
[----:B------:R-:W-:-:S02]  /*4a30*/  ISETP.GE.AND P0, PT, R5, RZ, PT ;  /* 0x000000ff0500720c */ /* 0x000fc40003f06270 */
[----:B0-----:R-:W-:Y:S01]  /*4a40*/  IABS R13, R21 ;  /* 0x00000015000d7213 */ /* 0x001fe20000000000 */
[----:B-1----:R-:W-:Y:S01]  /*4a50*/  IMAD.MOV R11, RZ, RZ, -R8 ;  /* 0x000000ffff0b7224 */ /* 0x002fe200078e0a08 */
[----:B------:R-:W-:Y:S01]  /*4a60*/  IABS R8, R5 ;  /* 0x0000000500087213 */ /* 0x000fe20000000000 */
[----:B------:R-:W-:Y:S01]  /*4a70*/  IMAD.MOV.U32 R5, RZ, RZ, R9 ;  /* 0x000000ffff057224 */ /* 0x000fe200078e0009 */
[C---:B------:R-:W-:Y:S01]  /*4a80*/  ISETP.GT.U32.AND P5, PT, R2.reuse, R10, PT ;  /* 0x0000000a0200720c */ /* 0x040fe20003fa4070 */
[----:B------:R-:W-:Y:S02]  /*4a90*/  IMAD R4, R2, R11, R4 ;  /* 0x0000000b02047224 */ /* 0x000fe400078e0204 */
[----:B------:R-:W-:Y:S02]  /*4aa0*/  IMAD.MOV.U32 R11, RZ, RZ, R13 ;  /* 0x000000ffff0b7224 */ /* 0x000fe400078e000d */
[----:B------:R-:W-:Y:S01]  /*4ab0*/  IMAD.HI.U32 R13, R3, R5, RZ ;  /* 0x00000005030d7227 */ /* 0x000fe200078e00ff */
[----:B------:R-:W-:-:S03]  /*4ac0*/  IABS R12, R15 ;  /* 0x0000000f000c7213 */ /* 0x000fc60000000000 */
[----:B------:R-:W-:Y:S02]  /*4ad0*/  IMAD.MOV R16, RZ, RZ, -R13 ;  /* 0x000000ffff107224 */ /* 0x000fe400078e0a0d */
[----:B------:R-:W-:Y:S02]  /*4ae0*/  IMAD.MOV.U32 R18, RZ, RZ, R6 ;  /* 0x000000ffff127224 */ /* 0x000fe400078e0006 */
[C---:B------:R-:W-:Y:S02]  /*4af0*/  IMAD R5, R2.reuse, R16, R5 ;  /* 0x0000001002057224 */ /* 0x040fe400078e0205 */
[----:B------:R-:W-:Y:S01]  /*4b00*/  @!P4 IMAD.MOV R18, RZ, RZ, -R18 ;  /* 0x000000ffff12c224 */ /* 0x000fe200078e0a12 */
[----:B------:R-:W-:Y:S01]  /*4b10*/  ISETP.GT.U32.AND P4, PT, R2, R4, PT ;  /* 0x000000040200720c */ /* 0x000fe20003f84070 */
[----:B------:R-:W-:Y:S02]  /*4b20*/  IMAD.MOV.U32 R9, RZ, RZ, R12 ;  /* 0x000000ffff097224 */ /* 0x000fe400078e000c */
[----:B------:R-:W-:-:S04]  /*4b30*/  IMAD.HI.U32 R12, R3, R8, RZ ;  /* 0x00000008030c7227 */ /* 0x000fc800078e00ff */
[----:B------:R-:W-:Y:S01]  /*4b40*/  @!P5 IMAD.IADD R10, R10, 0x1, -R2 ;  /* 0x000000010a0ad824 */ /* 0x000fe200078e0a02 */
[----:B------:R-:W-:Y:S01]  /*4b50*/  ISETP.GT.U32.AND P5, PT, R2, R5, PT ;  /* 0x000000050200720c */ /* 0x000fe20003fa4070 */
[----:B------:R-:W-:-:S04]  /*4b60*/  IMAD.MOV R6, RZ, RZ, -R12 ;  /* 0x000000ffff067224 */ /* 0x000fc800078e0a0c */
[----:B------:R-:W-:Y:S02]  /*4b70*/  IMAD R6, R2, R6, R8 ;  /* 0x0000000602067224 */ /* 0x000fe400078e0208 */
[----:B------:R-:W-:-:S03]  /*4b80*/  @!P4 IMAD.IADD R4, R4, 0x1, -R2 ;  /* 0x000000010404c824 */ /* 0x000fc600078e0a02 */
[----:B------:R-:W-:Y:S01]  /*4b90*/  ISETP.GT.U32.AND P4, PT, R2, R6, PT ;  /* 0x000000060200720c */ /* 0x000fe20003f84070 */
[----:B------:R-:W-:-:S04]  /*4ba0*/  IMAD.HI.U32 R17, R3, R11, RZ ;  /* 0x0000000b03117227 */ /* 0x000fc800078e00ff */
[----:B------:R-:W-:Y:S01]  /*4bb0*/  @!P5 IMAD.IADD R5, R5, 0x1, -R2 ;  /* 0x000000010505d824 */ /* 0x000fe200078e0a02 */
[----:B------:R-:W-:Y:S01]  /*4bc0*/  ISETP.GT.U32.AND P5, PT, R2, R4, PT ;  /* 0x000000040200720c */ /* 0x000fe20003fa4070 */
[----:B------:R-:W-:Y:S01]  /*4bd0*/  IMAD.HI.U32 R14, R3, R9, RZ ;  /* 0x00000009030e7227 */ /* 0x000fe200078e00ff */
[----:B------:R0:W-:Y:S03]  /*4be0*/  STL [R1+0x198], R18 ;  /* 0x0001981201007387 */ /* 0x0001e60000100800 */
[----:B------:R-:W-:Y:S02]  /*4bf0*/  IMAD.MOV R13, RZ, RZ, -R17 ;  /* 0x000000ffff0d7224 */ /* 0x000fe400078e0a11 */
[----:B------:R-:W-:Y:S02]  /*4c00*/  IMAD.MOV R12, RZ, RZ, -R14 ;  /* 0x000000ffff0c7224 */ /* 0x000fe400078e0a0e */
[----:B------:R-:W-:-:S02]  /*4c10*/  VIADD R17, R0, 0xf ;  /* 0x0000000f00117836 */ /* 0x000fc40000000000 */
[----:B------:R-:W-:Y:S02]  /*4c20*/  IMAD.MOV.U32 R66, RZ, RZ, R10 ;  /* 0x000000ffff427224 */ /* 0x000fe400078e000a */
[----:B0-----:R-:W-:Y:S02]  /*4c30*/  VIADD R18, R0, 0xe ;  /* 0x0000000e00127836 */ /* 0x001fe40000000000 */
[C---:B------:R-:W-:Y:S01]  /*4c40*/  IMAD R8, R2.reuse, R12, R9 ;  /* 0x0000000c02087224 */ /* 0x040fe200078e0209 */
[----:B------:R-:W-:Y:S01]  /*4c50*/  IABS R12, R17 ;  /* 0x00000011000c7213 */ /* 0x000fe20000000000 */
[----:B------:R-:W-:Y:S01]  /*4c60*/  @!P3 IMAD.MOV R66, RZ, RZ, -R66 ;  /* 0x000000ffff42b224 */ /* 0x000fe200078e0a42 */
[C---:B------:R-:W-:Y:S01]  /*4c70*/  ISETP.GT.U32.AND P3, PT, R2.reuse, R5, PT ;  /* 0x000000050200720c */ /* 0x040fe20003f64070 */
[----:B------:R-:W-:Y:S01]  /*4c80*/  IMAD R9, R2, R13, R11 ;  /* 0x0000000d02097224 */ /* 0x000fe200078e020b */
[----:B------:R-:W-:Y:S01]  /*4c90*/  IABS R13, R18 ;  /* 0x00000012000d7213 */ /* 0x000fe20000000000 */
[----:B------:R-:W-:-:S02]  /*4ca0*/  @!P4 IMAD.IADD R6, R6, 0x1, -R2 ;  /* 0x000000010606c824 */ /* 0x000fc400078e0a02 */
[----:B------:R-:W-:Y:S01]  /*4cb0*/  @!P5 IMAD.IADD R4, R4, 0x1, -R2 ;  /* 0x000000010404d824 */ /* 0x000fe200078e0a02 */
[C---:B------:R-:W-:Y:S01]  /*4cc0*/  ISETP.GT.U32.AND P5, PT, R2.reuse, R8, PT ;  /* 0x000000080200720c */ /* 0x040fe20003fa4070 */
[----:B------:R-:W-:Y:S01]  /*4cd0*/  IMAD.HI.U32 R23, R3, R12, RZ ;  /* 0x0000000c03177227 */ /* 0x000fe200078e00ff */
[----:B------:R-:W-:-:S03]  /*4ce0*/  ISETP.GT.U32.AND P4, PT, R2, R6, PT ;  /* 0x000000060200720c */ /* 0x000fc60003f84070 */
[----:B------:R-:W-:-:S04]  /*4cf0*/  IMAD.HI.U32 R22, R3, R13, RZ ;  /* 0x0000000d03167227 */ /* 0x000fc800078e00ff */
[----:B------:R-:W-:Y:S02]  /*4d00*/  VIADD R16, R0, 0x10 ;  /* 0x0000001000107836 */ /* 0x000fe40000000000 */
[----:B------:R-:W-:Y:S02]  /*4d10*/  IMAD.MOV R23, RZ, RZ, -R23 ;  /* 0x000000ffff177224 */ /* 0x000fe400078e0a17 */
[----:B------:R-:W-:Y:S01]  /*4d20*/  IMAD.MOV R22, RZ, RZ, -R22 ;  /* 0x000000ffff167224 */ /* 0x000fe200078e0a16 */
[----:B------:R-:W-:Y:S01]  /*4d30*/  IABS R11, R16 ;  /* 0x00000010000b7213 */ /* 0x000fe20000000000 */
[----:B------:R-:W-:Y:S01]  /*4d40*/  @!P3 IMAD.IADD R5, R5, 0x1, -R2 ;  /* 0x000000010505b824 */ /* 0x000fe200078e0a02 */
[C---:B------:R-:W-:Y:S01]  /*4d50*/  ISETP.GT.U32.AND P3, PT, R2.reuse, R9, PT ;  /* 0x000000090200720c */ /* 0x040fe20003f64070 */
[C---:B------:R-:W-:Y:S02]  /*4d60*/  IMAD R12, R2.reuse, R23, R12 ;  /* 0x00000017020c7224 */ /* 0x040fe400078e020c */
[----:B------:R-:W-:-:S02]  /*4d70*/  IMAD R13, R2, R22, R13 ;  /* 0x00000016020d7224 */ /* 0x000fc400078e020d */
[--C-:B------:R-:W-:Y:S01]  /*4d80*/  @!P5 IMAD.IADD R8, R8, 0x1, -R2.reuse ;  /* 0x000000010808d824 */ /* 0x100fe200078e0a02 */
[----:B------:R-:W-:Y:S01]  /*4d90*/  ISETP.GT.U32.AND P5, PT, R2, R12, PT ;  /* 0x0000000c0200720c */ /* 0x000fe20003fa4070 */
[----:B------:R-:W-:Y:S01]  /*4da0*/  @!P4 IMAD.IADD R6, R6, 0x1, -R2 ;  /* 0x000000010606c824 */ /* 0x000fe200078e0a02 */
[----:B------:R-:W-:Y:S01]  /*4db0*/  ISETP.GT.U32.AND P4, PT, R2, R13, PT ;  /* 0x0000000d0200720c */ /* 0x000fe20003f84070 */
[----:B------:R-:W-:-:S04]  /*4dc0*/  IMAD.HI.U32 R22, R3, R11, RZ ;  /* 0x0000000b03167227 */ /* 0x000fc800078e00ff */
[----:B------:R-:W-:Y:S02]  /*4dd0*/  IMAD.MOV R22, RZ, RZ, -R22 ;  /* 0x000000ffff167224 */ /* 0x000fe400078e0a16 */
[----:B------:R-:W-:Y:S02]  /*4de0*/  @!P3 IMAD.IADD R9, R9, 0x1, -R2 ;  /* 0x000000010909b824 */ /* 0x000fe400078e0a02 */
[C---:B------:R-:W-:Y:S02]  /*4df0*/  IMAD R11, R2.reuse, R22, R11 ;  /* 0x00000016020b7224 */ /* 0x040fe400078e020b */
[----:B------:R-:W-:Y:S02]  /*4e00*/  IMAD.MOV.U32 R76, RZ, RZ, R4 ;  /* 0x000000ffff4c7224 */ /* 0x000fe400078e0004 */
[----:B------:R-:W-:Y:S01]  /*4e10*/  IMAD.MOV.U32 R27, RZ, RZ, R6 ;  /* 0x000000ffff1b7224 */ /* 0x000fe200078e0006 */
[----:B------:R-:W-:Y:S01]  /*4e20*/  IABS R10, R19 ;  /* 0x00000013000a7213 */ /* 0x000fe20000000000 */
[----:B------:R-:W-:Y:S01]  /*4e30*/  @!P6 IMAD.MOV R76, RZ, RZ, -R76 ;  /* 0x000000ffff4ce224 */ /* 0x000fe200078e0a4c */
[----:B------:R-:W-:Y:S01]  /*4e40*/  ISETP.GT.U32.AND P6, PT, R2, R9, PT ;  /* 0x000000090200720c */ /* 0x000fe20003fc4070 */
[----:B------:R-:W-:-:S02]  /*4e50*/  @!P5 IMAD.IADD R12, R12, 0x1, -R2 ;  /* 0x000000010c0cd824 */ /* 0x000fc400078e0a02 */
[----:B------:R-:W-:Y:S01]  /*4e60*/  @!P0 IMAD.MOV R27, RZ, RZ, -R27 ;  /* 0x000000ffff1b8224 */ /* 0x000fe200078e0a1b */
[C---:B------:R-:W-:Y:S01]  /*4e70*/  ISETP.GT.U32.AND P0, PT, R2.reuse, R11, PT ;  /* 0x0000000b0200720c */ /* 0x040fe20003f04070 */
[----:B------:R-:W-:Y:S01]  /*4e80*/  @!P4 IMAD.IADD R13, R13, 0x1, -R2 ;  /* 0x000000010d0dc824 */ /* 0x000fe200078e0a02 */
[C---:B------:R-:W-:Y:S01]  /*4e90*/  ISETP.GT.U32.AND P4, PT, R2.reuse, R8, PT ;  /* 0x000000080200720c */ /* 0x040fe20003f84070 */
[----:B------:R-:W-:Y:S01]  /*4ea0*/  IMAD.HI.U32 R23, R3, R10, RZ ;  /* 0x0000000a03177227 */ /* 0x000fe200078e00ff */
[----:B------:R-:W-:Y:S02]  /*4eb0*/  ISETP.GE.AND P3, PT, R15, RZ, PT ;  /* 0x000000ff0f00720c */ /* 0x000fe40003f66270 */
[----:B------:R-:W-:Y:S01]  /*4ec0*/  ISETP.GT.U32.AND P5, PT, R2, R12, PT ;  /* 0x0000000c0200720c */ /* 0x000fe20003fa4070 */
[C---:B------:R-:W-:Y:S02]  /*4ed0*/  VIADD R20, R0.reuse, 0x12 ;  /* 0x0000001200147836 */ /* 0x040fe40000000000 */
[----:B------:R-:W-:-:S02]  /*4ee0*/  VIADD R15, R0, 0x13 ;  /* 0x00000013000f7836 */ /* 0x000fc40000000000 */
[----:B------:R-:W-:Y:S02]  /*4ef0*/  IMAD.MOV.U32 R26, RZ, RZ, R5 ;  /* 0x000000ffff1a7224 */ /* 0x000fe400078e0005 */
[----:B------:R-:W-:Y:S01]  /*4f00*/  IMAD.MOV R23, RZ, RZ, -R23 ;  /* 0x000000ffff177224 */ /* 0x000fe200078e0a17 */
[----:B------:R-:W-:Y:S01]  /*4f10*/  IABS R14, R20 ;  /* 0x00000014000e7213 */ /* 0x000fe20000000000 */
[----:B------:R-:W-:Y:S01]  /*4f20*/  @!P1 IMAD.MOV R26, RZ, RZ, -R26 ;  /* 0x000000ffff1a9224 */ /* 0x000fe200078e0a1a */
[----:B------:R-:W-:Y:S01]  /*4f30*/  IABS R5, R15 ;  /* 0x0000000f00057213 */ /* 0x000fe20000000000 */
[C---:B------:R-:W-:Y:S01]  /*4f40*/  IMAD R10, R2.reuse, R23, R10 ;  /* 0x00000017020a7224 */ /* 0x040fe200078e020a */
[----:B------:R-:W-:Y:S01]  /*4f50*/  ISETP.GT.U32.AND P1, PT, R2, R13, PT ;  /* 0x0000000d0200720c */ /* 0x000fe20003f24070 */
[--C-:B------:R-:W-:Y:S01]  /*4f60*/  @!P6 IMAD.IADD R9, R9, 0x1, -R2.reuse ;  /* 0x000000010909e824 */ /* 0x100fe200078e0a02 */
[----:B------:R-:W-:Y:S01]  /*4f70*/  ISETP.GE.AND P6, PT, R21, RZ, PT ;  /* 0x000000ff1500720c */ /* 0x000fe20003fc6270 */
[--C-:B------:R-:W-:Y:S01]  /*4f80*/  @!P0 IMAD.IADD R11, R11, 0x1, -R2.reuse ;  /* 0x000000010b0b8824 */ /* 0x100fe200078e0a02 */
[----:B------:R-:W-:Y:S01]  /*4f90*/  ISETP.GE.AND P0, PT, R17, RZ, PT ;  /* 0x000000ff1100720c */ /* 0x000fe20003f06270 */
[----:B------:R-:W-:Y:S01]  /*4fa0*/  @!P4 IMAD.IADD R8, R8, 0x1, -R2 ;  /* 0x000000010808c824 */ /* 0x000fe200078e0a02 */
[----:B------:R-:W-:Y:S01]  /*4fb0*/  ISETP.GT.U32.AND P4, PT, R2, R10, PT ;  /* 0x0000000a0200720c */ /* 0x000fe20003f84070 */
[----:B------:R-:W-:-:S04]  /*4fc0*/  IMAD.HI.U32 R24, R3, R14, RZ ;  /* 0x0000000e03187227 */ /* 0x000fc800078e00ff */
[----:B------:R-:W-:-:S04]  /*4fd0*/  IMAD.HI.U32 R21, R3, R5, RZ ;  /* 0x0000000503157227 */ /* 0x000fc800078e00ff */
[----:B------:R-:W-:Y:S01]  /*4fe0*/  @!P5 IMAD.IADD R12, R12, 0x1, -R2 ;  /* 0x000000010c0cd824 */ /* 0x000fe200078e0a02 */
[----:B------:R-:W-:Y:S01]  /*4ff0*/  ISETP.GE.AND P5, PT, R18, RZ, PT ;  /* 0x000000ff1200720c */ /* 0x000fe20003fa6270 */
[----:B------:R-:W-:Y:S02]  /*5000*/  IMAD.MOV R24, RZ, RZ, -R24 ;  /* 0x000000ffff187224 */ /* 0x000fe400078e0a18 */
[----:B------:R-:W-:Y:S02]  /*5010*/  IMAD.MOV R18, RZ, RZ, -R21 ;  /* 0x000000ffff127224 */ /* 0x000fe400078e0a15 */
[----:B------:R-:W-:Y:S02]  /*5020*/  IMAD.MOV.U32 R22, RZ, RZ, R9 ;  /* 0x000000ffff167224 */ /* 0x000fe400078e0009 */
[----:B------:R-:W-:Y:S02]  /*5030*/  IMAD R4, R2, R24, R14 ;  /* 0x0000001802047224 */ /* 0x000fe400078e020e */
[----:B------:R-:W-:-:S02]  /*5040*/  @!P1 IMAD.IADD R13, R13, 0x1, -R2 ;  /* 0x000000010d0d9824 */ /* 0x000fc400078e0a02 */
[----:B------:R-:W-:Y:S02]  /*5050*/  IMAD R5, R2, R18, R5 ;  /* 0x0000001202057224 */ /* 0x000fe400078e0205 */
[----:B------:R-:W-:Y:S02]  /*5060*/  IMAD.MOV.U32 R9, RZ, RZ, R12 ;  /* 0x000000ffff097224 */ /* 0x000fe400078e000c */
[----:B------:R-:W-:Y:S02]  /*5070*/  VIADD R14, R0, 0x14 ;  /* 0x00000014000e7836 */ /* 0x000fe40000000000 */
[----:B------:R-:W-:Y:S02]  /*5080*/  IMAD.MOV.U32 R23, RZ, RZ, R8 ;  /* 0x000000ffff177224 */ /* 0x000fe400078e0008 */
[----:B------:R-:W-:Y:S02]  /*5090*/  IMAD.MOV.U32 R8, RZ, RZ, R13 ;  /* 0x000000ffff087224 */ /* 0x000fe400078e000d */
[----:B------:R-:W-:Y:S01]  /*50a0*/  @!P0 IMAD.MOV R9, RZ, RZ, -R9 ;  /* 0x000000ffff098224 */ /* 0x000fe200078e0a09 */
[----:B------:R-:W-:Y:S01]  /*50b0*/  ISETP.GT.U32.AND P0, PT, R2, R5, PT ;  /* 0x000000050200720c */ /* 0x000fe20003f04070 */
[----:B------:R-:W-:Y:S01]  /*50c0*/  @!P4 IMAD.IADD R10, R10, 0x1, -R2 ;  /* 0x000000010a0ac824 */ /* 0x000fe200078e0a02 */
[----:B------:R-:W-:Y:S01]  /*50d0*/  IABS R6, R14 ;  /* 0x0000000e00067213 */ /* 0x000fe20000000000 */
[----:B------:R-:W-:Y:S01]  /*50e0*/  @!P3 IMAD.MOV R23, RZ, RZ, -R23 ;  /* 0x000000ffff17b224 */ /* 0x000fe200078e0a17 */
[----:B------:R-:W-:Y:S01]  /*50f0*/  ISETP.GT.U32.AND P1, PT, R2, R4, PT ;  /* 0x000000040200720c */ /* 0x000fe20003f24070 */
[----:B------:R-:W-:-:S02]  /*5100*/  @!P6 IMAD.MOV R22, RZ, RZ, -R22 ;  /* 0x000000ffff16e224 */ /* 0x000fc400078e0a16 */
[----:B------:R-:W-:Y:S01]  /*5110*/  @!P5 IMAD.MOV R8, RZ, RZ, -R8 ;  /* 0x000000ffff08d224 */ /* 0x000fe200078e0a08 */
[----:B------:R-:W-:Y:S01]  /*5120*/  STL [R1+0x194], R27 ;  /* 0x0001941b01007387 */ /* 0x000fe20000100800 */
[----:B------:R-:W-:Y:S01]  /*5130*/  ISETP.GT.U32.AND P6, PT, R2, R10, PT ;  /* 0x0000000a0200720c */ /* 0x000fe20003fc4070 */
[----:B------:R-:W-:Y:S02]  /*5140*/  IMAD.HI.U32 R17, R3, R6, RZ ;  /* 0x0000000603117227 */ /* 0x000fe400078e00ff */
[----:B------:R-:W-:Y:S01]  /*5150*/  STL [R1+0x158], R23 ;  /* 0x0001581701007387 */ /* 0x000fe20000100800 */
[----:B------:R-:W-:-:S03]  /*5160*/  ISETP.GE.AND P4, PT, R16, RZ, PT ;  /* 0x000000ff1000720c */ /* 0x000fc60003f86270 */
[----:B------:R-:W-:Y:S01]  /*5170*/  STL [R1+0x154], R22 ;  /* 0x0001541601007387 */ /* 0x000fe20000100800 */
[----:B------:R-:W-:-:S03]  /*5180*/  IMAD.MOV R16, RZ, RZ, -R17 ;  /* 0x000000ffff107224 */ /* 0x000fc600078e0a11 */
[----:B------:R0:W-:Y:S01]  /*5190*/  STL [R1+0x150], R8 ;  /* 0x0001500801007387 */ /* 0x0001e20000100800 */
[--C-:B------:R-:W-:Y:S02]  /*51a0*/  @!P0 IMAD.IADD R5, R5, 0x1, -R2.reuse ;  /* 0x0000000105058824 */ /* 0x100fe400078e0a02 */
[----:B------:R-:W-:Y:S01]  /*51b0*/  @!P1 IMAD.IADD R4, R4, 0x1, -R2 ;  /* 0x0000000104049824 */ /* 0x000fe200078e0a02 */
[----:B------:R1:W-:Y:S01]  /*51c0*/  STL [R1+0x14c], R9 ;  /* 0x00014c0901007387 */ /* 0x0003e20000100800 */
[----:B------:R-:W-:Y:S02]  /*51d0*/  IMAD R6, R2, R16, R6 ;  /* 0x0000001002067224 */ /* 0x000fe400078e0206 */
[----:B0-----:R-:W-:Y:S01]  /*51e0*/  VIADD R8, R0, 0x15 ;  /* 0x0000001500087836 */ /* 0x001fe20000000000 */
[----:B------:R-:W-:-:S04]  /*51f0*/  ISETP.GT.U32.AND P1, PT, R2, R11, PT ;  /* 0x0000000b0200720c */ /* 0x000fc80003f24070 */
[----:B-1----:R-:W-:Y:S01]  /*5200*/  IABS R9, R8 ;  /* 0x0000000800097213 */ /* 0x002fe20000000000 */
[----:B------:R-:W-:Y:S01]  /*5210*/  @!P6 IMAD.IADD R10, R10, 0x1, -R2 ;  /* 0x000000010a0ae824 */ /* 0x000fe200078e0a02 */
[C---:B------:R-:W-:Y:S02]  /*5220*/  ISETP.GT.U32.AND P0, PT, R2.reuse, R5, PT ;  /* 0x000000050200720c */ /* 0x040fe40003f04070 */
[C---:B------:R-:W-:Y:S01]  /*5230*/  ISETP.GT.U32.AND P6, PT, R2.reuse, R6, PT ;  /* 0x000000060200720c */ /* 0x040fe20003fc4070 */
[----:B------:R-:W-:Y:S01]  /*5240*/  IMAD.HI.U32 R13, R3, R9, RZ ;  /* 0x00000009030d7227 */ /* 0x000fe200078e00ff */
[----:B------:R-:W-:-:S03]  /*5250*/  ISETP.GT.U32.AND P3, PT, R2, R4, PT ;  /* 0x000000040200720c */ /* 0x000fc60003f64070 */
[----:B------:R-:W-:Y:S01]  /*5260*/  IMAD.MOV R13, RZ, RZ, -R13 ;  /* 0x000000ffff0d7224 */ /* 0x000fe200078e0a0d */
[----:B------:R-:W-:Y:S01]  /*5270*/  ISETP.GE.AND P5, PT, R19, RZ, PT ;  /* 0x000000ff1300720c */ /* 0x000fe20003fa6270 */
[--C-:B------:R-:W-:Y:S02]  /*5280*/  @!P1 IMAD.IADD R11, R11, 0x1, -R2.reuse ;  /* 0x000000010b0b9824 */ /* 0x100fe400078e0a02 */
[----:B------:R-:W-:Y:S02]  /*5290*/  IMAD R9, R2, R13, R9 ;  /* 0x0000000d02097224 */ /* 0x000fe400078e0209 */
[----:B------:R-:W-:Y:S01]  /*52a0*/  VIADD R12, R0, 0x16 ;  /* 0x00000016000c7836 */ /* 0x000fe20000000000 */
[----:B------:R-:W-:Y:S01]  /*52b0*/  ISETP.GE.AND P1, PT, R20, RZ, PT ;  /* 0x000000ff1400720c */ /* 0x000fe20003f26270 */
[--C-:B------:R-:W-:Y:S01]  /*52c0*/  @!P0 IMAD.IADD R5, R5, 0x1, -R2.reuse ;  /* 0x0000000105058824 */ /* 0x100fe200078e0a02 */
[----:B------:R-:W-:Y:S01]  /*52d0*/  ISETP.GT.U32.AND P0, PT, R2, R9, PT ;  /* 0x000000090200720c */ /* 0x000fe20003f04070 */
[----:B------:R-:W-:Y:S01]  /*52e0*/  IMAD.MOV.U32 R63, RZ, RZ, R11 ;  /* 0x000000ffff3f7224 */ /* 0x000fe200078e000b */
[----:B------:R-:W-:Y:S01]  /*52f0*/  IABS R11, R12 ;  /* 0x0000000c000b7213 */ /* 0x000fe20000000000 */
[----:B------:R-:W-:-:S02]  /*5300*/  @!P6 IMAD.IADD R6, R6, 0x1, -R2 ;  /* 0x000000010606e824 */ /* 0x000fc400078e0a02 */
[----:B------:R-:W-:Y:S01]  /*5310*/  @!P3 IMAD.IADD R4, R4, 0x1, -R2 ;  /* 0x000000010404b824 */ /* 0x000fe200078e0a02 */
[----:B------:R-:W-:Y:S01]  /*5320*/  ISETP.GE.AND P3, PT, R15, RZ, PT ;  /* 0x000000ff0f00720c */ /* 0x000fe20003f66270 */
[----:B------:R-:W-:Y:S01]  /*5330*/  IMAD.MOV.U32 R73, RZ, RZ, R10 ;  /* 0x000000ffff497224 */ /* 0x000fe200078e000a */
[----:B------:R-:W-:Y:S01]  /*5340*/  ISETP.GT.U32.AND P6, PT, R2, R6, PT ;  /* 0x000000060200720c */ /* 0x000fe20003fc4070 */
[----:B------:R-:W-:-:S04]  /*5350*/  IMAD.HI.U32 R10, R3, R11, RZ ;  /* 0x0000000b030a7227 */ /* 0x000fc800078e00ff */
[----:B------:R-:W-:Y:S01]  /*5360*/  @!P5 IMAD.MOV R73, RZ, RZ, -R73 ;  /* 0x000000ffff49d224 */ /* 0x000fe200078e0a49 */
[----:B------:R-:W-:Y:S01]  /*5370*/  ISETP.GE.AND P5, PT, R8, RZ, PT ;  /* 0x000000ff0800720c */ /* 0x000fe20003fa6270 */
[----:B------:R-:W-:Y:S02]  /*5380*/  IMAD.MOV.U32 R22, RZ, RZ, R4 ;  /* 0x000000ffff167224 */ /* 0x000fe400078e0004 */
[----:B------:R-:W-:Y:S02]  /*5390*/  VIADD R8, R0, 0x17 ;  /* 0x0000001700087836 */ /* 0x000fe40000000000 */
[----:B------:R-:W-:Y:S02]  /*53a0*/  IMAD.MOV R10, RZ, RZ, -R10 ;  /* 0x000000ffff0a7224 */ /* 0x000fe400078e0a0a */
[----:B------:R-:W-:Y:S01]  /*53b0*/  @!P1 IMAD.MOV R22, RZ, RZ, -R22 ;  /* 0x000000ffff169224 */ /* 0x000fe200078e0a16 */
[----:B------:R-:W-:Y:S01]  /*53c0*/  ISETP.GE.AND P1, PT, R12, RZ, PT ;  /* 0x000000ff0c00720c */ /* 0x000fe20003f26270 */
[----:B------:R-:W-:Y:S01]  /*53d0*/  IMAD.MOV.U32 R16, RZ, RZ, R5 ;  /* 0x000000ffff107224 */ /* 0x000fe200078e0005 */
[----:B------:R-:W-:Y:S01]  /*53e0*/  IABS R12, R8 ;  /* 0x00000008000c7213 */ /* 0x000fe20000000000 */
[----:B------:R-:W-:-:S02]  /*53f0*/  @!P0 IMAD.IADD R9, R9, 0x1, -R2 ;  /* 0x0000000109098824 */ /* 0x000fc400078e0a02 */
[C---:B------:R-:W-:Y:S02]  /*5400*/  IMAD R10, R2.reuse, R10, R11 ;  /* 0x0000000a020a7224 */ /* 0x040fe400078e020b */
[----:B------:R-:W-:Y:S01]  /*5410*/  @!P3 IMAD.MOV R16, RZ, RZ, -R16 ;  /* 0x000000ffff10b224 */ /* 0x000fe200078e0a10 */
[----:B------:R-:W-:Y:S01]  /*5420*/  ISETP.GT.U32.AND P3, PT, R2, R9, PT ;  /* 0x000000090200720c */ /* 0x000fe20003f64070 */
[----:B------:R-:W-:Y:S01]  /*5430*/  @!P6 IMAD.IADD R6, R6, 0x1, -R2 ;  /* 0x000000010606e824 */ /* 0x000fe200078e0a02 */
[----:B------:R-:W-:Y:S01]  /*5440*/  ISETP.GT.U32.AND P6, PT, R2, R10, PT ;  /* 0x0000000a0200720c */ /* 0x000fe20003fc4070 */
[----:B------:R-:W-:-:S04]  /*5450*/  IMAD.HI.U32 R5, R3, R12, RZ ;  /* 0x0000000c03057227 */ /* 0x000fc800078e00ff */
[C---:B------:R-:W-:Y:S02]  /*5460*/  VIADD R4, R0.reuse, 0x18 ;  /* 0x0000001800047836 */ /* 0x040fe40000000000 */
[----:B------:R-:W-:Y:S02]  /*5470*/  VIADD R15, R0, 0x19 ;  /* 0x00000019000f7836 */ /* 0x000fe40000000000 */
[----:B------:R-:W-:Y:S01]  /*5480*/  IMAD.MOV R5, RZ, RZ, -R5 ;  /* 0x000000ffff057224 */ /* 0x000fe200078e0a05 */
[----:B------:R-:W-:Y:S02]  /*5490*/  IABS R11, R4 ;  /* 0x00000004000b7213 */ /* 0x000fe40000000000 */
[----:B------:R-:W-:Y:S01]  /*54a0*/  IABS R13, R15 ;  /* 0x0000000f000d7213 */ /* 0x000fe20000000000 */
[----:B------:R-:W-:Y:S01]  /*54b0*/  IMAD R5, R2, R5, R12 ;  /* 0x0000000502057224 */ /* 0x000fe200078e020c */
[----:B------:R-:W-:Y:S01]  /*54c0*/  ISETP.GE.AND P0, PT, R8, RZ, PT ;  /* 0x000000ff0800720c */ /* 0x000fe20003f06270 */
[----:B------:R-:W-:Y:S01]  /*54d0*/  @!P4 IMAD.MOV R63, RZ, RZ, -R63 ;  /* 0x000000ffff3fc224 */ /* 0x000fe200078e0a3f */
[----:B------:R-:W-:Y:S01]  /*54e0*/  ISETP.GE.AND P4, PT, R14, RZ, PT ;  /* 0x000000ff0e00720c */ /* 0x000fe20003f86270 */
[C---:B------:R-:W-:Y:S01]  /*54f0*/  IMAD.HI.U32 R8, R3.reuse, R11, RZ ;  /* 0x0000000b03087227 */ /* 0x040fe200078e00ff */
[----:B------:R0:W-:Y:S03]  /*5500*/  STL [R1+0x130], R16 ;  /* 0x0001301001007387 */ /* 0x0001e60000100800 */
[----:B------:R-:W-:-:S04]  /*5510*/  IMAD.HI.U32 R14, R3, R13, RZ ;  /* 0x0000000d030e7227 */ /* 0x000fc800078e00ff */
[--C-:B------:R-:W-:Y:S01]  /*5520*/  @!P3 IMAD.IADD R9, R9, 0x1, -R2.reuse ;  /* 0x000000010909b824 */ /* 0x100fe200078e0a02 */
[----:B------:R-:W-:Y:S01]  /*5530*/  ISETP.GT.U32.AND P3, PT, R2, R5, PT ;  /* 0x000000050200720c */ /* 0x000fe20003f64070 */
[----:B------:R-:W-:Y:S02]  /*5540*/  @!P6 IMAD.IADD R10, R10, 0x1, -R2 ;  /* 0x000000010a0ae824 */ /* 0x000fe400078e0a02 */
[----:B0-----:R-:W-:Y:S02]  /*5550*/  IMAD.MOV.U32 R16, RZ, RZ, R6 ;  /* 0x000000ffff107224 */ /* 0x001fe400078e0006 */
[----:B------:R-:W-:Y:S02]  /*5560*/  IMAD.MOV R6, RZ, RZ, -R8 ;  /* 0x000000ffff067224 */ /* 0x000fe400078e0a08 */
[----:B------:R-:W-:Y:S01]  /*5570*/  IMAD.MOV R8, RZ, RZ, -R14 ;  /* 0x000000ffff087224 */ /* 0x000fe200078e0a0e */
[----:B------:R-:W-:Y:S01]  /*5580*/  ISETP.GT.U32.AND P6, PT, R2, R10, PT ;  /* 0x0000000a0200720c */ /* 0x000fe20003fc4070 */
[----:B------:R-:W-:-:S02]  /*5590*/  VIADD R14, R0, 0x1a ;  /* 0x0000001a000e7836 */ /* 0x000fc40000000000 */
[----:B------:R-:W-:Y:S02]  /*55a0*/  IMAD R8, R2, R8, R13 ;  /* 0x0000000802087224 */ /* 0x000fe400078e020d */
[----:B------:R-:W-:Y:S02]  /*55b0*/  VIADD R13, R0, 0x1b ;  /* 0x0000001b000d7836 */ /* 0x000fe40000000000 */
[----:B------:R-:W-:Y:S01]  /*55c0*/  @!P4 IMAD.MOV R16, RZ, RZ, -R16 ;  /* 0x000000ffff10c224 */ /* 0x000fe200078e0a10 */
[----:B------:R-:W-:Y:S01]  /*55d0*/  ISETP.GE.AND P4, PT, R4, RZ, PT ;  /* 0x000000ff0400720c */ /* 0x000fe20003f86270 */
[----:B------:R-:W-:Y:S01]  /*55e0*/  IMAD R4, R2, R6, R11 ;  /* 0x0000000602047224 */ /* 0x000fe200078e020b */
[----:B------:R-:W-:Y:S01]  /*55f0*/  IABS R11, R13 ;  /* 0x0000000d000b7213 */ /* 0x000fe20000000000 */
[----:B------:R-:W-:Y:S01]  /*5600*/  IMAD.MOV.U32 R19, RZ, RZ, R9 ;  /* 0x000000ffff137224 */ /* 0x000fe200078e0009 */
[----:B------:R-:W-:Y:S01]  /*5610*/  IABS R6, R14 ;  /* 0x0000000e00067213 */ /* 0x000fe20000000000 */
[----:B------:R-:W-:-:S02]  /*5620*/  @!P3 IMAD.IADD R5, R5, 0x1, -R2 ;  /* 0x000000010505b824 */ /* 0x000fc400078e0a02 */
[----:B------:R-:W-:Y:S02]  /*5630*/  @!P5 IMAD.MOV R19, RZ, RZ, -R19 ;  /* 0x000000ffff13d224 */ /* 0x000fe400078e0a13 */
[----:B------:R-:W-:Y:S01]  /*5640*/  @!P6 IMAD.IADD R10, R10, 0x1, -R2 ;  /* 0x000000010a0ae824 */ /* 0x000fe200078e0a02 */
[C---:B------:R-:W-:Y:S01]  /*5650*/  ISETP.GT.U32.AND P3, PT, R2.reuse, R5, PT ;  /* 0x000000050200720c */ /* 0x040fe20003f64070 */
[----:B------:R-:W-:Y:S01]  /*5660*/  IMAD.MOV.U32 R9, RZ, RZ, R11 ;  /* 0x000000ffff097224 */ /* 0x000fe200078e000b */
[----:B------:R-:W-:Y:S01]  /*5670*/  STL [R1+0x128], R16 ;  /* 0x0001281001007387 */ /* 0x000fe20000100800 */
[----:B------:R-:W-:Y:S01]  /*5680*/  IMAD.HI.U32 R11, R3, R6, RZ ;  /* 0x00000006030b7227 */ /* 0x000fe200078e00ff */
[C---:B------:R-:W-:Y:S02]  /*5690*/  ISETP.GT.U32.AND P6, PT, R2.reuse, R4, PT ;  /* 0x000000040200720c */ /* 0x040fe40003fc4070 */
[----:B------:R0:W-:Y:S01]  /*56a0*/  STL [R1+0x11c], R19 ;  /* 0x00011c1301007387 */ /* 0x0001e20000100800 */
[----:B------:R-:W-:Y:S01]  /*56b0*/  ISETP.GT.U32.AND P5, PT, R2, R8, PT ;  /* 0x000000080200720c */ /* 0x000fe20003fa4070 */
[----:B0-----:R-:W-:-:S02]  /*56c0*/  IMAD.MOV.U32 R19, RZ, RZ, R10 ;  /* 0x000000ffff137224 */ /* 0x001fc400078e000a */
[----:B------:R-:W-:-:S04]  /*56d0*/  IMAD.MOV R10, RZ, RZ, -R11 ;  /* 0x000000ffff0a7224 */ /* 0x000fc800078e0a0b */
[----:B------:R-:W-:Y:S02]  /*56e0*/  IMAD R10, R2, R10, R6 ;  /* 0x0000000a020a7224 */ /* 0x000fe400078e0206 */
[----:B------:R-:W-:Y:S02]  /*56f0*/  VIADD R17, R0, 0x1c ;  /* 0x0000001c00117836 */ /* 0x000fe40000000000 */
[--C-:B------:R-:W-:Y:S01]  /*5700*/  @!P3 IMAD.IADD R5, R5, 0x1, -R2.reuse ;  /* 0x000000010505b824 */ /* 0x100fe200078e0a02 */
[----:B------:R-:W-:Y:S01]  /*5710*/  ISETP.GT.U32.AND P3, PT, R2, R10, PT ;  /* 0x0000000a0200720c */ /* 0x000fe20003f64070 */
[--C-:B------:R-:W-:Y:S01]  /*5720*/  @!P6 IMAD.IADD R4, R4, 0x1, -R2.reuse ;  /* 0x000000010404e824 */ /* 0x100fe200078e0a02 */
[----:B------:R-:W-:Y:S01]  /*5730*/  IABS R12, R17 ;  /* 0x00000011000c7213 */ /* 0x000fe20000000000 */
[----:B------:R-:W-:Y:S02]  /*5740*/  @!P5 IMAD.IADD R8, R8, 0x1, -R2 ;  /* 0x000000010808d824 */ /* 0x000fe400078e0a02 */
[----:B------:R-:W-:Y:S01]  /*5750*/  VIADD R16, R0, 0x1d ;  /* 0x0000001d00107836 */ /* 0x000fe20000000000 */
[C---:B------:R-:W-:Y:S01]  /*5760*/  ISETP.GT.U32.AND P6, PT, R2.reuse, R4, PT ;  /* 0x000000040200720c */ /* 0x040fe20003fc4070 */
[----:B------:R-:W-:Y:S01]  /*5770*/  @!P1 IMAD.MOV R19, RZ, RZ, -R19 ;  /* 0x000000ffff139224 */ /* 0x000fe200078e0a13 */
[----:B------:R-:W-:Y:S01]  /*5780*/  ISETP.GE.AND P1, PT, R15, RZ, PT ;  /* 0x000000ff0f00720c */ /* 0x000fe20003f26270 */
[----:B------:R-:W-:Y:S01]  /*5790*/  IMAD.HI.U32 R6, R3, R9, RZ ;  /* 0x0000000903067227 */ /* 0x000fe200078e00ff */
[----:B------:R-:W-:-:S03]  /*57a0*/  ISETP.GT.U32.AND P5, PT, R2, R8, PT ;  /* 0x000000080200720c */ /* 0x000fc60003fa4070 */
[----:B------:R-:W-:Y:S01]  /*57b0*/  IMAD.HI.U32 R15, R3, R12, RZ ;  /* 0x0000000c030f7227 */ /* 0x000fe200078e00ff */
[----:B------:R-:W-:-:S03]  /*57c0*/  IABS R18, R16 ;  /* 0x0000001000127213 */ /* 0x000fc60000000000 */
[----:B------:R-:W-:Y:S02]  /*57d0*/  IMAD.MOV R6, RZ, RZ, -R6 ;  /* 0x000000ffff067224 */ /* 0x000fe400078e0a06 */
[----:B------:R-:W-:Y:S02]  /*57e0*/  IMAD.MOV R15, RZ, RZ, -R15 ;  /* 0x000000ffff0f7224 */ /* 0x000fe400078e0a0f */
[----:B------:R-:W-:Y:S02]  /*57f0*/  @!P3 IMAD.IADD R10, R10, 0x1, -R2 ;  /* 0x000000010a0ab824 */ /* 0x000fe400078e0a02 */
[C---:B------:R-:W-:Y:S02]  /*5800*/  IMAD R9, R2.reuse, R6, R9 ;  /* 0x0000000602097224 */ /* 0x040fe400078e0209 */
[----:B------:R-:W-:Y:S01]  /*5810*/  IMAD.MOV.U32 R11, RZ, RZ, R18 ;  /* 0x000000ffff0b7224 */ /* 0x000fe200078e0012 */
[C---:B------:R-:W-:Y:S01]  /*5820*/  ISETP.GT.U32.AND P3, PT, R2.reuse, R10, PT ;  /* 0x0000000a0200720c */ /* 0x040fe20003f64070 */
[----:B------:R-:W-:Y:S01]  /*5830*/  IMAD R6, R2, R15, R12 ;  /* 0x0000000f02067224 */ /* 0x000fe200078e020c */
[----:B------:R0:W-:Y:S01]  /*5840*/  STL [R1+0x118], R19 ;  /* 0x0001181301007387 */ /* 0x0001e20000100800 */
[----:B------:R-:W-:-:S04]  /*5850*/  IMAD.HI.U32 R18, R3, R11, RZ ;  /* 0x0000000b03127227 */ /* 0x000fc800078e00ff */
[--C-:B------:R-:W-:Y:S02]  /*5860*/  @!P6 IMAD.IADD R4, R4, 0x1, -R2.reuse ;  /* 0x000000010404e824 */ /* 0x100fe400078e0a02 */
[----:B------:R-:W-:Y:S01]  /*5870*/  @!P5 IMAD.IADD R8, R8, 0x1, -R2 ;  /* 0x000000010808d824 */ /* 0x000fe200078e0a02 */
[----:B------:R-:W-:Y:S01]  /*5880*/  ISETP.GT.U32.AND P5, PT, R2, R6, PT ;  /* 0x000000060200720c */ /* 0x000fe20003fa4070 */
[----:B0-----:R-:W-:Y:S01]  /*5890*/  IMAD.MOV.U32 R19, RZ, RZ, R5 ;  /* 0x000000ffff137224 */ /* 0x001fe200078e0005 */
[----:B------:R-:W-:Y:S01]  /*58a0*/  ISETP.GE.AND P6, PT, R14, RZ, PT ;  /* 0x000000ff0e00720c */ /* 0x000fe20003fc6270 */
[----:B------:R-:W-:Y:S02]  /*58b0*/  IMAD.MOV R14, RZ, RZ, -R18 ;  /* 0x000000ffff0e7224 */ /* 0x000fe400078e0a12 */
[----:B------:R-:W-:Y:S01]  /*58c0*/  @!P0 IMAD.MOV R19, RZ, RZ, -R19 ;  /* 0x000000ffff138224 */ /* 0x000fe200078e0a13 */
[----:B------:R-:W-:Y:S01]  /*58d0*/  ISETP.GT.U32.AND P0, PT, R2, R9, PT ;  /* 0x000000090200720c */ /* 0x000fe20003f04070 */
[----:B------:R-:W-:-:S02]  /*58e0*/  IMAD.MOV.U32 R56, RZ, RZ, R4 ;  /* 0x000000ffff387224 */ /* 0x000fc400078e0004 */
[----:B------:R-:W-:Y:S02]  /*58f0*/  IMAD R5, R2, R14, R11 ;  /* 0x0000000e02057224 */ /* 0x000fe400078e020b */
[----:B------:R-:W-:Y:S02]  /*5900*/  IMAD.MOV.U32 R67, RZ, RZ, R8 ;  /* 0x000000ffff437224 */ /* 0x000fe400078e0008 */
[----:B------:R-:W-:Y:S01]  /*5910*/  @!P4 IMAD.MOV R56, RZ, RZ, -R56 ;  /* 0x000000ffff38c224 */ /* 0x000fe200078e0a38 */
[----:B------:R-:W-:Y:S01]  /*5920*/  ISETP.GE.AND P4, PT, R13, RZ, PT ;  /* 0x000000ff0d00720c */ /* 0x000fe20003f86270 */
[C---:B------:R-:W-:Y:S02]  /*5930*/  VIADD R12, R0.reuse, 0x1e ;  /* 0x0000001e000c7836 */ /* 0x040fe40000000000 */
[----:B------:R-:W-:Y:S02]  /*5940*/  VIADD R13, R0, 0x1f ;  /* 0x0000001f000d7836 */ /* 0x000fe40000000000 */
[----:B------:R-:W-:-:S02]  /*5950*/  @!P3 IMAD.IADD R10, R10, 0x1, -R2 ;  /* 0x000000010a0ab824 */ /* 0x000fc400078e0a02 */
[----:B------:R-:W-:Y:S01]  /*5960*/  @!P1 IMAD.MOV R67, RZ, RZ, -R67 ;  /* 0x000000ffff439224 */ /* 0x000fe200078e0a43 */
[----:B------:R-:W-:Y:S01]  /*5970*/  ISETP.GT.U32.AND P1, PT, R2, R5, PT ;  /* 0x000000050200720c */ /* 0x000fe20003f24070 */
[----:B------:R-:W-:Y:S01]  /*5980*/  @!P5 IMAD.IADD R6, R6, 0x1, -R2 ;  /* 0x000000010606d824 */ /* 0x000fe200078e0a02 */
[----:B------:R-:W-:Y:S01]  /*5990*/  IABS R11, R12 ;  /* 0x0000000c000b7213 */ /* 0x000fe20000000000 */
[----:B------:R-:W-:Y:S01]  /*59a0*/  IMAD.MOV.U32 R23, RZ, RZ, R10 ;  /* 0x000000ffff177224 */ /* 0x000fe200078e000a */
[----:B------:R-:W-:Y:S01]  /*59b0*/  IABS R8, R13 ;  /* 0x0000000d00087213 */ /* 0x000fe20000000000 */
[----:B------:R-:W-:Y:S02]  /*59c0*/  @!P0 IMAD.IADD R9, R9, 0x1, -R2 ;  /* 0x0000000109098824 */ /* 0x000fe400078e0a02 */
[----:B------:R-:W-:Y:S01]  /*59d0*/  @!P6 IMAD.MOV R23, RZ, RZ, -R23 ;  /* 0x000000ffff17e224 */ /* 0x000fe200078e0a17 */
[----:B------:R-:W-:Y:S01]  /*59e0*/  ISETP.GT.U32.AND P6, PT, R2, R6, PT ;  /* 0x000000060200720c */ /* 0x000fe20003fc4070 */
[----:B------:R-:W-:-:S02]  /*59f0*/  IMAD.MOV.U32 R4, RZ, RZ, R11 ;  /* 0x000000ffff047224 */ /* 0x000fc400078e000b */
[----:B------:R-:W-:Y:S01]  /*5a00*/  IMAD.HI.U32 R10, R3, R8, RZ ;  /* 0x00000008030a7227 */ /* 0x000fe200078e00ff */
[----:B------:R-:W-:-:S03]  /*5a10*/  ISETP.GT.U32.AND P5, PT, R2, R9, PT ;  /* 0x000000090200720c */ /* 0x000fc60003fa4070 */
[----:B------:R-:W-:-:S04]  /*5a20*/  IMAD.HI.U32 R11, R3, R4, RZ ;  /* 0x00000004030b7227 */ /* 0x000fc800078e00ff */
[----:B------:R-:W-:Y:S02]  /*5a30*/  IMAD.MOV R10, RZ, RZ, -R10 ;  /* 0x000000ffff0a7224 */ /* 0x000fe400078e0a0a */
[----:B------:R-:W-:Y:S02]  /*5a40*/  @!P1 IMAD.IADD R5, R5, 0x1, -R2 ;  /* 0x0000000105059824 */ /* 0x000fe400078e0a02 */
[----:B------:R-:W-:Y:S02]  /*5a50*/  IMAD.MOV R11, RZ, RZ, -R11 ;  /* 0x000000ffff0b7224 */ /* 0x000fe400078e0a0b */
[C---:B------:R-:W-:Y:S01]  /*5a60*/  IMAD R8, R2.reuse, R10, R8 ;  /* 0x0000000a02087224 */ /* 0x040fe200078e0208 */
[C---:B------:R-:W-:Y:S01]  /*5a70*/  ISETP.GT.U32.AND P1, PT, R2.reuse, R5, PT ;  /* 0x000000050200720c */ /* 0x040fe20003f24070 */
[----:B------:R-:W-:Y:S02]  /*5a80*/  IMAD R4, R2, R11, R4 ;  /* 0x0000000b02047224 */ /* 0x000fe400078e0204 */
[----:B------:R-:W-:Y:S01]  /*5a90*/  @!P6 IMAD.IADD R6, R6, 0x1, -R2 ;  /* 0x000000010606e824 */ /* 0x000fe200078e0a02 */
[----:B------:R-:W-:Y:S01]  /*5aa0*/  ISETP.GT.U32.AND P6, PT, R2, R8, PT ;  /* 0x000000080200720c */ /* 0x000fe20003fc4070 */
[C---:B------:R-:W-:Y:S01]  /*5ab0*/  VIADD R14, R0.reuse, 0x20 ;  /* 0x00000020000e7836 */ /* 0x040fe20000000000 */
[----:B------:R-:W-:Y:S01]  /*5ac0*/  ISETP.GE.AND P3, PT, R17, RZ, PT ;  /* 0x000000ff1100720c */ /* 0x000fe20003f66270 */
[----:B------:R-:W-:-:S02]  /*5ad0*/  VIADD R18, R0, 0x22 ;  /* 0x0000002200127836 */ /* 0x000fc40000000000 */
[--C-:B------:R-:W-:Y:S01]  /*5ae0*/  @!P5 IMAD.IADD R9, R9, 0x1, -R2.reuse ;  /* 0x000000010909d824 */ /* 0x100fe200078e0a02 */
[----:B------:R-:W-:Y:S01]  /*5af0*/  ISETP.GT.U32.AND P5, PT, R2, R4, PT ;  /* 0x000000040200720c */ /* 0x000fe20003fa4070 */
[----:B------:R-:W-:Y:S01]  /*5b00*/  VIADD R15, R0, 0x21 ;  /* 0x00000021000f7836 */ /* 0x000fe20000000000 */
[----:B------:R-:W-:Y:S02]  /*5b10*/  IABS R17, R14 ;  /* 0x0000000e00117213 */ /* 0x000fe40000000000 */
[----:B------:R-:W-:Y:S02]  /*5b20*/  ISETP.GE.AND P0, PT, R16, RZ, PT ;  /* 0x000000ff1000720c */ /* 0x000fe40003f06270 */
[----:B------:R-:W-:Y:S01]  /*5b30*/  IABS R16, R18 ;  /* 0x0000001200107213 */ /* 0x000fe20000000000 */
[----:B------:R-:W-:Y:S01]  /*5b40*/  IMAD.MOV.U32 R10, RZ, RZ, R17 ;  /* 0x000000ffff0a7224 */ /* 0x000fe200078e0011 */
[----:B------:R-:W-:Y:S01]  /*5b50*/  IABS R11, R15 ;  /* 0x0000000f000b7213 */ /* 0x000fe20000000000 */
[----:B------:R-:W-:Y:S01]  /*5b60*/  @!P1 IMAD.IADD R5, R5, 0x1, -R2 ;  /* 0x0000000105059824 */ /* 0x000fe200078e0a02 */
[----:B------:R0:W-:Y:S01]  /*5b70*/  STL [R1+0x114], R19 ;  /* 0x0001141301007387 */ /* 0x0001e20000100800 */
[----:B------:R-:W-:Y:S01]  /*5b80*/  ISETP.GE.AND P1, PT, R12, RZ, PT ;  /* 0x000000ff0c00720c */ /* 0x000fe20003f26270 */
[----:B------:R-:W-:-:S02]  /*5b90*/  IMAD.MOV.U32 R12, RZ, RZ, R16 ;  /* 0x000000ffff0c7224 */ /* 0x000fc400078e0010 */
[----:B------:R-:W-:Y:S02]  /*5ba0*/  @!P6 IMAD.IADD R8, R8, 0x1, -R2 ;  /* 0x000000010808e824 */ /* 0x000fe400078e0a02 */
[----:B------:R-:W-:-:S04]  /*5bb0*/  IMAD.HI.U32 R16, R3, R10, RZ ;  /* 0x0000000a03107227 */ /* 0x000fc800078e00ff */
[----:B0-----:R-:W-:Y:S02]  /*5bc0*/  IMAD.MOV.U32 R19, RZ, RZ, R9 ;  /* 0x000000ffff137224 */ /* 0x001fe400078e0009 */
[----:B------:R-:W-:-:S04]  /*5bd0*/  IMAD.HI.U32 R17, R3, R11, RZ ;  /* 0x0000000b03117227 */ /* 0x000fc800078e00ff */
[----:B------:R-:W-:Y:S01]  /*5be0*/  @!P5 IMAD.IADD R4, R4, 0x1, -R2 ;  /* 0x000000010404d824 */ /* 0x000fe200078e0a02 */
[----:B------:R-:W-:Y:S01]  /*5bf0*/  ISETP.GE.AND P5, PT, R13, RZ, PT ;  /* 0x000000ff0d00720c */ /* 0x000fe20003fa6270 */
[----:B------:R-:W-:Y:S01]  /*5c00*/  @!P4 IMAD.MOV R19, RZ, RZ, -R19 ;  /* 0x000000ffff13c224 */ /* 0x000fe200078e0a13 */
[----:B------:R-:W-:Y:S01]  /*5c10*/  ISETP.GT.U32.AND P4, PT, R2, R8, PT ;  /* 0x000000080200720c */ /* 0x000fe20003f84070 */
[----:B------:R-:W-:Y:S02]  /*5c20*/  IMAD.MOV R9, RZ, RZ, -R16 ;  /* 0x000000ffff097224 */ /* 0x000fe400078e0a10 */
[----:B------:R-:W-:-:S04]  /*5c30*/  IMAD.HI.U32 R13, R3, R12, RZ ;  /* 0x0000000c030d7227 */ /* 0x000fc800078e00ff */
[----:B------:R-:W-:Y:S02]  /*5c40*/  IMAD.MOV R16, RZ, RZ, -R17 ;  /* 0x000000ffff107224 */ /* 0x000fe400078e0a11 */
[C---:B------:R-:W-:Y:S02]  /*5c50*/  IMAD R9, R2.reuse, R9, R10 ;  /* 0x0000000902097224 */ /* 0x040fe400078e020a */
[----:B------:R-:W-:Y:S02]  /*5c60*/  IMAD.MOV R13, RZ, RZ, -R13 ;  /* 0x000000ffff0d7224 */ /* 0x000fe400078e0a0d */
[C---:B------:R-:W-:Y:S01]  /*5c70*/  IMAD R10, R2.reuse, R16, R11 ;  /* 0x00000010020a7224 */ /* 0x040fe200078e020b */
[C---:B------:R-:W-:Y:S01]  /*5c80*/  ISETP.GT.U32.AND P6, PT, R2.reuse, R4, PT ;  /* 0x000000040200720c */ /* 0x040fe20003fc4070 */
[C---:B------:R-:W-:Y:S02]  /*5c90*/  IMAD R11, R2.reuse, R13, R12 ;  /* 0x0000000d020b7224 */ /* 0x040fe400078e020c */
[----:B------:R-:W-:Y:S01]  /*5ca0*/  @!P0 IMAD.MOV R5, RZ, RZ, -R5 ;  /* 0x000000ffff058224 */ /* 0x000fe200078e0a05 */
[----:B------:R-:W-:Y:S01]  /*5cb0*/  ISETP.GT.U32.AND P0, PT, R2, R10, PT ;  /* 0x0000000a0200720c */ /* 0x000fe20003f04070 */
[----:B------:R-:W-:-:S02]  /*5cc0*/  @!P3 IMAD.MOV R6, RZ, RZ, -R6 ;  /* 0x000000ffff06b224 */ /* 0x000fc400078e0a06 */
[--C-:B------:R-:W-:Y:S01]  /*5cd0*/  @!P4 IMAD.IADD R8, R8, 0x1, -R2.reuse ;  /* 0x000000010808c824 */ /* 0x100fe200078e0a02 */
[----:B------:R-:W-:Y:S01]  /*5ce0*/  ISETP.GT.U32.AND P4, PT, R2, R11, PT ;  /* 0x0000000b0200720c */ /* 0x000fe20003f84070 */
[----:B------:R-:W-:Y:S01]  /*5cf0*/  VIADD R13, R0, 0x23 ;  /* 0x00000023000d7836 */ /* 0x000fe20000000000 */
[----:B------:R-:W-:Y:S01]  /*5d00*/  STL [R1+0x110], R19 ;  /* 0x0001101301007387 */ /* 0x000fe20000100800 */
[----:B------:R-:W-:Y:S01]  /*5d10*/  ISETP.GT.U32.AND P3, PT, R2, R9, PT ;  /* 0x000000090200720c */ /* 0x000fe20003f64070 */
[----:B------:R-:W-:Y:S02]  /*5d20*/  VIADD R17, R0, 0x24 ;  /* 0x0000002400117836 */ /* 0x000fe40000000000 */
[----:B------:R0:W-:Y:S01]  /*5d30*/  STL [R1+0x10c], R6 ;  /* 0x00010c0601007387 */ /* 0x0001e20000100800 */
[--C-:B------:R-:W-:Y:S02]  /*5d40*/  @!P6 IMAD.IADD R4, R4, 0x1, -R2.reuse ;  /* 0x000000010404e824 */ /* 0x100fe400078e0a02 */
[----:B------:R-:W-:Y:S01]  /*5d50*/  @!P0 IMAD.IADD R10, R10, 0x1, -R2 ;  /* 0x000000010a0a8824 */ /* 0x000fe200078e0a02 */
[----:B------:R1:W-:Y:S01]  /*5d60*/  STL [R1+0xec], R5 ;  /* 0x0000ec0501007387 */ /* 0x0003e20000100800 */
[----:B0-----:R-:W-:Y:S01]  /*5d70*/  IABS R6, R13 ;  /* 0x0000000d00067213 */ /* 0x001fe20000000000 */
[----:B------:R-:W-:Y:S01]  /*5d80*/  IMAD.MOV.U32 R16, RZ, RZ, R4 ;  /* 0x000000ffff107224 */ /* 0x000fe200078e0004 */
[----:B-1----:R-:W-:-:S03]  /*5d90*/  IABS R5, R17 ;  /* 0x0000001100057213 */ /* 0x002fc60000000000 */
[----:B------:R-:W-:-:S04]  /*5da0*/  IMAD.HI.U32 R12, R3, R6, RZ ;  /* 0x00000006030c7227 */ /* 0x000fc800078e00ff */
[----:B------:R-:W-:Y:S01]  /*5db0*/  @!P4 IMAD.IADD R11, R11, 0x1, -R2 ;  /* 0x000000010b0bc824 */ /* 0x000fe200078e0a02 */
[----:B------:R-:W-:Y:S01]  /*5dc0*/  ISETP.GT.U32.AND P4, PT, R2, R10, PT ;  /* 0x0000000a0200720c */ /* 0x000fe20003f84070 */
[----:B------:R-:W-:Y:S02]  /*5dd0*/  IMAD.MOV R4, RZ, RZ, -R12 ;  /* 0x000000ffff047224 */ /* 0x000fe400078e0a0c */
[----:B------:R-:W-:-:S04]  /*5de0*/  IMAD.HI.U32 R12, R3, R5, RZ ;  /* 0x00000005030c7227 */ /* 0x000fc800078e00ff */
[----:B------:R-:W-:Y:S02]  /*5df0*/  @!P3 IMAD.IADD R9, R9, 0x1, -R2 ;  /* 0x000000010909b824 */ /* 0x000fe400078e0a02 */
[----:B------:R-:W-:-:S03]  /*5e00*/  IMAD.MOV R12, RZ, RZ, -R12 ;  /* 0x000000ffff0c7224 */ /* 0x000fc600078e0a0c */
[C---:B------:R-:W-:Y:S01]  /*5e10*/  ISETP.GT.U32.AND P0, PT, R2.reuse, R9, PT ;  /* 0x000000090200720c */ /* 0x040fe20003f04070 */
[C---:B------:R-:W-:Y:S01]  /*5e20*/  IMAD R5, R2.reuse, R12, R5 ;  /* 0x0000000c02057224 */ /* 0x040fe200078e0205 */
[----:B------:R-:W-:Y:S01]  /*5e30*/  ISETP.GE.AND P3, PT, R15, RZ, PT ;  /* 0x000000ff0f00720c */ /* 0x000fe20003f66270 */
[----:B------:R-:W-:Y:S01]  /*5e40*/  @!P1 IMAD.MOV R16, RZ, RZ, -R16 ;  /* 0x000000ffff109224 */ /* 0x000fe200078e0a10 */
[----:B------:R-:W-:Y:S01]  /*5e50*/  ISETP.GT.U32.AND P1, PT, R2, R11, PT ;  /* 0x0000000b0200720c */ /* 0x000fe20003f24070 */
[----:B------:R-:W-:Y:S02]  /*5e60*/  VIADD R15, R0, 0x25 ;  /* 0x00000025000f7836 */ /* 0x000fe40000000000 */
[----:B------:R-:W-:Y:S01]  /*5e70*/  @!P4 IMAD.IADD R10, R10, 0x1, -R2 ;  /* 0x000000010a0ac824 */ /* 0x000fe200078e0a02 */
[C---:B------:R-:W-:Y:S01]  /*5e80*/  ISETP.GT.U32.AND P4, PT, R2.reuse, R5, PT ;  /* 0x000000050200720c */ /* 0x040fe20003f84070 */
[----:B------:R-:W-:Y:S01]  /*5e90*/  IMAD R6, R2, R4, R6 ;  /* 0x0000000402067224 */ /* 0x000fe200078e0206 */
[----:B------:R-:W-:-:S02]  /*5ea0*/  IABS R4, R15 ;  /* 0x0000000f00047213 */ /* 0x000fc40000000000 */
[----:B------:R-:W-:Y:S01]  /*5eb0*/  ISETP.GE.AND P6, PT, R14, RZ, PT ;  /* 0x000000ff0e00720c */ /* 0x000fe20003fc6270 */
[----:B------:R-:W-:Y:S01]  /*5ec0*/  @!P0 IMAD.IADD R9, R9, 0x1, -R2 ;  /* 0x0000000109098824 */ /* 0x000fe200078e0a02 */
[----:B------:R-:W-:Y:S01]  /*5ed0*/  ISETP.GT.U32.AND P0, PT, R2, R6, PT ;  /* 0x000000060200720c */ /* 0x000fe20003f04070 */
[----:B------:R-:W-:Y:S02]  /*5ee0*/  VIADD R14, R0, 0x26 ;  /* 0x00000026000e7836 */ /* 0x000fe40000000000 */
[----:B------:R-:W-:-:S04]  /*5ef0*/  IMAD.HI.U32 R19, R3, R4, RZ ;  /* 0x0000000403137227 */ /* 0x000fc800078e00ff */
[--C-:B------:R-:W-:Y:S01]  /*5f00*/  @!P1 IMAD.IADD R11, R11, 0x1, -R2.reuse ;  /* 0x000000010b0b9824 */ /* 0x100fe200078e0a02 */
[----:B------:R-:W-:Y:S01]  /*5f10*/  ISETP.GE.AND P1, PT, R18, RZ, PT ;  /* 0x000000ff1200720c */ /* 0x000fe20003f26270 */
[----:B------:R-:W-:Y:S01]  /*5f20*/  IMAD.MOV R18, RZ, RZ, -R19 ;  /* 0x000000ffff127224 */ /* 0x000fe200078e0a13 */
[----:B------:R-:W-:Y:S01]  /*5f30*/  IABS R12, R14 ;  /* 0x0000000e000c7213 */ /* 0x000fe20000000000 */
[----:B------:R-:W-:Y:S02]  /*5f40*/  @!P4 IMAD.IADD R5, R5, 0x1, -R2 ;  /* 0x000000010505c824 */ /* 0x000fe400078e0a02 */
[C---:B------:R-:W-:Y:S02]  /*5f50*/  IMAD R4, R2.reuse, R18, R4 ;  /* 0x0000001202047224 */ /* 0x040fe400078e0204 */
[----:B------:R-:W-:Y:S01]  /*5f60*/  IMAD.MOV.U32 R54, RZ, RZ, R9 ;  /* 0x000000ffff367224 */ /* 0x000fe200078e0009 */
[----:B------:R-:W-:Y:S01]  /*5f70*/  ISETP.GT.U32.AND P4, PT, R2, R5, PT ;  /* 0x000000050200720c */ /* 0x000fe20003f84070 */
[----:B------:R-:W-:Y:S01]  /*5f80*/  IMAD.HI.U32 R20, R3, R12, RZ ;  /* 0x0000000c03147227 */ /* 0x000fe200078e00ff */
[----:B------:R0:W-:Y:S03]  /*5f90*/  STL [R1+0xe8], R16 ;  /* 0x0000e81001007387 */ /* 0x0001e60000100800 */
[----:B------:R-:W-:Y:S01]  /*5fa0*/  @!P0 IMAD.IADD R6, R6, 0x1, -R2 ;  /* 0x0000000106068824 */ /* 0x000fe200078e0a02 */
[----:B------:R-:W-:Y:S01]  /*5fb0*/  ISETP.GE.AND P0, PT, R13, RZ, PT ;  /* 0x000000ff0d00720c */ /* 0x000fe20003f06270 */
[----:B------:R-:W-:Y:S01]  /*5fc0*/  @!P6 IMAD.MOV R54, RZ, RZ, -R54 ;  /* 0x000000ffff36e224 */ /* 0x000fe200078e0a36 */
[----:B------:R-:W-:Y:S01]  /*5fd0*/  ISETP.GT.U32.AND P6, PT, R2, R4, PT ;  /* 0x000000040200720c */ /* 0x000fe20003fc4070 */
[----:B------:R-:W-:-:S02]  /*5fe0*/  IMAD.MOV R13, RZ, RZ, -R20 ;  /* 0x000000ffff0d7224 */ /* 0x000fc400078e0a14 */
[----:B0-----:R-:W-:Y:S02]  /*5ff0*/  VIADD R16, R0, 0x27 ;  /* 0x0000002700107836 */ /* 0x001fe40000000000 */
[----:B------:R-:W-:Y:S02]  /*6000*/  IMAD.MOV.U32 R21, RZ, RZ, R8 ;  /* 0x000000ffff157224 */ /* 0x000fe400078e0008 */
[----:B------:R-:W-:Y:S01]  /*6010*/  IMAD.MOV.U32 R64, RZ, RZ, R10 ;  /* 0x000000ffff407224 */ /* 0x000fe200078e000a */
[----:B------:R-:W-:Y:S01]  /*6020*/  IABS R19, R16 ;  /* 0x0000001000137213 */ /* 0x000fe20000000000 */
[C---:B------:R-:W-:Y:S02]  /*6030*/  IMAD R10, R2.reuse, R13, R12 ;  /* 0x0000000d020a7224 */ /* 0x040fe400078e020c */
[----:B------:R-:W-:Y:S01]  /*6040*/  @!P5 IMAD.MOV R21, RZ, RZ, -R21 ;  /* 0x000000ffff15d224 */ /* 0x000fe200078e0a15 */
[----:B------:R-:W-:Y:S01]  /*6050*/  ISETP.GT.U32.AND P5, PT, R2, R6, PT ;  /* 0x000000060200720c */ /* 0x000fe20003fa4070 */
[----:B------:R-:W-:-:S02]  /*6060*/  IMAD.MOV.U32 R8, RZ, RZ, R19 ;  /* 0x000000ffff087224 */ /* 0x000fc400078e0013 */
[--C-:B------:R-:W-:Y:S01]  /*6070*/  @!P4 IMAD.IADD R5, R5, 0x1, -R2.reuse ;  /* 0x000000010505c824 */ /* 0x100fe200078e0a02 */
[----:B------:R-:W-:Y:S01]  /*6080*/  ISETP.GT.U32.AND P4, PT, R2, R10, PT ;  /* 0x0000000a0200720c */ /* 0x000fe20003f84070 */
[----:B------:R-:W-:Y:S02]  /*6090*/  @!P1 IMAD.MOV R11, RZ, RZ, -R11 ;  /* 0x000000ffff0b9224 */ /* 0x000fe400078e0a0b */
[----:B------:R-:W-:Y:S02]  /*60a0*/  VIADD R12, R0, 0x28 ;  /* 0x00000028000c7836 */ /* 0x000fe40000000000 */
[----:B------:R-:W-:Y:S01]  /*60b0*/  IMAD.HI.U32 R9, R3, R8, RZ ;  /* 0x0000000803097227 */ /* 0x000fe200078e00ff */
[----:B------:R-:W-:Y:S03]  /*60c0*/  STL [R1+0xe4], R21 ;  /* 0x0000e41501007387 */ /* 0x000fe60000100800 */
[----:B------:R-:W-:-:S02]  /*60d0*/  @!P6 IMAD.IADD R4, R4, 0x1, -R2 ;  /* 0x000000010404e824 */ /* 0x000fc400078e0a02 */
[----:B------:R-:W-:Y:S01]  /*60e0*/  @!P3 IMAD.MOV R64, RZ, RZ, -R64 ;  /* 0x000000ffff40b224 */ /* 0x000fe200078e0a40 */
[----:B------:R-:W-:Y:S01]  /*60f0*/  ISETP.GE.AND P3, PT, R17, RZ, PT ;  /* 0x000000ff1100720c */ /* 0x000fe20003f66270 */
[----:B------:R0:W-:Y:S01]  /*6100*/  STL [R1+0xe0], R11 ;  /* 0x0000e00b01007387 */ /* 0x0001e20000100800 */
[----:B------:R-:W-:Y:S01]  /*6110*/  IMAD.MOV R9, RZ, RZ, -R9 ;  /* 0x000000ffff097224 */ /* 0x000fe200078e0a09 */
[----:B------:R-:W-:Y:S01]  /*6120*/  ISETP.GT.U32.AND P6, PT, R2, R4, PT ;  /* 0x000000040200720c */ /* 0x000fe20003fc4070 */
[----:B------:R-:W-:Y:S02]  /*6130*/  @!P5 IMAD.IADD R6, R6, 0x1, -R2 ;  /* 0x000000010606d824 */ /* 0x000fe400078e0a02 */
[----:B------:R-:W-:Y:S01]  /*6140*/  IMAD R8, R2, R9, R8 ;  /* 0x0000000902087224 */ /* 0x000fe200078e0208 */
[----:B0-----:R-:W-:Y:S01]  /*6150*/  IABS R11, R12 ;  /* 0x0000000c000b7213 */ /* 0x001fe20000000000 */
[----:B------:R-:W-:Y:S02]  /*6160*/  @!P4 IMAD.IADD R10, R10, 0x1, -R2 ;  /* 0x000000010a0ac824 */ /* 0x000fe400078e0a02 */
[----:B------:R-:W-:-:S02]  /*6170*/  IMAD.MOV.U32 R17, RZ, RZ, R5 ;  /* 0x000000ffff117224 */ /* 0x000fc400078e0005 */
[----:B------:R-:W-:Y:S01]  /*6180*/  IMAD.MOV.U32 R9, RZ, RZ, R11 ;  /* 0x000000ffff097224 */ /* 0x000fe200078e000b */
[----:B------:R-:W-:Y:S01]  /*6190*/  ISETP.GE.AND P1, PT, R15, RZ, PT ;  /* 0x000000ff0f00720c */ /* 0x000fe20003f26270 */
[----:B------:R-:W-:Y:S02]  /*61a0*/  IMAD.MOV.U32 R18, RZ, RZ, R6 ;  /* 0x000000ffff127224 */ /* 0x000fe400078e0006 */
[----:B------:R-:W-:Y:S01]  /*61b0*/  IMAD.HI.U32 R5, R3, R9, RZ ;  /* 0x0000000903057227 */ /* 0x000fe200078e00ff */
[----:B------:R-:W-:-:S03]  /*61c0*/  ISETP.GT.U32.AND P4, PT, R2, R10, PT ;  /* 0x0000000a0200720c */ /* 0x000fc60003f84070 */
[----:B------:R-:W-:Y:S02]  /*61d0*/  VIADD R6, R0, 0x29 ;  /* 0x0000002900067836 */ /* 0x000fe40000000000 */
[----:B------:R-:W-:Y:S01]  /*61e0*/  @!P3 IMAD.MOV R17, RZ, RZ, -R17 ;  /* 0x000000ffff11b224 */ /* 0x000fe200078e0a11 */
[----:B------:R-:W-:Y:S01]  /*61f0*/  ISETP.GT.U32.AND P3, PT, R2, R8, PT ;  /* 0x000000080200720c */ /* 0x000fe20003f64070 */
[----:B------:R-:W-:Y:S02]  /*6200*/  VIADD R13, R0, 0x2a ;  /* 0x0000002a000d7836 */ /* 0x000fe40000000000 */
[----:B------:R-:W-:Y:S01]  /*6210*/  IMAD.MOV R5, RZ, RZ, -R5 ;  /* 0x000000ffff057224 */ /* 0x000fe200078e0a05 */
[----:B------:R-:W-:Y:S01]  /*6220*/  IABS R11, R6 ;  /* 0x00000006000b7213 */ /* 0x000fe20000000000 */
[----:B------:R-:W-:Y:S01]  /*6230*/  @!P6 IMAD.IADD R4, R4, 0x1, -R2 ;  /* 0x000000010404e824 */ /* 0x000fe200078e0a02 */
[----:B------:R-:W-:Y:S01]  /*6240*/  ISETP.GE.AND P5, PT, R14, RZ, PT ;  /* 0x000000ff0e00720c */ /* 0x000fe20003fa6270 */
[----:B------:R-:W-:Y:S01]  /*6250*/  IMAD R5, R2, R5, R9 ;  /* 0x0000000502057224 */ /* 0x000fe200078e0209 */
[----:B------:R-:W-:Y:S01]  /*6260*/  IABS R9, R13 ;  /* 0x0000000d00097213 */ /* 0x000fe20000000000 */
[----:B------:R-:W-:Y:S01]  /*6270*/  IMAD.MOV.U32 R14, RZ, RZ, R4 ;  /* 0x000000ffff0e7224 */ /* 0x000fe200078e0004 */
[----:B------:R-:W-:Y:S01]  /*6280*/  ISETP.GE.AND P6, PT, R12, RZ, PT ;  /* 0x000000ff0c00720c */ /* 0x000fe20003fc6270 */
[----:B------:R-:W-:-:S02]  /*6290*/  @!P0 IMAD.MOV R18, RZ, RZ, -R18 ;  /* 0x000000ffff128224 */ /* 0x000fc400078e0a12 */
[----:B------:R-:W-:-:S04]  /*62a0*/  IMAD.HI.U32 R12, R3, R11, RZ ;  /* 0x0000000b030c7227 */ /* 0x000fc800078e00ff */
[----:B------:R-:W-:Y:S02]  /*62b0*/  @!P1 IMAD.MOV R14, RZ, RZ, -R14 ;  /* 0x000000ffff0e9224 */ /* 0x000fe400078e0a0e */
[----:B------:R-:W-:Y:S01]  /*62c0*/  IMAD.MOV.U32 R4, RZ, RZ, R9 ;  /* 0x000000ffff047224 */ /* 0x000fe200078e0009 */
[----:B------:R-:W-:Y:S01]  /*62d0*/  STL [R1+0xdc], R18 ;  /* 0x0000dc1201007387 */ /* 0x000fe20000100800 */
[----:B------:R-:W-:Y:S02]  /*62e0*/  IMAD.MOV R9, RZ, RZ, -R12 ;  /* 0x000000ffff097224 */ /* 0x000fe400078e0a0c */
[--C-:B------:R-:W-:Y:S01]  /*62f0*/  @!P4 IMAD.IADD R10, R10, 0x1, -R2.reuse ;  /* 0x000000010a0ac824 */ /* 0x100fe200078e0a02 */
[----:B------:R-:W-:Y:S01]  /*6300*/  STL [R1+0xd8], R17 ;  /* 0x0000d81101007387 */ /* 0x000fe20000100800 */
[----:B------:R-:W-:Y:S02]  /*6310*/  @!P3 IMAD.IADD R8, R8, 0x1, -R2 ;  /* 0x000000010808b824 */ /* 0x000fe400078e0a02 */
[C---:B------:R-:W-:Y:S01]  /*6320*/  IMAD R9, R2.reuse, R9, R11 ;  /* 0x0000000902097224 */ /* 0x040fe200078e020b */
[----:B------:R0:W-:Y:S02]  /*6330*/  STL [R1+0xd4], R14 ;  /* 0x0000d40e01007387 */ /* 0x0001e40000100800 */
[----:B------:R-:W-:Y:S01]  /*6340*/  ISETP.GT.U32.AND P3, PT, R2, R8, PT ;  /* 0x000000080200720c */ /* 0x000fe20003f64070 */
[----:B------:R-:W-:-:S04]  /*6350*/  IMAD.HI.U32 R12, R3, R4, RZ ;  /* 0x00000004030c7227 */ /* 0x000fc800078e00ff */
[----:B0-----:R-:W-:Y:S01]  /*6360*/  IMAD.MOV.U32 R14, RZ, RZ, R10 ;  /* 0x000000ffff0e7224 */ /* 0x001fe200078e000a */
[----:B------:R-:W-:-:S03]  /*6370*/  ISETP.GT.U32.AND P1, PT, R2, R5, PT ;  /* 0x000000050200720c */ /* 0x000fc60003f24070 */
[----:B------:R-:W-:Y:S01]  /*6380*/  @!P5 IMAD.MOV R14, RZ, RZ, -R14 ;  /* 0x000000ffff0ed224 */ /* 0x000fe200078e0a0e */
[----:B------:R-:W-:Y:S02]  /*6390*/  ISETP.GT.U32.AND P5, PT, R2, R9, PT ;  /* 0x000000090200720c */ /* 0x000fe40003fa4070 */
[----:B------:R-:W-:Y:S01]  /*63a0*/  ISETP.GE.AND P0, PT, R16, RZ, PT ;  /* 0x000000ff1000720c */ /* 0x000fe20003f06270 */
[C---:B------:R-:W-:Y:S02]  /*63b0*/  VIADD R16, R0.reuse, 0x2b ;  /* 0x0000002b00107836 */ /* 0x040fe40000000000 */
[----:B------:R-:W-:Y:S02]  /*63c0*/  VIADD R15, R0, 0x2c ;  /* 0x0000002c000f7836 */ /* 0x000fe40000000000 */
[----:B------:R-:W-:Y:S01]  /*63d0*/  IMAD.MOV R10, RZ, RZ, -R12 ;  /* 0x000000ffff0a7224 */ /* 0x000fe200078e0a0c */
[----:B------:R-:W-:Y:S01]  /*63e0*/  ISETP.GE.AND P4, PT, R6, RZ, PT ;  /* 0x000000ff0600720c */ /* 0x000fe20003f86270 */
[----:B------:R-:W-:Y:S01]  /*63f0*/  @!P3 IMAD.IADD R8, R8, 0x1, -R2 ;  /* 0x000000010808b824 */ /* 0x000fe200078e0a02 */
[----:B------:R-:W-:Y:S01]  /*6400*/  IABS R6, R16 ;  /* 0x0000001000067213 */ /* 0x000fe20000000000 */
[----:B------:R-:W-:Y:S01]  /*6410*/  IMAD R4, R2, R10, R4 ;  /* 0x0000000a02047224 */ /* 0x000fe200078e0204 */
[----:B------:R-:W-:Y:S01]  /*6420*/  IABS R10, R15 ;  /* 0x0000000f000a7213 */ /* 0x000fe20000000000 */
[----:B------:R0:W-:Y:S01]  /*6430*/  STL [R1+0xd0], R14 ;  /* 0x0000d00e01007387 */ /* 0x0001e20000100800 */
[----:B------:R-:W-:-:S02]  /*6440*/  @!P5 IMAD.IADD R9, R9, 0x1, -R2 ;  /* 0x000000010909d824 */ /* 0x000fc400078e0a02 */
[----:B------:R-:W-:Y:S01]  /*6450*/  IMAD.HI.U32 R11, R3, R6, RZ ;  /* 0x00000006030b7227 */ /* 0x000fe200078e00ff */
[----:B------:R-:W-:-:S03]  /*6460*/  ISETP.GE.AND P3, PT, R13, RZ, PT ;  /* 0x000000ff0d00720c */ /* 0x000fc60003f66270 */
[----:B------:R-:W-:Y:S02]  /*6470*/  @!P1 IMAD.IADD R5, R5, 0x1, -R2 ;  /* 0x0000000105059824 */ /* 0x000fe400078e0a02 */
[----:B0-----:R-:W-:Y:S02]  /*6480*/  IMAD.MOV.U32 R14, RZ, RZ, R8 ;  /* 0x000000ffff0e7224 */ /* 0x001fe400078e0008 */
[----:B------:R-:W-:Y:S01]  /*6490*/  IMAD.MOV.U32 R8, RZ, RZ, R10 ;  /* 0x000000ffff087224 */ /* 0x000fe200078e000a */
[C---:B------:R-:W-:Y:S01]  /*64a0*/  ISETP.GT.U32.AND P5, PT, R2.reuse, R9, PT ;  /* 0x000000090200720c */ /* 0x040fe20003fa4070 */
[----:B------:R-:W-:Y:S01]  /*64b0*/  IMAD.MOV R10, RZ, RZ, -R11 ;  /* 0x000000ffff0a7224 */ /* 0x000fe200078e0a0b */
[----:B------:R-:W-:Y:S01]  /*64c0*/  ISETP.GT.U32.AND P1, PT, R2, R5, PT ;  /* 0x000000050200720c */ /* 0x000fe20003f24070 */
[----:B------:R-:W-:-:S04]  /*64d0*/  IMAD.HI.U32 R13, R3, R8, RZ ;  /* 0x00000008030d7227 */ /* 0x000fc800078e00ff */
[----:B------:R-:W-:Y:S01]  /*64e0*/  @!P0 IMAD.MOV R14, RZ, RZ, -R14 ;  /* 0x000000ffff0e8224 */ /* 0x000fe200078e0a0e */
[C---:B------:R-:W-:Y:S01]  /*64f0*/  ISETP.GT.U32.AND P0, PT, R2.reuse, R4, PT ;  /* 0x000000040200720c */ /* 0x040fe20003f04070 */
[----:B------:R-:W-:Y:S02]  /*6500*/  IMAD R6, R2, R10, R6 ;  /* 0x0000000a02067224 */ /* 0x000fe400078e0206 */
[----:B------:R-:W-:Y:S02]  /*6510*/  IMAD.MOV R10, RZ, RZ, -R13 ;  /* 0x000000ffff0a7224 */ /* 0x000fe400078e0a0d */
[----:B------:R-:W-:Y:S02]  /*6520*/  VIADD R12, R0, 0x2d ;  /* 0x0000002d000c7836 */ /* 0x000fe40000000000 */
[C---:B------:R-:W-:Y:S02]  /*6530*/  IMAD R8, R2.reuse, R10, R8 ;  /* 0x0000000a02087224 */ /* 0x040fe400078e0208 */
[--C-:B------:R-:W-:Y:S01]  /*6540*/  @!P5 IMAD.IADD R9, R9, 0x1, -R2.reuse ;  /* 0x000000010909d824 */ /* 0x100fe200078e0a02 */
[----:B------:R-:W-:Y:S01]  /*6550*/  IABS R11, R12 ;  /* 0x0000000c000b7213 */ /* 0x000fe20000000000 */
[----:B------:R-:W-:Y:S01]  /*6560*/  @!P1 IMAD.IADD R5, R5, 0x1, -R2 ;  /* 0x0000000105059824 */ /* 0x000fe200078e0a02 */
[C---:B------:R-:W-:Y:S01]  /*6570*/  ISETP.GT.U32.AND P5, PT, R2.reuse, R8, PT ;  /* 0x000000080200720c */ /* 0x040fe20003fa4070 */
[----:B------:R0:W-:Y:S01]  /*6580*/  STL [R1+0xcc], R14 ;  /* 0x0000cc0e01007387 */ /* 0x0001e20000100800 */
[----:B------:R-:W-:Y:S01]  /*6590*/  ISETP.GT.U32.AND P1, PT, R2, R6, PT ;  /* 0x000000060200720c */ /* 0x000fe20003f24070 */
[----:B------:R-:W-:-:S02]  /*65a0*/  VIADD R13, R0, 0x2f ;  /* 0x0000002f000d7836 */ /* 0x000fc40000000000 */
[----:B------:R-:W-:Y:S02]  /*65b0*/  @!P0 IMAD.IADD R4, R4, 0x1, -R2 ;  /* 0x0000000104048824 */ /* 0x000fe400078e0a02 */
[----:B------:R-:W-:-:S04]  /*65c0*/  IMAD.HI.U32 R10, R3, R11, RZ ;  /* 0x0000000b030a7227 */ /* 0x000fc800078e00ff */
[----:B0-----:R-:W-:Y:S01]  /*65d0*/  VIADD R14, R0, 0x2e ;  /* 0x0000002e000e7836 */ /* 0x001fe20000000000 */
[----:B------:R-:W-:Y:S01]  /*65e0*/  IABS R18, R13 ;  /* 0x0000000d00127213 */ /* 0x000fe20000000000 */
[----:B------:R-:W-:Y:S01]  /*65f0*/  IMAD.MOV.U32 R52, RZ, RZ, R5 ;  /* 0x000000ffff347224 */ /* 0x000fe200078e0005 */
[C---:B------:R-:W-:Y:S01]  /*6600*/  ISETP.GT.U32.AND P0, PT, R2.reuse, R4, PT ;  /* 0x000000040200720c */ /* 0x040fe20003f04070 */
[----:B------:R-:W-:Y:S01]  /*6610*/  IMAD.MOV R5, RZ, RZ, -R10 ;  /* 0x000000ffff057224 */ /* 0x000fe200078e0a0a */
[----:B------:R-:W-:Y:S01]  /*6620*/  IABS R17, R14 ;  /* 0x0000000e00117213 */ /* 0x000fe20000000000 */
[----:B------:R-:W-:Y:S02]  /*6630*/  IMAD.MOV.U32 R57, RZ, RZ, R9 ;  /* 0x000000ffff397224 */ /* 0x000fe400078e0009 */
[----:B------:R-:W-:Y:S02]  /*6640*/  IMAD R5, R2, R5, R11 ;  /* 0x0000000502057224 */ /* 0x000fe400078e020b */
[----:B------:R-:W-:-:S02]  /*6650*/  IMAD.MOV.U32 R10, RZ, RZ, R17 ;  /* 0x000000ffff0a7224 */ /* 0x000fc400078e0011 */
[----:B------:R-:W-:Y:S02]  /*6660*/  @!P5 IMAD.IADD R8, R8, 0x1, -R2 ;  /* 0x000000010808d824 */ /* 0x000fe400078e0a02 */
[----:B------:R-:W-:Y:S02]  /*6670*/  IMAD.MOV.U32 R11, RZ, RZ, R18 ;  /* 0x000000ffff0b7224 */ /* 0x000fe400078e0012 */
[----:B------:R-:W-:Y:S01]  /*6680*/  @!P1 IMAD.IADD R6, R6, 0x1, -R2 ;  /* 0x0000000106069824 */ /* 0x000fe200078e0a02 */
[----:B------:R-:W-:Y:S01]  /*6690*/  ISETP.GE.AND P1, PT, R16, RZ, PT ;  /* 0x000000ff1000720c */ /* 0x000fe20003f26270 */
[----:B------:R-:W-:Y:S01]  /*66a0*/  @!P4 IMAD.MOV R57, RZ, RZ, -R57 ;  /* 0x000000ffff39c224 */ /* 0x000fe200078e0a39 */
[----:B------:R-:W-:Y:S01]  /*66b0*/  ISETP.GE.AND P4, PT, R15, RZ, PT ;  /* 0x000000ff0f00720c */ /* 0x000fe20003f86270 */
[----:B------:R-:W-:Y:S01]  /*66c0*/  IMAD.HI.U32 R16, R3, R10, RZ ;  /* 0x0000000a03107227 */ /* 0x000fe200078e00ff */
[----:B------:R-:W-:-:S03]  /*66d0*/  ISETP.GT.U32.AND P5, PT, R2, R8, PT ;  /* 0x000000080200720c */ /* 0x000fc60003fa4070 */
[----:B------:R-:W-:-:S04]  /*66e0*/  IMAD.HI.U32 R15, R3, R11, RZ ;  /* 0x0000000b030f7227 */ /* 0x000fc800078e00ff */
[----:B------:R-:W-:Y:S01]  /*66f0*/  @!P6 IMAD.MOV R52, RZ, RZ, -R52 ;  /* 0x000000ffff34e224 */ /* 0x000fe200078e0a34 */
[----:B------:R-:W-:Y:S01]  /*6700*/  ISETP.GT.U32.AND P6, PT, R2, R6, PT ;  /* 0x000000060200720c */ /* 0x000fe20003fc4070 */
[----:B------:R-:W-:Y:S02]  /*6710*/  IMAD.MOV R9, RZ, RZ, -R16 ;  /* 0x000000ffff097224 */ /* 0x000fe400078e0a10 */
[----:B------:R-:W-:Y:S02]  /*6720*/  @!P0 IMAD.IADD R4, R4, 0x1, -R2 ;  /* 0x0000000104048824 */ /* 0x000fe400078e0a02 */
[----:B------:R-:W-:Y:S01]  /*6730*/  IMAD.MOV R15, RZ, RZ, -R15 ;  /* 0x000000ffff0f7224 */ /* 0x000fe200078e0a0f */
[C---:B------:R-:W-:Y:S01]  /*6740*/  ISETP.GT.U32.AND P0, PT, R2.reuse, R5, PT ;  /* 0x000000050200720c */ /* 0x040fe20003f04070 */
[C---:B------:R-:W-:Y:S02]  /*6750*/  IMAD R10, R2.reuse, R9, R10 ;  /* 0x00000009020a7224 */ /* 0x040fe400078e020a */
[----:B------:R-:W-:-:S02]  /*6760*/  IMAD R9, R2, R15, R11 ;  /* 0x0000000f02097224 */ /* 0x000fc400078e020b */
[----:B------:R-:W-:Y:S02]  /*6770*/  IMAD.MOV.U32 R21, RZ, RZ, R4 ;  /* 0x000000ffff157224 */ /* 0x000fe400078e0004 */
[--C-:B------:R-:W-:Y:S02]  /*6780*/  @!P5 IMAD.IADD R8, R8, 0x1, -R2.reuse ;  /* 0x000000010808d824 */ /* 0x100fe400078e0a02 */
[----:B------:R-:W-:Y:S01]  /*6790*/  @!P3 IMAD.MOV R21, RZ, RZ, -R21 ;  /* 0x000000ffff15b224 */ /* 0x000fe200078e0a15 */
[C---:B------:R-:W-:Y:S02]  /*67a0*/  ISETP.GT.U32.AND P3, PT, R2.reuse, R9, PT ;  /* 0x000000090200720c */ /* 0x040fe40003f64070 */
[----:B------:R-:W-:Y:S01]  /*67b0*/  ISETP.GT.U32.AND P5, PT, R2, R10, PT ;  /* 0x0000000a0200720c */ /* 0x000fe20003fa4070 */
[----:B------:R-:W-:Y:S01]  /*67c0*/  @!P6 IMAD.IADD R6, R6, 0x1, -R2 ;  /* 0x000000010606e824 */ /* 0x000fe200078e0a02 */
[----:B------:R-:W-:Y:S01]  /*67d0*/  ISETP.GE.AND P6, PT, R12, RZ, PT ;  /* 0x000000ff0c00720c */ /* 0x000fe20003fc6270 */
[----:B------:R-:W-:-:S02]  /*67e0*/  VIADD R18, R0, 0x31 ;  /* 0x0000003100127836 */ /* 0x000fc40000000000 */
[----:B------:R-:W-:Y:S02]  /*67f0*/  VIADD R12, R0, 0x30 ;  /* 0x00000030000c7836 */ /* 0x000fe40000000000 */
[--C-:B------:R-:W-:Y:S01]  /*6800*/  @!P0 IMAD.IADD R5, R5, 0x1, -R2.reuse ;  /* 0x0000000105058824 */ /* 0x100fe200078e0a02 */
[----:B------:R-:W-:Y:S02]  /*6810*/  IABS R15, R18 ;  /* 0x00000012000f7213 */ /* 0x000fe40000000000 */
[----:B------:R-:W-:Y:S01]  /*6820*/  IABS R16, R12 ;  /* 0x0000000c00107213 */ /* 0x000fe20000000000 */
[--C-:B------:R-:W-:Y:S01]  /*6830*/  @!P3 IMAD.IADD R9, R9, 0x1, -R2.reuse ;  /* 0x000000010909b824 */ /* 0x100fe200078e0a02 */
[----:B------:R-:W-:Y:S01]  /*6840*/  ISETP.GT.U32.AND P0, PT, R2, R5, PT ;  /* 0x000000050200720c */ /* 0x000fe20003f04070 */
[----:B------:R-:W-:Y:S02]  /*6850*/  @!P5 IMAD.IADD R10, R10, 0x1, -R2 ;  /* 0x000000010a0ad824 */ /* 0x000fe400078e0a02 */
[----:B------:R-:W-:-:S02]  /*6860*/  IMAD.MOV.U32 R4, RZ, RZ, R15 ;  /* 0x000000ffff047224 */ /* 0x000fc400078e000f */
[----:B------:R-:W-:Y:S01]  /*6870*/  IMAD.MOV.U32 R11, RZ, RZ, R16 ;  /* 0x000000ffff0b7224 */ /* 0x000fe200078e0010 */
[C---:B------:R-:W-:Y:S01]  /*6880*/  ISETP.GT.U32.AND P3, PT, R2.reuse, R9, PT ;  /* 0x000000090200720c */ /* 0x040fe20003f64070 */
[----:B------:R-:W-:Y:S01]  /*6890*/  IMAD.MOV.U32 R19, RZ, RZ, R8 ;  /* 0x000000ffff137224 */ /* 0x000fe200078e0008 */
[----:B------:R-:W-:Y:S01]  /*68a0*/  ISETP.GT.U32.AND P5, PT, R2, R10, PT ;  /* 0x0000000a0200720c */ /* 0x000fe20003fa4070 */
[----:B------:R-:W-:Y:S02]  /*68b0*/  IMAD.MOV.U32 R20, RZ, RZ, R6 ;  /* 0x000000ffff147224 */ /* 0x000fe400078e0006 */
[----:B------:R-:W-:-:S04]  /*68c0*/  IMAD.HI.U32 R8, R3, R4, RZ ;  /* 0x0000000403087227 */ /* 0x000fc800078e00ff */
[----:B------:R-:W-:-:S04]  /*68d0*/  IMAD.HI.U32 R6, R3, R11, RZ ;  /* 0x0000000b03067227 */ /* 0x000fc800078e00ff */
[----:B------:R-:W-:Y:S02]  /*68e0*/  VIADD R16, R0, 0x32 ;  /* 0x0000003200107836 */ /* 0x000fe40000000000 */
[----:B------:R-:W-:Y:S02]  /*68f0*/  IMAD.MOV R8, RZ, RZ, -R8 ;  /* 0x000000ffff087224 */ /* 0x000fe400078e0a08 */
[----:B------:R-:W-:Y:S02]  /*6900*/  IMAD.MOV R6, RZ, RZ, -R6 ;  /* 0x000000ffff067224 */ /* 0x000fe400078e0a06 */
[----:B------:R-:W-:Y:S01]  /*6910*/  @!P0 IMAD.IADD R5, R5, 0x1, -R2 ;  /* 0x0000000105058824 */ /* 0x000fe200078e0a02 */
[----:B------:R-:W-:Y:S01]  /*6920*/  ISETP.GE.AND P0, PT, R12, RZ, PT ;  /* 0x000000ff0c00720c */ /* 0x000fe20003f06270 */
[C---:B------:R-:W-:Y:S01]  /*6930*/  IMAD R4, R2.reuse, R8, R4 ;  /* 0x0000000802047224 */ /* 0x040fe200078e0204 */
[----:B------:R-:W-:Y:S01]  /*6940*/  IABS R12, R16 ;  /* 0x00000010000c7213 */ /* 0x000fe20000000000 */
[----:B------:R-:W-:-:S02]  /*6950*/  IMAD R11, R2, R6, R11 ;  /* 0x00000006020b7224 */ /* 0x000fc400078e020b */
[----:B------:R-:W-:Y:S01]  /*6960*/  @!P3 IMAD.IADD R9, R9, 0x1, -R2 ;  /* 0x000000010909b824 */ /* 0x000fe200078e0a02 */
[----:B------:R-:W-:Y:S01]  /*6970*/  ISETP.GT.U32.AND P3, PT, R2, R4, PT ;  /* 0x000000040200720c */ /* 0x000fe20003f64070 */
[----:B------:R-:W-:Y:S01]  /*6980*/  @!P1 IMAD.MOV R20, RZ, RZ, -R20 ;  /* 0x000000ffff149224 */ /* 0x000fe200078e0a14 */
[----:B------:R-:W-:Y:S01]  /*6990*/  ISETP.GE.AND P1, PT, R14, RZ, PT ;  /* 0x000000ff0e00720c */ /* 0x000fe20003f26270 */
[----:B------:R-:W-:Y:S01]  /*69a0*/  @!P5 IMAD.IADD R10, R10, 0x1, -R2 ;  /* 0x000000010a0ad824 */ /* 0x000fe200078e0a02 */
[----:B------:R-:W-:Y:S01]  /*69b0*/  ISETP.GT.U32.AND P5, PT, R2, R11, PT ;  /* 0x0000000b0200720c */ /* 0x000fe20003fa4070 */
[----:B------:R-:W-:Y:S02]  /*69c0*/  IMAD.MOV.U32 R6, RZ, RZ, R12 ;  /* 0x000000ffff067224 */ /* 0x000fe400078e000c */
[----:B------:R-:W-:Y:S02]  /*69d0*/  VIADD R14, R0, 0x34 ;  /* 0x00000034000e7836 */ /* 0x000fe40000000000 */
[----:B------:R-:W-:-:S02]  /*69e0*/  @!P4 IMAD.MOV R19, RZ, RZ, -R19 ;  /* 0x000000ffff13c224 */ /* 0x000fc400078e0a13 */
[C---:B------:R-:W-:Y:S02]  /*69f0*/  VIADD R17, R0.reuse, 0x35 ;  /* 0x0000003500117836 */ /* 0x040fe40000000000 */
[----:B------:R-:W-:Y:S01]  /*6a00*/  VIADD R15, R0, 0x33 ;  /* 0x00000033000f7836 */ /* 0x000fe20000000000 */
[----:B------:R-:W-:Y:S01]  /*6a10*/  STL [R1+0xc], R21 ;  /* 0x00000c1501007387 */ /* 0x000fe20000100800 */
[----:B------:R-:W-:Y:S01]  /*6a20*/  IMAD.HI.U32 R12, R3, R6, RZ ;  /* 0x00000006030c7227 */ /* 0x000fe200078e00ff */
[----:B------:R-:W-:Y:S02]  /*6a30*/  ISETP.GE.AND P4, PT, R13, RZ, PT ;  /* 0x000000ff0d00720c */ /* 0x000fe40003f86270 */
[----:B------:R0:W-:Y:S01]  /*6a40*/  STL [R1+0x8], R20 ;  /* 0x0000081401007387 */ /* 0x0001e20000100800 */
[----:B------:R-:W-:Y:S02]  /*6a50*/  IABS R13, R14 ;  /* 0x0000000e000d7213 */ /* 0x000fe40000000000 */
[----:B------:R-:W-:Y:S01]  /*6a60*/  IABS R8, R15 ;  /* 0x0000000f00087213 */ /* 0x000fe20000000000 */
[----:B------:R1:W-:Y:S01]  /*6a70*/  STL [R1+0x4], R19 ;  /* 0x0000041301007387 */ /* 0x0003e20000100800 */
[----:B------:R-:W-:Y:S01]  /*6a80*/  @!P3 IMAD.IADD R4, R4, 0x1, -R2 ;  /* 0x000000010404b824 */ /* 0x000fe200078e0a02 */
[----:B0-----:R-:W-:Y:S01]  /*6a90*/  IABS R20, R17 ;  /* 0x0000001100147213 */ /* 0x001fe20000000000 */
[----:B-1----:R-:W-:-:S02]  /*6aa0*/  IMAD.MOV R19, RZ, RZ, -R12 ;  /* 0x000000ffff137224 */ /* 0x002fc400078e0a0c */
[----:B------:R-:W-:Y:S02]  /*6ab0*/  IMAD.MOV.U32 R12, RZ, RZ, R13 ;  /* 0x000000ffff0c7224 */ /* 0x000fe400078e000d */
[----:B------:R-:W-:Y:S02]  /*6ac0*/  IMAD R6, R2, R19, R6 ;  /* 0x0000001302067224 */ /* 0x000fe400078e0206 */
[----:B------:R-:W-:Y:S02]  /*6ad0*/  IMAD.MOV.U32 R13, RZ, RZ, R20 ;  /* 0x000000ffff0d7224 */ /* 0x000fe400078e0014 */
[----:B------:R-:W-:Y:S02]  /*6ae0*/  IMAD.MOV.U32 R93, RZ, RZ, R10 ;  /* 0x000000ffff5d7224 */ /* 0x000fe400078e000a */
[----:B------:R-:W-:-:S04]  /*6af0*/  IMAD.HI.U32 R20, R3, R8, RZ ;  /* 0x0000000803147227 */ /* 0x000fc800078e00ff */
[----:B------:R-:W-:Y:S01]  /*6b00*/  @!P5 IMAD.IADD R11, R11, 0x1, -R2 ;  /* 0x000000010b0bd824 */ /* 0x000fe200078e0a02 */
[C---:B------:R-:W-:Y:S01]  /*6b10*/  ISETP.GT.U32.AND P5, PT, R2.reuse, R6, PT ;  /* 0x000000060200720c */ /* 0x040fe20003fa4070 */
[----:B------:R-:W-:Y:S02]  /*6b20*/  IMAD.MOV.U32 R24, RZ, RZ, R5 ;  /* 0x000000ffff187224 */ /* 0x000fe400078e0005 */
[----:B------:R-:W-:Y:S01]  /*6b30*/  @!P1 IMAD.MOV R93, RZ, RZ, -R93 ;  /* 0x000000ffff5d9224 */ /* 0x000fe200078e0a5d */
[C---:B------:R-:W-:Y:S01]  /*6b40*/  ISETP.GT.U32.AND P1, PT, R2.reuse, R4, PT ;  /* 0x000000040200720c */ /* 0x040fe20003f24070 */
[----:B------:R-:W-:Y:S01]  /*6b50*/  IMAD.MOV R5, RZ, RZ, -R20 ;  /* 0x000000ffff057224 */ /* 0x000fe200078e0a14 */
[----:B------:R-:W-:Y:S01]  /*6b60*/  ISETP.GT.U32.AND P3, PT, R2, R11, PT ;  /* 0x0000000b0200720c */ /* 0x000fe20003f64070 */
[----:B------:R-:W-:Y:S02]  /*6b70*/  VIADD R19, R0, 0x36 ;  /* 0x0000003600137836 */ /* 0x000fe40000000000 */
[----:B------:R-:W-:-:S04]  /*6b80*/  IMAD.HI.U32 R20, R3, R13, RZ ;  /* 0x0000000d03147227 */ /* 0x000fc800078e00ff */
[----:B------:R-:W-:-:S04]  /*6b90*/  IMAD.HI.U32 R21, R3, R12, RZ ;  /* 0x0000000c03157227 */ /* 0x000fc800078e00ff */
[----:B------:R-:W-:Y:S01]  /*6ba0*/  @!P6 IMAD.MOV R24, RZ, RZ, -R24 ;  /* 0x000000ffff18e224 */ /* 0x000fe200078e0a18 */
[----:B------:R-:W-:Y:S01]  /*6bb0*/  ISETP.GE.AND P6, PT, R18, RZ, PT ;  /* 0x000000ff1200720c */ /* 0x000fe20003fc6270 */
[----:B------:R-:W-:Y:S01]  /*6bc0*/  IMAD.MOV R10, RZ, RZ, -R20 ;  /* 0x000000ffff0a7224 */ /* 0x000fe200078e0a14 */
[----:B------:R-:W-:Y:S01]  /*6bd0*/  IABS R18, R19 ;  /* 0x0000001300127213 */ /* 0x000fe20000000000 */
[----:B------:R-:W-:Y:S02]  /*6be0*/  IMAD.MOV R21, RZ, RZ, -R21 ;  /* 0x000000ffff157224 */ /* 0x000fe400078e0a15 */
[C---:B------:R-:W-:Y:S02]  /*6bf0*/  IMAD R5, R2.reuse, R5, R8 ;  /* 0x0000000502057224 */ /* 0x040fe400078e0208 */
[C---:B------:R-:W-:Y:S02]  /*6c00*/  IMAD R10, R2.reuse, R10, R13 ;  /* 0x0000000a020a7224 */ /* 0x040fe400078e020d */
[----:B------:R-:W-:-:S02]  /*6c10*/  IMAD R8, R2, R21, R12 ;  /* 0x0000001502087224 */ /* 0x000fc400078e020c */
[----:B------:R-:W-:Y:S02]  /*6c20*/  IMAD.MOV.U32 R12, RZ, RZ, R18 ;  /* 0x000000ffff0c7224 */ /* 0x000fe400078e0012 */
[--C-:B------:R-:W-:Y:S02]  /*6c30*/  @!P5 IMAD.IADD R6, R6, 0x1, -R2.reuse ;  /* 0x000000010606d824 */ /* 0x100fe400078e0a02 */
[--C-:B------:R-:W-:Y:S01]  /*6c40*/  @!P1 IMAD.IADD R4, R4, 0x1, -R2.reuse ;  /* 0x0000000104049824 */ /* 0x100fe200078e0a02 */
[C---:B------:R-:W-:Y:S01]  /*6c50*/  ISETP.GT.U32.AND P1, PT, R2.reuse, R10, PT ;  /* 0x0000000a0200720c */ /* 0x040fe20003f24070 */
[----:B------:R-:W-:Y:S02]  /*6c60*/  @!P3 IMAD.IADD R11, R11, 0x1, -R2 ;  /* 0x000000010b0bb824 */ /* 0x000fe400078e0a02 */
[----:B------:R-:W-:Y:S01]  /*6c70*/  IMAD.MOV.U32 R92, RZ, RZ, R9 ;  /* 0x000000ffff5c7224 */ /* 0x000fe200078e0009 */
[C---:B------:R-:W-:Y:S01]  /*6c80*/  ISETP.GT.U32.AND P3, PT, R2.reuse, R5, PT ;  /* 0x000000050200720c */ /* 0x040fe20003f64070 */
[----:B------:R-:W-:Y:S01]  /*6c90*/  IMAD.HI.U32 R9, R3, R12, RZ ;  /* 0x0000000c03097227 */ /* 0x000fe200078e00ff */
[----:B------:R-:W-:-:S03]  /*6ca0*/  ISETP.GT.U32.AND P5, PT, R2, R6, PT ;  /* 0x000000060200720c */ /* 0x000fc60003fa4070 */
[----:B------:R-:W-:Y:S02]  /*6cb0*/  IMAD.MOV.U32 R50, RZ, RZ, R11 ;  /* 0x000000ffff327224 */ /* 0x000fe400078e000b */
[----:B------:R-:W-:Y:S02]  /*6cc0*/  IMAD.MOV R9, RZ, RZ, -R9 ;  /* 0x000000ffff097224 */ /* 0x000fe400078e0a09 */
[----:B------:R-:W-:Y:S02]  /*6cd0*/  VIADD R11, R0, 0x37 ;  /* 0x00000037000b7836 */ /* 0x000fe40000000000 */
[----:B------:R-:W-:Y:S01]  /*6ce0*/  @!P4 IMAD.MOV R92, RZ, RZ, -R92 ;  /* 0x000000ffff5cc224 */ /* 0x000fe200078e0a5c */
[C---:B------:R-:W-:Y:S01]  /*6cf0*/  ISETP.GT.U32.AND P4, PT, R2.reuse, R8, PT ;  /* 0x000000080200720c */ /* 0x040fe20003f84070 */
[----:B------:R-:W-:Y:S01]  /*6d00*/  IMAD R9, R2, R9, R12 ;  /* 0x0000000902097224 */ /* 0x000fe200078e020c */
[----:B------:R-:W-:Y:S01]  /*6d10*/  IABS R12, R11 ;  /* 0x0000000b000c7213 */ /* 0x000fe20000000000 */
[----:B------:R-:W-:-:S02]  /*6d20*/  VIADD R13, R0, 0x38 ;  /* 0x00000038000d7836 */ /* 0x000fc40000000000 */
[----:B------:R-:W-:Y:S01]  /*6d30*/  @!P0 IMAD.MOV R50, RZ, RZ, -R50 ;  /* 0x000000ffff328224 */ /* 0x000fe200078e0a32 */
[----:B------:R-:W-:Y:S01]  /*6d40*/  ISETP.GE.AND P0, PT, R16, RZ, PT ;  /* 0x000000ff1000720c */ /* 0x000fe20003f06270 */
[----:B------:R-:W-:Y:S02]  /*6d50*/  @!P1 IMAD.IADD R10, R10, 0x1, -R2 ;  /* 0x000000010a0a9824 */ /* 0x000fe400078e0a02 */
[----:B------:R-:W-:Y:S02]  /*6d60*/  IMAD.MOV.U32 R55, RZ, RZ, R4 ;  /* 0x000000ffff377224 */ /* 0x000fe400078e0004 */
[----:B------:R-:W-:Y:S01]  /*6d70*/  @!P3 IMAD.IADD R5, R5, 0x1, -R2 ;  /* 0x000000010505b824 */ /* 0x000fe200078e0a02 */
[----:B------:R-:W-:Y:S01]  /*6d80*/  ISETP.GE.AND P3, PT, R14, RZ, PT ;  /* 0x000000ff0e00720c */ /* 0x000fe20003f66270 */
[----:B------:R-:W-:Y:S01]  /*6d90*/  IMAD.MOV.U32 R4, RZ, RZ, R12 ;  /* 0x000000ffff047224 */ /* 0x000fe200078e000c */
[----:B------:R-:W-:Y:S01]  /*6da0*/  IABS R14, R13 ;  /* 0x0000000d000e7213 */ /* 0x000fe20000000000 */
[----:B------:R-:W-:Y:S01]  /*6db0*/  @!P5 IMAD.IADD R6, R6, 0x1, -R2 ;  /* 0x000000010606d824 */ /* 0x000fe200078e0a02 */
[----:B------:R-:W-:Y:S01]  /*6dc0*/  ISETP.GT.U32.AND P1, PT, R2, R10, PT ;  /* 0x0000000a0200720c */ /* 0x000fe20003f24070 */
[----:B------:R-:W-:-:S04]  /*6dd0*/  IMAD.HI.U32 R12, R3, R4, RZ ;  /* 0x00000004030c7227 */ /* 0x000fc800078e00ff */
[----:B------:R-:W-:Y:S02]  /*6de0*/  IMAD.MOV.U32 R91, RZ, RZ, R6 ;  /* 0x000000ffff5b7224 */ /* 0x000fe400078e0006 */
[----:B------:R-:W-:Y:S02]  /*6df0*/  IMAD.MOV.U32 R6, RZ, RZ, R14 ;  /* 0x000000ffff067224 */ /* 0x000fe400078e000e */
[----:B------:R-:W-:Y:S02]  /*6e00*/  @!P4 IMAD.IADD R8, R8, 0x1, -R2 ;  /* 0x000000010808c824 */ /* 0x000fe400078e0a02 */
[----:B------:R-:W-:Y:S02]  /*6e10*/  IMAD.MOV R14, RZ, RZ, -R12 ;  /* 0x000000ffff0e7224 */ /* 0x000fe400078e0a0c */
[----:B------:R-:W-:Y:S01]  /*6e20*/  @!P6 IMAD.MOV R55, RZ, RZ, -R55 ;  /* 0x000000ffff37e224 */ /* 0x000fe200078e0a37 */
[C---:B------:R-:W-:Y:S01]  /*6e30*/  ISETP.GT.U32.AND P6, PT, R2.reuse, R8, PT ;  /* 0x000000080200720c */ /* 0x040fe20003fc4070 */
[----:B------:R-:W-:Y:S01]  /*6e40*/  @!P0 IMAD.MOV R91, RZ, RZ, -R91 ;  /* 0x000000ffff5b8224 */ /* 0x000fe200078e0a5b */
[C---:B------:R-:W-:Y:S01]  /*6e50*/  ISETP.GT.U32.AND P0, PT, R2.reuse, R9, PT ;  /* 0x000000090200720c */ /* 0x040fe20003f04070 */
[----:B------:R-:W-:-:S02]  /*6e60*/  IMAD R4, R2, R14, R4 ;  /* 0x0000000e02047224 */ /* 0x000fc400078e0204 */
[--C-:B------:R-:W-:Y:S02]  /*6e70*/  @!P1 IMAD.IADD R10, R10, 0x1, -R2.reuse ;  /* 0x000000010a0a9824 */ /* 0x100fe400078e0a02 */
[----:B------:R-:W-:Y:S01]  /*6e80*/  VIADD R12, R0, 0x39 ;  /* 0x00000039000c7836 */ /* 0x000fe20000000000 */
[C---:B------:R-:W-:Y:S02]  /*6e90*/  ISETP.GT.U32.AND P1, PT, R2.reuse, R4, PT ;  /* 0x000000040200720c */ /* 0x040fe40003f24070 */
[----:B------:R-:W-:Y:S01]  /*6ea0*/  ISETP.GE.AND P5, PT, R15, RZ, PT ;  /* 0x000000ff0f00720c */ /* 0x000fe20003fa6270 */
[----:B------:R-:W-:Y:S01]  /*6eb0*/  IMAD.HI.U32 R15, R3, R6, RZ ;  /* 0x00000006030f7227 */ /* 0x000fe200078e00ff */
[----:B------:R-:W-:Y:S02]  /*6ec0*/  ISETP.GT.U32.AND P4, PT, R2, R5, PT ;  /* 0x000000050200720c */ /* 0x000fe40003f84070 */
[----:B------:R-:W-:Y:S01]  /*6ed0*/  IABS R14, R12 ;  /* 0x0000000c000e7213 */ /* 0x000fe20000000000 */
[----:B------:R-:W-:-:S02]  /*6ee0*/  @!P6 IMAD.IADD R8, R8, 0x1, -R2 ;  /* 0x000000010808e824 */ /* 0x000fc400078e0a02 */
[----:B------:R-:W-:Y:S02]  /*6ef0*/  IMAD.MOV R15, RZ, RZ, -R15 ;  /* 0x000000ffff0f7224 */ /* 0x000fe400078e0a0f */
[----:B------:R-:W-:Y:S01]  /*6f00*/  @!P0 IMAD.IADD R9, R9, 0x1, -R2 ;  /* 0x0000000109098824 */ /* 0x000fe200078e0a02 */
[----:B------:R-:W-:Y:S01]  /*6f10*/  ISETP.GE.AND P0, PT, R11, RZ, PT ;  /* 0x000000ff0b00720c */ /* 0x000fe20003f06270 */
[----:B------:R-:W-:Y:S02]  /*6f20*/  IMAD.MOV.U32 R11, RZ, RZ, R14 ;  /* 0x000000ffff0b7224 */ /* 0x000fe400078e000e */
[----:B------:R-:W-:Y:S02]  /*6f30*/  IMAD R6, R2, R15, R6 ;  /* 0x0000000f02067224 */ /* 0x000fe400078e0206 */
[----:B------:R-:W-:Y:S01]  /*6f40*/  @!P1 IMAD.IADD R4, R4, 0x1, -R2 ;  /* 0x0000000104049824 */ /* 0x000fe200078e0a02 */
[----:B------:R-:W-:Y:S01]  /*6f50*/  ISETP.GT.U32.AND P1, PT, R2, R9, PT ;  /* 0x000000090200720c */ /* 0x000fe20003f24070 */
[----:B------:R-:W-:-:S02]  /*6f60*/  IMAD.MOV.U32 R89, RZ, RZ, R8 ;  /* 0x000000ffff597224 */ /* 0x000fc400078e0008 */
[----:B------:R-:W-:-:S04]  /*6f70*/  IMAD.HI.U32 R18, R3, R11, RZ ;  /* 0x0000000b03127227 */ /* 0x000fc800078e00ff */
[----:B------:R-:W-:Y:S01]  /*6f80*/  @!P3 IMAD.MOV R89, RZ, RZ, -R89 ;  /* 0x000000ffff59b224 */ /* 0x000fe200078e0a59 */
[----:B------:R-:W-:Y:S01]  /*6f90*/  ISETP.GT.U32.AND P3, PT, R2, R6, PT ;  /* 0x000000060200720c */ /* 0x000fe20003f64070 */
[----:B------:R-:W-:Y:S02]  /*6fa0*/  @!P4 IMAD.IADD R5, R5, 0x1, -R2 ;  /* 0x000000010505c824 */ /* 0x000fe400078e0a02 */
[----:B------:R-:W-:Y:S02]  /*6fb0*/  IMAD.MOV R18, RZ, RZ, -R18 ;  /* 0x000000ffff127224 */ /* 0x000fe400078e0a12 */
[----:B------:R-:W-:Y:S02]  /*6fc0*/  IMAD.MOV.U32 R90, RZ, RZ, R5 ;  /* 0x000000ffff5a7224 */ /* 0x000fe400078e0005 */
[----:B------:R-:W-:Y:S02]  /*6fd0*/  VIADD R16, R0, 0x3b ;  /* 0x0000003b00107836 */ /* 0x000fe40000000000 */
[----:B------:R-:W-:Y:S01]  /*6fe0*/  IMAD R5, R2, R18, R11 ;  /* 0x0000001202057224 */ /* 0x000fe200078e020b */
[----:B------:R-:W-:Y:S01]  /*6ff0*/  ISETP.GE.AND P4, PT, R17, RZ, PT ;  /* 0x000000ff1100720c */ /* 0x000fe20003f86270 */
[----:B------:R-:W-:Y:S01]  /*7000*/  VIADD R14, R0, 0x3a ;  /* 0x0000003a000e7836 */ /* 0x000fe20000000000 */
[----:B------:R-:W-:Y:S01]  /*7010*/  ISETP.GE.AND P6, PT, R19, RZ, PT ;  /* 0x000000ff1300720c */ /* 0x000fe20003fc6270 */
[----:B------:R-:W-:Y:S01]  /*7020*/  @!P1 IMAD.IADD R9, R9, 0x1, -R2 ;  /* 0x0000000109099824 */ /* 0x000fe200078e0a02 */
[----:B------:R-:W-:-:S02]  /*7030*/  IABS R19, R16 ;  /* 0x0000001000137213 */ /* 0x000fc40000000000 */
[----:B------:R-:W-:Y:S01]  /*7040*/  ISETP.GT.U32.AND P1, PT, R2, R5, PT ;  /* 0x000000050200720c */ /* 0x000fe20003f24070 */
[----:B------:R-:W-:Y:S01]  /*7050*/  @!P3 IMAD.IADD R6, R6, 0x1, -R2 ;  /* 0x000000010606b824 */ /* 0x000fe200078e0a02 */
[----:B------:R-:W-:Y:S01]  /*7060*/  IABS R17, R14 ;  /* 0x0000000e00117213 */ /* 0x000fe20000000000 */
[----:B------:R-:W-:Y:S01]  /*7070*/  @!P5 IMAD.MOV R90, RZ, RZ, -R90 ;  /* 0x000000ffff5ad224 */ /* 0x000fe200078e0a5a */
[C---:B------:R-:W-:Y:S01]  /*7080*/  ISETP.GT.U32.AND P5, PT, R2.reuse, R4, PT ;  /* 0x000000040200720c */ /* 0x040fe20003fa4070 */
[----:B------:R-:W-:Y:S02]  /*7090*/  IMAD.MOV.U32 R88, RZ, RZ, R10 ;  /* 0x000000ffff587224 */ /* 0x000fe400078e000a */
[----:B------:R-:W-:Y:S01]  /*70a0*/  IMAD.MOV.U32 R10, RZ, RZ, R19 ;  /* 0x000000ffff0a7224 */ /* 0x000fe200078e0013 */
[----:B------:R-:W-:Y:S01]  /*70b0*/  ISETP.GT.U32.AND P3, PT, R2, R6, PT ;  /* 0x000000060200720c */ /* 0x000fe20003f64070 */
[----:B------:R-:W-:Y:S02]  /*70c0*/  VIADD R15, R0, 0x3c ;  /* 0x0000003c000f7836 */ /* 0x000fe40000000000 */
[----:B------:R-:W-:-:S02]  /*70d0*/  IMAD.MOV.U32 R8, RZ, RZ, R17 ;  /* 0x000000ffff087224 */ /* 0x000fc400078e0011 */
[----:B------:R-:W-:Y:S01]  /*70e0*/  IMAD.HI.U32 R17, R3, R10, RZ ;  /* 0x0000000a03117227 */ /* 0x000fe200078e00ff */
[----:B------:R-:W-:-:S03]  /*70f0*/  IABS R20, R15 ;  /* 0x0000000f00147213 */ /* 0x000fc60000000000 */
[----:B------:R-:W-:Y:S01]  /*7100*/  @!P4 IMAD.MOV R88, RZ, RZ, -R88 ;  /* 0x000000ffff58c224 */ /* 0x000fe200078e0a58 */
[----:B------:R-:W-:Y:S01]  /*7110*/  ISETP.GE.AND P4, PT, R13, RZ, PT ;  /* 0x000000ff0d00720c */ /* 0x000fe20003f86270 */
[----:B------:R-:W-:-:S04]  /*7120*/  IMAD.HI.U32 R13, R3, R8, RZ ;  /* 0x00000008030d7227 */ /* 0x000fc800078e00ff */
[----:B------:R-:W-:Y:S02]  /*7130*/  IMAD.MOV R18, RZ, RZ, -R17 ;  /* 0x000000ffff127224 */ /* 0x000fe400078e0a11 */
[----:B------:R-:W-:Y:S02]  /*7140*/  IMAD.MOV.U32 R87, RZ, RZ, R9 ;  /* 0x000000ffff577224 */ /* 0x000fe400078e0009 */
[----:B------:R-:W-:Y:S02]  /*7150*/  @!P1 IMAD.IADD R5, R5, 0x1, -R2 ;  /* 0x0000000105059824 */ /* 0x000fe400078e0a02 */
[----:B------:R-:W-:Y:S02]  /*7160*/  IMAD.MOV.U32 R11, RZ, RZ, R20 ;  /* 0x000000ffff0b7224 */ /* 0x000fe400078e0014 */
[----:B------:R-:W-:Y:S02]  /*7170*/  IMAD.MOV R13, RZ, RZ, -R13 ;  /* 0x000000ffff0d7224 */ /* 0x000fe400078e0a0d */
[----:B------:R-:W-:-:S02]  /*7180*/  IMAD R10, R2, R18, R10 ;  /* 0x00000012020a7224 */ /* 0x000fc400078e020a */
[----:B------:R-:W-:Y:S01]  /*7190*/  @!P6 IMAD.MOV R87, RZ, RZ, -R87 ;  /* 0x000000ffff57e224 */ /* 0x000fe200078e0a57 */
[----:B------:R-:W-:Y:S01]  /*71a0*/  ISETP.GT.U32.AND P6, PT, R2, R5, PT ;  /* 0x000000050200720c */ /* 0x000fe20003fc4070 */
[----:B------:R-:W-:Y:S01]  /*71b0*/  @!P5 IMAD.IADD R4, R4, 0x1, -R2 ;  /* 0x000000010404d824 */ /* 0x000fe200078e0a02 */
[----:B------:R-:W-:Y:S01]  /*71c0*/  ISETP.GE.AND P5, PT, R12, RZ, PT ;  /* 0x000000ff0c00720c */ /* 0x000fe20003fa6270 */
[----:B------:R-:W-:Y:S02]  /*71d0*/  VIADD R12, R0, 0x3d ;  /* 0x0000003d000c7836 */ /* 0x000fe40000000000 */
[----:B------:R-:W-:-:S04]  /*71e0*/  IMAD.HI.U32 R19, R3, R11, RZ ;  /* 0x0000000b03137227 */ /* 0x000fc800078e00ff */
[----:B------:R-:W-:Y:S02]  /*71f0*/  IMAD R8, R2, R13, R8 ;  /* 0x0000000d02087224 */ /* 0x000fe400078e0208 */
[----:B------:R-:W-:Y:S01]  /*7200*/  @!P3 IMAD.IADD R6, R6, 0x1, -R2 ;  /* 0x000000010606b824 */ /* 0x000fe200078e0a02 */
[C---:B------:R-:W-:Y:S01]  /*7210*/  ISETP.GT.U32.AND P3, PT, R2.reuse, R10, PT ;  /* 0x0000000a0200720c */ /* 0x040fe20003f64070 */
[----:B------:R-:W-:Y:S01]  /*7220*/  IMAD.MOV R17, RZ, RZ, -R19 ;  /* 0x000000ffff117224 */ /* 0x000fe200078e0a13 */
[----:B------:R-:W-:Y:S02]  /*7230*/  IABS R13, R12 ;  /* 0x0000000c000d7213 */ /* 0x000fe40000000000 */
[C---:B------:R-:W-:Y:S01]  /*7240*/  ISETP.GT.U32.AND P1, PT, R2.reuse, R8, PT ;  /* 0x000000080200720c */ /* 0x040fe20003f24070 */
[----:B------:R-:W-:Y:S02]  /*7250*/  IMAD R9, R2, R17, R11 ;  /* 0x0000001102097224 */ /* 0x000fe400078e020b */
[----:B------:R-:W-:-:S02]  /*7260*/  IMAD.MOV.U32 R11, RZ, RZ, R13 ;  /* 0x000000ffff0b7224 */ /* 0x000fc400078e000d */
[----:B------:R-:W-:Y:S02]  /*7270*/  IMAD.MOV.U32 R49, RZ, RZ, R6 ;  /* 0x000000ffff317224 */ /* 0x000fe400078e0006 */
[----:B------:R-:W-:Y:S02]  /*7280*/  VIADD R13, R0, 0x3e ;  /* 0x0000003e000d7836 */ /* 0x000fe40000000000 */
[--C-:B------:R-:W-:Y:S02]  /*7290*/  @!P6 IMAD.IADD R5, R5, 0x1, -R2.reuse ;  /* 0x000000010505e824 */ /* 0x100fe400078e0a02 */
[----:B------:R-:W-:Y:S01]  /*72a0*/  @!P4 IMAD.MOV R49, RZ, RZ, -R49 ;  /* 0x000000ffff31c224 */ /* 0x000fe200078e0a31 */
[----:B------:R-:W-:Y:S01]  /*72b0*/  ISETP.GT.U32.AND P4, PT, R2, R9, PT ;  /* 0x000000090200720c */ /* 0x000fe20003f84070 */
[----:B------:R-:W-:Y:S01]  /*72c0*/  @!P3 IMAD.IADD R10, R10, 0x1, -R2 ;  /* 0x000000010a0ab824 */ /* 0x000fe200078e0a02 */
[----:B------:R-:W-:Y:S01]  /*72d0*/  IABS R6, R13 ;  /* 0x0000000d00067213 */ /* 0x000fe20000000000 */
[----:B------:R-:W-:-:S02]  /*72e0*/  IMAD.MOV.U32 R53, RZ, RZ, R5 ;  /* 0x000000ffff357224 */ /* 0x000fc400078e0005 */
[----:B------:R-:W-:Y:S02]  /*72f0*/  @!P1 IMAD.IADD R8, R8, 0x1, -R2 ;  /* 0x0000000108089824 */ /* 0x000fe400078e0a02 */
[----:B------:R-:W-:Y:S01]  /*7300*/  @!P5 IMAD.MOV R53, RZ, RZ, -R53 ;  /* 0x000000ffff35d224 */ /* 0x000fe200078e0a35 */
[C---:B------:R-:W-:Y:S01]  /*7310*/  ISETP.GT.U32.AND P5, PT, R2.reuse, R10, PT ;  /* 0x0000000a0200720c */ /* 0x040fe20003fa4070 */
[----:B------:R-:W-:Y:S01]  /*7320*/  IMAD.HI.U32 R5, R3, R6, RZ ;  /* 0x0000000603057227 */ /* 0x000fe200078e00ff */
[----:B------:R-:W-:-:S03]  /*7330*/  ISETP.GT.U32.AND P3, PT, R2, R8, PT ;  /* 0x000000080200720c */ /* 0x000fc60003f64070 */
[----:B------:R-:W-:Y:S02]  /*7340*/  IMAD.MOV.U32 R86, RZ, RZ, R4 ;  /* 0x000000ffff567224 */ /* 0x000fe400078e0004 */
[----:B------:R-:W-:-:S04]  /*7350*/  IMAD.HI.U32 R4, R3, R11, RZ ;  /* 0x0000000b03047227 */ /* 0x000fc800078e00ff */
[----:B------:R-:W-:Y:S02]  /*7360*/  IMAD.MOV R17, RZ, RZ, -R5 ;  /* 0x000000ffff117224 */ /* 0x000fe400078e0a05 */
[----:B------:R-:W-:Y:S02]  /*7370*/  IMAD.MOV R4, RZ, RZ, -R4 ;  /* 0x000000ffff047224 */ /* 0x000fe400078e0a04 */
[----:B------:R-:W-:Y:S02]  /*7380*/  @!P4 IMAD.IADD R9, R9, 0x1, -R2 ;  /* 0x000000010909c824 */ /* 0x000fe400078e0a02 */
[C---:B------:R-:W-:Y:S02]  /*7390*/  IMAD R6, R2.reuse, R17, R6 ;  /* 0x0000001102067224 */ /* 0x040fe400078e0206 */
[C---:B------:R-:W-:Y:S01]  /*73a0*/  IMAD R4, R2.reuse, R4, R11 ;  /* 0x0000000402047224 */ /* 0x040fe200078e020b */
[----:B------:R-:W-:Y:S01]  /*73b0*/  ISETP.GT.U32.AND P4, PT, R2, R9, PT ;  /* 0x000000090200720c */ /* 0x000fe20003f84070 */
[--C-:B------:R-:W-:Y:S01]  /*73c0*/  @!P5 IMAD.IADD R10, R10, 0x1, -R2.reuse ;  /* 0x000000010a0ad824 */ /* 0x100fe200078e0a02 */
[----:B------:R-:W-:Y:S01]  /*73d0*/  ISETP.GT.U32.AND P5, PT, R2, R6, PT ;  /* 0x000000060200720c */ /* 0x000fe20003fa4070 */
[----:B------:R-:W-:Y:S01]  /*73e0*/  @!P3 IMAD.IADD R8, R8, 0x1, -R2 ;  /* 0x000000010808b824 */ /* 0x000fe200078e0a02 */
[----:B------:R-:W-:Y:S01]  /*73f0*/  ISETP.GE.AND P6, PT, R16, RZ, PT ;  /* 0x000000ff1000720c */ /* 0x000fe20003fc6270 */
[----:B------:R-:W-:Y:S01]  /*7400*/  VIADD R16, R0, 0x41 ;  /* 0x0000004100107836 */ /* 0x000fe20000000000 */
[----:B------:R-:W-:Y:S01]  /*7410*/  ISETP.GT.U32.AND P3, PT, R2, R4, PT ;  /* 0x000000040200720c */ /* 0x000fe20003f64070 */
[----:B------:R-:W-:Y:S01]  /*7420*/  @!P0 IMAD.MOV R86, RZ, RZ, -R86 ;  /* 0x000000ffff568224 */ /* 0x000fe200078e0a56 */
[----:B------:R-:W-:Y:S01]  /*7430*/  ISETP.GE.AND P0, PT, R14, RZ, PT ;  /* 0x000000ff0e00720c */ /* 0x000fe20003f06270 */
[----:B------:R-:W-:Y:S01]  /*7440*/  VIADD R14, R0, 0x3f ;  /* 0x0000003f000e7836 */ /* 0x000fe20000000000 */
[----:B------:R-:W-:-:S03]  /*7450*/  IABS R18, R16 ;  /* 0x0000001000127213 */ /* 0x000fc60000000000 */
[--C-:B------:R-:W-:Y:S01]  /*7460*/  @!P4 IMAD.IADD R9, R9, 0x1, -R2.reuse ;  /* 0x000000010909c824 */ /* 0x100fe200078e0a02 */
[----:B------:R-:W-:Y:S01]  /*7470*/  ISETP.GE.AND P4, PT, R12, RZ, PT ;  /* 0x000000ff0c00720c */ /* 0x000fe20003f86270 */
[----:B------:R-:W-:Y:S01]  /*7480*/  @!P5 IMAD.IADD R6, R6, 0x1, -R2 ;  /* 0x000000010606d824 */ /* 0x000fe200078e0a02 */
[----:B------:R-:W-:Y:S01]  /*7490*/  ISETP.GE.AND P1, PT, R15, RZ, PT ;  /* 0x000000ff0f00720c */ /* 0x000fe20003f26270 */
[----:B------:R-:W-:Y:S01]  /*74a0*/  IMAD.MOV.U32 R12, RZ, RZ, R18 ;  /* 0x000000ffff0c7224 */ /* 0x000fe200078e0012 */
[----:B------:R-:W-:Y:S01]  /*74b0*/  IABS R11, R14 ;  /* 0x0000000e000b7213 */ /* 0x000fe20000000000 */
[----:B------:R-:W-:Y:S01]  /*74c0*/  VIADD R15, R0, 0x40 ;  /* 0x00000040000f7836 */ /* 0x000fe20000000000 */
[----:B------:R-:W-:Y:S01]  /*74d0*/  ISETP.GT.U32.AND P5, PT, R2, R6, PT ;  /* 0x000000060200720c */ /* 0x000fe20003fa4070 */
[----:B------:R-:W-:Y:S01]  /*74e0*/  @!P3 IMAD.IADD R4, R4, 0x1, -R2 ;  /* 0x000000010404b824 */ /* 0x000fe200078e0a02 */
[----:B------:R-:W-:Y:S01]  /*74f0*/  ISETP.GE.AND P3, PT, R13, RZ, PT ;  /* 0x000000ff0d00720c */ /* 0x000fe20003f66270 */
[----:B------:R-:W-:-:S04]  /*7500*/  IMAD.HI.U32 R13, R3, R12, RZ ;  /* 0x0000000c030d7227 */ /* 0x000fc800078e00ff */
[----:B------:R-:W-:Y:S01]  /*7510*/  IMAD.MOV.U32 R5, RZ, RZ, R11 ;  /* 0x000000ffff057224 */ /* 0x000fe200078e000b */
[----:B------:R-:W-:Y:S01]  /*7520*/  IABS R11, R15 ;  /* 0x0000000f000b7213 */ /* 0x000fe20000000000 */
[----:B------:R-:W-:Y:S02]  /*7530*/  IMAD.MOV.U32 R83, RZ, RZ, R10 ;  /* 0x000000ffff537224 */ /* 0x000fe400078e000a */
[----:B------:R-:W-:Y:S02]  /*7540*/  IMAD.MOV.U32 R84, RZ, RZ, R8 ;  /* 0x000000ffff547224 */ /* 0x000fe400078e0008 */
[----:B------:R-:W-:Y:S02]  /*7550*/  IMAD.MOV R10, RZ, RZ, -R13 ;  /* 0x000000ffff0a7224 */ /* 0x000fe400078e0a0d */
[----:B------:R-:W-:Y:S02]  /*7560*/  IMAD.MOV.U32 R82, RZ, RZ, R9 ;  /* 0x000000ffff527224 */ /* 0x000fe400078e0009 */
[----:B------:R-:W-:-:S04]  /*7570*/  IMAD.HI.U32 R18, R3, R11, RZ ;  /* 0x0000000b03127227 */ /* 0x000fc800078e00ff */
[----:B------:R-:W-:Y:S01]  /*7580*/  @!P0 IMAD.MOV R84, RZ, RZ, -R84 ;  /* 0x000000ffff548224 */ /* 0x000fe200078e0a54 */
[C---:B------:R-:W-:Y:S01]  /*7590*/  ISETP.GT.U32.AND P0, PT, R2.reuse, R4, PT ;  /* 0x000000040200720c */ /* 0x040fe20003f04070 */
[----:B------:R-:W-:Y:S02]  /*75a0*/  IMAD R9, R2, R10, R12 ;  /* 0x0000000a02097224 */ /* 0x000fe400078e020c */
[----:B------:R-:W-:-:S04]  /*75b0*/  IMAD.HI.U32 R17, R3, R5, RZ ;  /* 0x0000000503117227 */ /* 0x000fc800078e00ff */
[----:B------:R-:W-:Y:S02]  /*75c0*/  IMAD.MOV R8, RZ, RZ, -R18 ;  /* 0x000000ffff087224 */ /* 0x000fe400078e0a12 */
[----:B------:R-:W-:Y:S01]  /*75d0*/  @!P5 IMAD.IADD R6, R6, 0x1, -R2 ;  /* 0x000000010606d824 */ /* 0x000fe200078e0a02 */
[C---:B------:R-:W-:Y:S01]  /*75e0*/  ISETP.GT.U32.AND P5, PT, R2.reuse, R9, PT ;  /* 0x000000090200720c */ /* 0x040fe20003fa4070 */
[----:B------:R-:W-:Y:S02]  /*75f0*/  IMAD.MOV R17, RZ, RZ, -R17 ;  /* 0x000000ffff117224 */ /* 0x000fe400078e0a11 */
[----:B------:R-:W-:Y:S02]  /*7600*/  IMAD R8, R2, R8, R11 ;  /* 0x0000000802087224 */ /* 0x000fe400078e020b */
[----:B------:R-:W-:Y:S02]  /*7610*/  VIADD R11, R0, 0x42 ;  /* 0x00000042000b7836 */ /* 0x000fe40000000000 */
[----:B------:R-:W-:-:S02]  /*7620*/  IMAD R5, R2, R17, R5 ;  /* 0x0000001102057224 */ /* 0x000fc400078e0205 */
[----:B------:R-:W-:Y:S01]  /*7630*/  @!P6 IMAD.MOV R83, RZ, RZ, -R83 ;  /* 0x000000ffff53e224 */ /* 0x000fe200078e0a53 */
[----:B------:R-:W-:Y:S01]  /*7640*/  IABS R10, R11 ;  /* 0x0000000b000a7213 */ /* 0x000fe20000000000 */
[----:B------:R-:W-:Y:S01]  /*7650*/  VIADD R13, R0, 0x43 ;  /* 0x00000043000d7836 */ /* 0x000fe20000000000 */
[----:B------:R-:W-:Y:S01]  /*7660*/  ISETP.GT.U32.AND P6, PT, R2, R5, PT ;  /* 0x000000050200720c */ /* 0x000fe20003fc4070 */
[----:B------:R-:W-:Y:S02]  /*7670*/  @!P0 IMAD.IADD R4, R4, 0x1, -R2 ;  /* 0x0000000104048824 */ /* 0x000fe400078e0a02 */
[----:B------:R-:W-:Y:S01]  /*7680*/  @!P1 IMAD.MOV R82, RZ, RZ, -R82 ;  /* 0x000000ffff529224 */ /* 0x000fe200078e0a52 */
[----:B------:R-:W-:Y:S01]  /*7690*/  ISETP.GT.U32.AND P1, PT, R2, R8, PT ;  /* 0x000000080200720c */ /* 0x000fe20003f24070 */
[----:B------:R-:W-:Y:S01]  /*76a0*/  IMAD.MOV.U32 R81, RZ, RZ, R4 ;  /* 0x000000ffff517224 */ /* 0x000fe200078e0004 */
[----:B------:R-:W-:Y:S01]  /*76b0*/  IABS R12, R13 ;  /* 0x0000000d000c7213 */ /* 0x000fe20000000000 */
[----:B------:R-:W-:-:S02]  /*76c0*/  @!P5 IMAD.IADD R9, R9, 0x1, -R2 ;  /* 0x000000010909d824 */ /* 0x000fc400078e0a02 */
[C---:B------:R-:W-:Y:S01]  /*76d0*/  IMAD.HI.U32 R4, R3.reuse, R10, RZ ;  /* 0x0000000a03047227 */ /* 0x040fe200078e00ff */
[----:B------:R-:W-:Y:S02]  /*76e0*/  ISETP.GE.AND P0, PT, R14, RZ, PT ;  /* 0x000000ff0e00720c */ /* 0x000fe40003f06270 */
[----:B------:R-:W-:Y:S01]  /*76f0*/  ISETP.GT.U32.AND P5, PT, R2, R9, PT ;  /* 0x000000090200720c */ /* 0x000fe20003fa4070 */
[----:B------:R-:W-:Y:S02]  /*7700*/  IMAD.MOV.U32 R80, RZ, RZ, R6 ;  /* 0x000000ffff507224 */ /* 0x000fe400078e0006 */
[----:B------:R-:W-:Y:S02]  /*7710*/  IMAD.MOV R6, RZ, RZ, -R4 ;  /* 0x000000ffff067224 */ /* 0x000fe400078e0a04 */
[----:B------:R-:W-:-:S04]  /*7720*/  IMAD.HI.U32 R14, R3, R12, RZ ;  /* 0x0000000c030e7227 */ /* 0x000fc800078e00ff */
[----:B------:R-:W-:Y:S02]  /*7730*/  IMAD R6, R2, R6, R10 ;  /* 0x0000000602067224 */ /* 0x000fe400078e020a */
[----:B------:R-:W-:Y:S02]  /*7740*/  @!P6 IMAD.IADD R5, R5, 0x1, -R2 ;  /* 0x000000010505e824 */ /* 0x000fe400078e0a02 */
[----:B------:R-:W-:Y:S02]  /*7750*/  IMAD.MOV R10, RZ, RZ, -R14 ;  /* 0x000000ffff0a7224 */ /* 0x000fe400078e0a0e */
[----:B------:R-:W-:Y:S02]  /*7760*/  @!P1 IMAD.IADD R8, R8, 0x1, -R2 ;  /* 0x0000000108089824 */ /* 0x000fe400078e0a02 */
[----:B------:R-:W-:Y:S01]  /*7770*/  @!P4 IMAD.MOV R81, RZ, RZ, -R81 ;  /* 0x000000ffff51c224 */ /* 0x000fe200078e0a51 */
[C---:B------:R-:W-:Y:S01]  /*7780*/  ISETP.GT.U32.AND P4, PT, R2.reuse, R5, PT ;  /* 0x000000050200720c */ /* 0x040fe20003f84070 */
[----:B------:R-:W-:Y:S01]  /*7790*/  IMAD R10, R2, R10, R12 ;  /* 0x0000000a020a7224 */ /* 0x000fe200078e020c */
[----:B------:R-:W-:Y:S01]  /*77a0*/  ISETP.GE.AND P6, PT, R15, RZ, PT ;  /* 0x000000ff0f00720c */ /* 0x000fe20003fc6270 */
[----:B------:R-:W-:Y:S01]  /*77b0*/  VIADD R15, R0, 0x44 ;  /* 0x00000044000f7836 */ /* 0x000fe20000000000 */
[C---:B------:R-:W-:Y:S01]  /*77c0*/  ISETP.GT.U32.AND P1, PT, R2.reuse, R8, PT ;  /* 0x000000080200720c */ /* 0x040fe20003f24070 */
[----:B------:R-:W-:Y:S01]  /*77d0*/  @!P5 IMAD.IADD R9, R9, 0x1, -R2 ;  /* 0x000000010909d824 */ /* 0x000fe200078e0a02 */
[----:B------:R-:W-:-:S02]  /*77e0*/  ISETP.GT.U32.AND P5, PT, R2, R10, PT ;  /* 0x0000000a0200720c */ /* 0x000fc40003fa4070 */
[----:B------:R-:W-:Y:S01]  /*77f0*/  IABS R4, R15 ;  /* 0x0000000f00047213 */ /* 0x000fe20000000000 */
[C---:B------:R-:W-:Y:S02]  /*7800*/  VIADD R12, R0.reuse, 0x45 ;  /* 0x00000045000c7836 */ /* 0x040fe40000000000 */
[----:B------:R-:W-:Y:S02]  /*7810*/  VIADD R17, R0, 0x46 ;  /* 0x0000004600117836 */ /* 0x000fe40000000000 */
[----:B------:R-:W-:Y:S02]  /*7820*/  @!P4 IMAD.IADD R5, R5, 0x1, -R2 ;  /* 0x000000010505c824 */ /* 0x000fe400078e0a02 */
[----:B------:R-:W-:Y:S01]  /*7830*/  IMAD.HI.U32 R14, R3, R4, RZ ;  /* 0x00000004030e7227 */ /* 0x000fe200078e00ff */
[----:B------:R-:W-:-:S03]  /*7840*/  ISETP.GT.U32.AND P4, PT, R2, R6, PT ;  /* 0x000000060200720c */ /* 0x000fc60003f84070 */
[----:B------:R-:W-:Y:S01]  /*7850*/  @!P3 IMAD.MOV R80, RZ, RZ, -R80 ;  /* 0x000000ffff50b224 */ /* 0x000fe200078e0a50 */
[----:B------:R-:W-:Y:S01]  /*7860*/  ISETP.GE.AND P3, PT, R16, RZ, PT ;  /* 0x000000ff1000720c */ /* 0x000fe20003f66270 */
[----:B------:R-:W-:Y:S01]  /*7870*/  @!P1 IMAD.IADD R8, R8, 0x1, -R2 ;  /* 0x0000000108089824 */ /* 0x000fe200078e0a02 */
[----:B------:R-:W-:Y:S01]  /*7880*/  ISETP.GE.AND P1, PT, R11, RZ, PT ;  /* 0x000000ff0b00720c */ /* 0x000fe20003f26270 */
[----:B------:R-:W-:Y:S01]  /*7890*/  IMAD.MOV R19, RZ, RZ, -R14 ;  /* 0x000000ffff137224 */ /* 0x000fe200078e0a0e */
[----:B------:R-:W-:Y:S01]  /*78a0*/  IABS R11, R12 ;  /* 0x0000000c000b7213 */ /* 0x000fe20000000000 */
[----:B------:R-:W-:Y:S01]  /*78b0*/  IMAD.MOV.U32 R79, RZ, RZ, R5 ;  /* 0x000000ffff4f7224 */ /* 0x000fe200078e0005 */
[----:B------:R-:W-:Y:S01]  /*78c0*/  IABS R16, R17 ;  /* 0x0000001100107213 */ /* 0x000fe20000000000 */
[----:B------:R-:W-:Y:S02]  /*78d0*/  @!P5 IMAD.IADD R10, R10, 0x1, -R2 ;  /* 0x000000010a0ad824 */ /* 0x000fe400078e0a02 */
[----:B------:R-:W-:-:S02]  /*78e0*/  IMAD R4, R2, R19, R4 ;  /* 0x0000001302047224 */ /* 0x000fc400078e0204 */
[----:B------:R-:W-:Y:S01]  /*78f0*/  @!P0 IMAD.MOV R79, RZ, RZ, -R79 ;  /* 0x000000ffff4f8224 */ /* 0x000fe200078e0a4f */
[----:B------:R-:W-:Y:S01]  /*7900*/  ISETP.GT.U32.AND P0, PT, R2, R10, PT ;  /* 0x0000000a0200720c */ /* 0x000fe20003f04070 */
[----:B------:R-:W-:Y:S02]  /*7910*/  IMAD.MOV.U32 R46, RZ, RZ, R8 ;  /* 0x000000ffff2e7224 */ /* 0x000fe400078e0008 */
[----:B------:R-:W-:Y:S02]  /*7920*/  IMAD.MOV.U32 R14, RZ, RZ, R16 ;  /* 0x000000ffff0e7224 */ /* 0x000fe400078e0010 */
[----:B------:R-:W-:-:S04]  /*7930*/  IMAD.HI.U32 R5, R3, R11, RZ ;  /* 0x0000000b03057227 */ /* 0x000fc800078e00ff */
[----:B------:R-:W-:Y:S01]  /*7940*/  @!P6 IMAD.MOV R46, RZ, RZ, -R46 ;  /* 0x000000ffff2ee224 */ /* 0x000fe200078e0a2e */
[----:B------:R-:W-:Y:S01]  /*7950*/  ISETP.GT.U32.AND P6, PT, R2, R4, PT ;  /* 0x000000040200720c */ /* 0x000fe20003fc4070 */
[----:B------:R-:W-:Y:S02]  /*7960*/  VIADD R18, R0, 0x47 ;  /* 0x0000004700127836 */ /* 0x000fe40000000000 */
[----:B------:R-:W-:-:S04]  /*7970*/  IMAD.HI.U32 R16, R3, R14, RZ ;  /* 0x0000000e03107227 */ /* 0x000fc800078e00ff */
[----:B------:R-:W-:Y:S02]  /*7980*/  IMAD.MOV R5, RZ, RZ, -R5 ;  /* 0x000000ffff057224 */ /* 0x000fe400078e0a05 */
[----:B------:R-:W-:Y:S01]  /*7990*/  @!P4 IMAD.IADD R6, R6, 0x1, -R2 ;  /* 0x000000010606c824 */ /* 0x000fe200078e0a02 */
[----:B------:R-:W-:Y:S01]  /*79a0*/  ISETP.GE.AND P4, PT, R13, RZ, PT ;  /* 0x000000ff0d00720c */ /* 0x000fe20003f86270 */
[----:B------:R-:W-:Y:S01]  /*79b0*/  IMAD.MOV R8, RZ, RZ, -R16 ;  /* 0x000000ffff087224 */ /* 0x000fe200078e0a10 */
[----:B------:R-:W-:Y:S01]  /*79c0*/  IABS R13, R18 ;  /* 0x00000012000d7213 */ /* 0x000fe20000000000 */
[C---:B------:R-:W-:Y:S01]  /*79d0*/  IMAD R5, R2.reuse, R5, R11 ;  /* 0x0000000502057224 */ /* 0x040fe200078e020b */
[C---:B------:R-:W-:Y:S01]  /*79e0*/  ISETP.GT.U32.AND P5, PT, R2.reuse, R6, PT ;  /* 0x000000060200720c */ /* 0x040fe20003fa4070 */
[----:B------:R-:W-:Y:S02]  /*79f0*/  IMAD R8, R2, R8, R14 ;  /* 0x0000000802087224 */ /* 0x000fe400078e020e */
[----:B------:R-:W-:Y:S01]  /*7a00*/  @!P0 IMAD.IADD R10, R10, 0x1, -R2 ;  /* 0x000000010a0a8824 */ /* 0x000fe200078e0a02 */
[----:B------:R-:W-:Y:S01]  /*7a10*/  ISETP.GT.U32.AND P0, PT, R2, R5, PT ;  /* 0x000000050200720c */ /* 0x000fe20003f04070 */
[----:B------:R-:W-:-:S04]  /*7a20*/  IMAD.HI.U32 R19, R3, R13, RZ ;  /* 0x0000000d03137227 */ /* 0x000fc800078e00ff */
[----:B------:R-:W-:Y:S02]  /*7a30*/  IMAD.MOV.U32 R51, RZ, RZ, R9 ;  /* 0x000000ffff337224 */ /* 0x000fe400078e0009 */
[----:B------:R-:W-:Y:S01]  /*7a40*/  @!P6 IMAD.IADD R4, R4, 0x1, -R2 ;  /* 0x000000010404e824 */ /* 0x000fe200078e0a02 */
[----:B------:R-:W-:Y:S01]  /*7a50*/  ISETP.GT.U32.AND P6, PT, R2, R8, PT ;  /* 0x000000080200720c */ /* 0x000fe20003fc4070 */
[----:B------:R-:W-:-:S04]  /*7a60*/  IMAD.MOV R9, RZ, RZ, -R19 ;  /* 0x000000ffff097224 */ /* 0x000fc800078e0a13 */
[----:B------:R-:W-:Y:S02]  /*7a70*/  IMAD R9, R2, R9, R13 ;  /* 0x0000000902097224 */ /* 0x000fe400078e020d */
[----:B------:R-:W-:Y:S02]  /*7a80*/  VIADD R13, R0, 0x48 ;  /* 0x00000048000d7836 */ /* 0x000fe40000000000 */
[--C-:B------:R-:W-:Y:S02]  /*7a90*/  @!P5 IMAD.IADD R6, R6, 0x1, -R2.reuse ;  /* 0x000000010606d824 */ /* 0x100fe400078e0a02 */
[----:B------:R-:W-:Y:S01]  /*7aa0*/  VIADD R14, R0, 0x49 ;  /* 0x00000049000e7836 */ /* 0x000fe20000000000 */
[----:B------:R-:W-:Y:S01]  /*7ab0*/  IABS R11, R13 ;  /* 0x0000000d000b7213 */ /* 0x000fe20000000000 */
[----:B------:R-:W-:Y:S01]  /*7ac0*/  @!P0 IMAD.IADD R5, R5, 0x1, -R2 ;  /* 0x0000000105058824 */ /* 0x000fe200078e0a02 */
[----:B------:R-:W-:Y:S01]  /*7ad0*/  ISETP.GE.AND P5, PT, R12, RZ, PT ;  /* 0x000000ff0c00720c */ /* 0x000fe20003fa6270 */
[----:B------:R-:W-:Y:S01]  /*7ae0*/  IMAD.MOV.U32 R78, RZ, RZ, R6 ;  /* 0x000000ffff4e7224 */ /* 0x000fe200078e0006 */
[----:B------:R-:W-:Y:S01]  /*7af0*/  IABS R12, R14 ;  /* 0x0000000e000c7213 */ /* 0x000fe20000000000 */
[----:B------:R-:W-:Y:S01]  /*7b00*/  @!P6 IMAD.IADD R8, R8, 0x1, -R2 ;  /* 0x000000010808e824 */ /* 0x000fe200078e0a02 */
[C---:B------:R-:W-:Y:S01]  /*7b10*/  ISETP.GT.U32.AND P6, PT, R2.reuse, R5, PT ;  /* 0x000000050200720c */ /* 0x040fe20003fc4070 */
[----:B------:R-:W-:Y:S01]  /*7b20*/  IMAD.HI.U32 R6, R3, R11, RZ ;  /* 0x0000000b03067227 */ /* 0x000fe200078e00ff */
[----:B------:R-:W-:-:S03]  /*7b30*/  ISETP.GT.U32.AND P0, PT, R2, R4, PT ;  /* 0x000000040200720c */ /* 0x000fc60003f04070 */
[----:B------:R-:W-:Y:S01]  /*7b40*/  @!P1 IMAD.MOV R78, RZ, RZ, -R78 ;  /* 0x000000ffff4e9224 */ /* 0x000fe200078e0a4e */
[----:B------:R-:W-:Y:S01]  /*7b50*/  ISETP.GT.U32.AND P1, PT, R2, R8, PT ;  /* 0x000000080200720c */ /* 0x000fe20003f24070 */
[----:B------:R-:W-:Y:S02]  /*7b60*/  IMAD.MOV.U32 R77, RZ, RZ, R10 ;  /* 0x000000ffff4d7224 */ /* 0x000fe400078e000a */
[----:B------:R-:W-:-:S04]  /*7b70*/  IMAD.HI.U32 R19, R3, R12, RZ ;  /* 0x0000000c03137227 */ /* 0x000fc800078e00ff */
[----:B------:R-:W-:Y:S02]  /*7b80*/  IMAD.MOV R10, RZ, RZ, -R6 ;  /* 0x000000ffff0a7224 */ /* 0x000fe400078e0a06 */
[----:B------:R-:W-:Y:S01]  /*7b90*/  @!P4 IMAD.MOV R77, RZ, RZ, -R77 ;  /* 0x000000ffff4dc224 */ /* 0x000fe200078e0a4d */
[C---:B------:R-:W-:Y:S01]  /*7ba0*/  ISETP.GT.U32.AND P4, PT, R2.reuse, R9, PT ;  /* 0x000000090200720c */ /* 0x040fe20003f84070 */
[----:B------:R-:W-:Y:S02]  /*7bb0*/  IMAD.MOV R19, RZ, RZ, -R19 ;  /* 0x000000ffff137224 */ /* 0x000fe400078e0a13 */
[----:B------:R-:W-:Y:S02]  /*7bc0*/  IMAD R10, R2, R10, R11 ;  /* 0x0000000a020a7224 */ /* 0x000fe400078e020b */
[----:B------:R-:W-:Y:S01]  /*7bd0*/  @!P3 IMAD.MOV R51, RZ, RZ, -R51 ;  /* 0x000000ffff33b224 */ /* 0x000fe200078e0a33 */
[----:B------:R-:W-:Y:S01]  /*7be0*/  ISETP.GE.AND P3, PT, R15, RZ, PT ;  /* 0x000000ff0f00720c */ /* 0x000fe20003f66270 */
[----:B------:R-:W-:-:S02]  /*7bf0*/  VIADD R16, R0, 0x4a ;  /* 0x0000004a00107836 */ /* 0x000fc40000000000 */
[C---:B------:R-:W-:Y:S02]  /*7c00*/  IMAD R6, R2.reuse, R19, R12 ;  /* 0x0000001302067224 */ /* 0x040fe400078e020c */
[--C-:B------:R-:W-:Y:S01]  /*7c10*/  @!P6 IMAD.IADD R5, R5, 0x1, -R2.reuse ;  /* 0x000000010505e824 */ /* 0x100fe200078e0a02 */
[----:B------:R-:W-:Y:S01]  /*7c20*/  ISETP.GT.U32.AND P6, PT, R2, R10, PT ;  /* 0x0000000a0200720c */ /* 0x000fe20003fc4070 */
[--C-:B------:R-:W-:Y:S01]  /*7c30*/  @!P1 IMAD.IADD R8, R8, 0x1, -R2.reuse ;  /* 0x0000000108089824 */ /* 0x100fe200078e0a02 */
[----:B------:R-:W-:Y:S01]  /*7c40*/  IABS R20, R16 ;  /* 0x0000001000147213 */ /* 0x000fe20000000000 */
[----:B------:R-:W-:Y:S01]  /*7c50*/  @!P0 IMAD.IADD R4, R4, 0x1, -R2 ;  /* 0x0000000104048824 */ /* 0x000fe200078e0a02 */
[----:B------:R-:W-:Y:S01]  /*7c60*/  ISETP.GT.U32.AND P1, PT, R2, R6, PT ;  /* 0x000000060200720c */ /* 0x000fe20003f24070 */
[----:B------:R-:W-:Y:S02]  /*7c70*/  VIADD R15, R0, 0x4b ;  /* 0x0000004b000f7836 */ /* 0x000fe40000000000 */
[----:B------:R-:W-:-:S02]  /*7c80*/  IMAD.MOV.U32 R75, RZ, RZ, R4 ;  /* 0x000000ffff4b7224 */ /* 0x000fc400078e0004 */
[----:B------:R-:W-:Y:S02]  /*7c90*/  @!P4 IMAD.IADD R9, R9, 0x1, -R2 ;  /* 0x000000010909c824 */ /* 0x000fe400078e0a02 */
[----:B------:R-:W-:Y:S01]  /*7ca0*/  IMAD.MOV.U32 R11, RZ, RZ, R20 ;  /* 0x000000ffff0b7224 */ /* 0x000fe200078e0014 */
[----:B------:R-:W-:Y:S01]  /*7cb0*/  ISETP.GE.AND P0, PT, R17, RZ, PT ;  /* 0x000000ff1100720c */ /* 0x000fe20003f06270 */
[----:B------:R-:W-:Y:S01]  /*7cc0*/  @!P3 IMAD.MOV R75, RZ, RZ, -R75 ;  /* 0x000000ffff4bb224 */ /* 0x000fe200078e0a4b */
[----:B------:R-:W-:Y:S01]  /*7cd0*/  IABS R17, R15 ;  /* 0x0000000f00117213 */ /* 0x000fe20000000000 */
[----:B------:R-:W-:Y:S01]  /*7ce0*/  IMAD.HI.U32 R19, R3, R11, RZ ;  /* 0x0000000b03137227 */ /* 0x000fe200078e00ff */
[----:B------:R-:W-:-:S03]  /*7cf0*/  ISETP.GT.U32.AND P3, PT, R2, R9, PT ;  /* 0x000000090200720c */ /* 0x000fc60003f64070 */
[--C-:B------:R-:W-:Y:S02]  /*7d00*/  @!P6 IMAD.IADD R10, R10, 0x1, -R2.reuse ;  /* 0x000000010a0ae824 */ /* 0x100fe400078e0a02 */
[----:B------:R-:W-:Y:S02]  /*7d10*/  IMAD.MOV R4, RZ, RZ, -R19 ;  /* 0x000000ffff047224 */ /* 0x000fe400078e0a13 */
[----:B------:R-:W-:Y:S01]  /*7d20*/  @!P1 IMAD.IADD R6, R6, 0x1, -R2 ;  /* 0x0000000106069824 */ /* 0x000fe200078e0a02 */
[----:B------:R-:W-:Y:S01]  /*7d30*/  ISETP.GT.U32.AND P1, PT, R2, R10, PT ;  /* 0x0000000a0200720c */ /* 0x000fe20003f24070 */
[----:B------:R-:W-:Y:S02]  /*7d40*/  IMAD.MOV.U32 R12, RZ, RZ, R17 ;  /* 0x000000ffff0c7224 */ /* 0x000fe400078e0011 */
[----:B------:R-:W-:Y:S01]  /*7d50*/  IMAD.MOV.U32 R74, RZ, RZ, R5 ;  /* 0x000000ffff4a7224 */ /* 0x000fe200078e0005 */
[----:B------:R-:W-:Y:S01]  /*7d60*/  ISETP.GE.AND P4, PT, R18, RZ, PT ;  /* 0x000000ff1200720c */ /* 0x000fe20003f86270 */
[----:B------:R-:W-:-:S02]  /*7d70*/  IMAD R4, R2, R4, R11 ;  /* 0x0000000402047224 */ /* 0x000fc400078e020b */
[----:B------:R-:W-:-:S04]  /*7d80*/  IMAD.HI.U32 R17, R3, R12, RZ ;  /* 0x0000000c03117227 */ /* 0x000fc800078e00ff */
[----:B------:R-:W-:Y:S01]  /*7d90*/  @!P5 IMAD.MOV R74, RZ, RZ, -R74 ;  /* 0x000000ffff4ad224 */ /* 0x000fe200078e0a4a */
[----:B------:R-:W-:Y:S01]  /*7da0*/  ISETP.GT.U32.AND P5, PT, R2, R6, PT ;  /* 0x000000060200720c */ /* 0x000fe20003fa4070 */
[----:B------:R-:W-:Y:S02]  /*7db0*/  VIADD R11, R0, 0x4c ;  /* 0x0000004c000b7836 */ /* 0x000fe40000000000 */
[----:B------:R-:W-:Y:S02]  /*7dc0*/  IMAD.MOV R17, RZ, RZ, -R17 ;  /* 0x000000ffff117224 */ /* 0x000fe400078e0a11 */
[----:B------:R-:W-:Y:S01]  /*7dd0*/  @!P3 IMAD.IADD R9, R9, 0x1, -R2 ;  /* 0x000000010909b824 */ /* 0x000fe200078e0a02 */
[C---:B------:R-:W-:Y:S01]  /*7de0*/  ISETP.GT.U32.AND P3, PT, R2.reuse, R4, PT ;  /* 0x000000040200720c */ /* 0x040fe20003f64070 */
[----:B------:R-:W-:Y:S01]  /*7df0*/  IMAD.MOV.U32 R72, RZ, RZ, R8 ;  /* 0x000000ffff487224 */ /* 0x000fe200078e0008 */
[----:B------:R-:W-:Y:S01]  /*7e00*/  IABS R8, R11 ;  /* 0x0000000b00087213 */ /* 0x000fe20000000000 */
[----:B------:R-:W-:Y:S01]  /*7e10*/  STL [R1], R24 ;  /* 0x0000001801007387 */ /* 0x000fe20000100800 */
[----:B------:R-:W-:-:S02]  /*7e20*/  IMAD R5, R2, R17, R12 ;  /* 0x0000001102057224 */ /* 0x000fc400078e020c */
[----:B------:R-:W-:Y:S01]  /*7e30*/  IMAD.MOV.U32 R71, RZ, RZ, R9 ;  /* 0x000000ffff477224 */ /* 0x000fe200078e0009 */
[----:B------:R-:W-:Y:S01]  /*7e40*/  STL [R1+0x75c], R93 ;  /* 0x00075c5d01007387 */ /* 0x000fe20000100800 */
[----:B------:R-:W-:Y:S01]  /*7e50*/  @!P0 IMAD.MOV R72, RZ, RZ, -R72 ;  /* 0x000000ffff488224 */ /* 0x000fe200078e0a48 */
[----:B------:R-:W-:Y:S01]  /*7e60*/  ISETP.GE.AND P0, PT, R14, RZ, PT ;  /* 0x000000ff0e00720c */ /* 0x000fe20003f06270 */
[----:B------:R-:W-:Y:S01]  /*7e70*/  @!P1 IMAD.IADD R10, R10, 0x1, -R2 ;  /* 0x000000010a0a9824 */ /* 0x000fe200078e0a02 */
[----:B------:R-:W-:Y:S01]  /*7e80*/  STL [R1+0x760], R92 ;  /* 0x0007605c01007387 */ /* 0x000fe20000100800 */
[----:B------:R-:W-:-:S03]  /*7e90*/  IMAD.HI.U32 R9, R3, R8, RZ ;  /* 0x0000000803097227 */ /* 0x000fc600078e00ff */
[----:B------:R0:W-:Y:S01]  /*7ea0*/  STL [R1+0x764], R91 ;  /* 0x0007645b01007387 */ /* 0x0001e20000100800 */
[----:B------:R-:W-:Y:S01]  /*7eb0*/  @!P4 IMAD.MOV R71, RZ, RZ, -R71 ;  /* 0x000000ffff47c224 */ /* 0x000fe200078e0a47 */
[----:B------:R-:W-:Y:S01]  /*7ec0*/  ISETP.GT.U32.AND P4, PT, R2, R5, PT ;  /* 0x000000050200720c */ /* 0x000fe20003f84070 */
[----:B------:R-:W-:Y:S02]  /*7ed0*/  @!P5 IMAD.IADD R6, R6, 0x1, -R2 ;  /* 0x000000010606d824 */ /* 0x000fe400078e0a02 */
[----:B0-----:R-:W-:Y:S02]  /*7ee0*/  IMAD.MOV.U32 R91, RZ, RZ, R26 ;  /* 0x000000ffff5b7224 */ /* 0x001fe400078e001a */
[----:B------:R-:W-:Y:S02]  /*7ef0*/  IMAD.MOV.U32 R26, RZ, RZ, R10 ;  /* 0x000000ffff1a7224 */ /* 0x000fe400078e000a */
[----:B------:R-:W-:Y:S02]  /*7f00*/  IMAD.MOV R10, RZ, RZ, -R9 ;  /* 0x000000ffff0a7224 */ /* 0x000fe400078e0a09 */
[----:B------:R-:W-:-:S02]  /*7f10*/  @!P3 IMAD.IADD R4, R4, 0x1, -R2 ;  /* 0x000000010404b824 */ /* 0x000fc400078e0a02 */
[C---:B------:R-:W-:Y:S02]  /*7f20*/  IMAD R10, R2.reuse, R10, R8 ;  /* 0x0000000a020a7224 */ /* 0x040fe400078e0208 */
[----:B------:R-:W-:Y:S01]  /*7f30*/  IMAD.MOV.U32 R44, RZ, RZ, R6 ;  /* 0x000000ffff2c7224 */ /* 0x000fe200078e0006 */
[----:B------:R-:W-:-:S03]  /*7f40*/  ISETP.GT.U32.AND P3, PT, R2, R4, PT ;  /* 0x000000040200720c */ /* 0x000fc60003f64070 */
[----:B------:R-:W-:Y:S01]  /*7f50*/  @!P0 IMAD.MOV R44, RZ, RZ, -R44 ;  /* 0x000000ffff2c8224 */ /* 0x000fe200078e0a2c */
[----:B------:R-:W-:Y:S01]  /*7f60*/  ISETP.GT.U32.AND P0, PT, R2, R10, PT ;  /* 0x0000000a0200720c */ /* 0x000fe20003f04070 */
[--C-:B------:R-:W-:Y:S02]  /*7f70*/  @!P4 IMAD.IADD R5, R5, 0x1, -R2.reuse ;  /* 0x000000010505c824 */ /* 0x100fe400078e0a02 */
[C---:B------:R-:W-:Y:S02]  /*7f80*/  VIADD R9, R0.reuse, 0x4d ;  /* 0x0000004d00097836 */ /* 0x040fe40000000000 */
[----:B------:R-:W-:Y:S01]  /*7f90*/  VIADD R8, R0, 0x4e ;  /* 0x0000004e00087836 */ /* 0x000fe20000000000 */
[----:B------:R-:W-:Y:S02]  /*7fa0*/  ISETP.GT.U32.AND P4, PT, R2, R5, PT ;  /* 0x000000050200720c */ /* 0x000fe40003f84070 */
[----:B------:R-:W-:Y:S01]  /*7fb0*/  IABS R14, R9 ;  /* 0x00000009000e7213 */ /* 0x000fe20000000000 */
[----:B------:R-:W-:Y:S01]  /*7fc0*/  @!P3 IMAD.IADD R4, R4, 0x1, -R2 ;  /* 0x000000010404b824 */ /* 0x000fe200078e0a02 */
[----:B------:R-:W-:-:S02]  /*7fd0*/  ISETP.GE.AND P5, PT, R15, RZ, PT ;  /* 0x000000ff0f00720c */ /* 0x000fc40003fa6270 */
[----:B------:R-:W-:Y:S01]  /*7fe0*/  ISETP.GE.AND P1, PT, R16, RZ, PT ;  /* 0x000000ff1000720c */ /* 0x000fe20003f26270 */
[----:B------:R-:W-:Y:S01]  /*7ff0*/  @!P0 IMAD.IADD R10, R10, 0x1, -R2 ;  /* 0x000000010a0a8824 */ /* 0x000fe200078e0a02 */
[----:B------:R-:W-:Y:S02]  /*8000*/  IABS R15, R8 ;  /* 0x00000008000f7213 */ /* 0x000fe40000000000 */
[----:B------:R-:W-:Y:S01]  /*8010*/  ISETP.GE.AND P3, PT, R9, RZ, PT ;  /* 0x000000ff0900720c */ /* 0x000fe20003f66270 */
[----:B------:R-:W-:Y:S01]  /*8020*/  IMAD.HI.U32 R9, R3, R14, RZ ;  /* 0x0000000e03097227 */ /* 0x000fe200078e00ff */
[----:B------:R-:W-:-:S03]  /*8030*/  ISETP.GT.U32.AND P0, PT, R2, R10, PT ;  /* 0x0000000a0200720c */ /* 0x000fc60003f04070 */
[----:B------:R-:W-:Y:S01]  /*8040*/  IMAD.HI.U32 R6, R3, R15, RZ ;  /* 0x0000000f03067227 */ /* 0x000fe200078e00ff */
[----:B------:R-:W-:-:S03]  /*8050*/  ISETP.GE.AND P6, PT, R13, RZ, PT ;  /* 0x000000ff0d00720c */ /* 0x000fc60003fc6270 */
[----:B------:R-:W-:Y:S02]  /*8060*/  IMAD.MOV R9, RZ, RZ, -R9 ;  /* 0x000000ffff097224 */ /* 0x000fe400078e0a09 */
[----:B------:R-:W-:Y:S01]  /*8070*/  @!P4 IMAD.IADD R5, R5, 0x1, -R2 ;  /* 0x000000010505c824 */ /* 0x000fe200078e0a02 */
[----:B------:R-:W-:Y:S01]  /*8080*/  ISETP.GE.AND P4, PT, R8, RZ, PT ;  /* 0x000000ff0800720c */ /* 0x000fe20003f86270 */
[----:B------:R-:W-:Y:S02]  /*8090*/  IMAD.MOV R8, RZ, RZ, -R6 ;  /* 0x000000ffff087224 */ /* 0x000fe400078e0a06 */
[C---:B------:R-:W-:Y:S02]  /*80a0*/  IMAD R14, R2.reuse, R9, R14 ;  /* 0x00000009020e7224 */ /* 0x040fe400078e020e */
[----:B------:R-:W-:Y:S02]  /*80b0*/  IMAD.MOV.U32 R69, RZ, RZ, R4 ;  /* 0x000000ffff457224 */ /* 0x000fe400078e0004 */
[----:B------:R-:W-:-:S02]  /*80c0*/  IMAD R15, R2, R8, R15 ;  /* 0x00000008020f7224 */ /* 0x000fc400078e020f */
[----:B------:R-:W-:Y:S01]  /*80d0*/  @!P1 IMAD.MOV R69, RZ, RZ, -R69 ;  /* 0x000000ffff459224 */ /* 0x000fe200078e0a45 */
[----:B------:R-:W-:Y:S01]  /*80e0*/  ISETP.GT.U32.AND P1, PT, R2, R14, PT ;  /* 0x0000000e0200720c */ /* 0x000fe20003f24070 */
[----:B------:R-:W-:Y:S01]  /*80f0*/  @!P0 IMAD.IADD R10, R10, 0x1, -R2 ;  /* 0x000000010a0a8824 */ /* 0x000fe200078e0a02 */
[----:B------:R-:W-:Y:S01]  /*8100*/  ISETP.GT.U32.AND P0, PT, R2, R15, PT ;  /* 0x0000000f0200720c */ /* 0x000fe20003f04070 */
[----:B------:R-:W-:Y:S01]  /*8110*/  @!P6 IMAD.MOV R26, RZ, RZ, -R26 ;  /* 0x000000ffff1ae224 */ /* 0x000fe200078e0a1a */
[----:B------:R-:W-:Y:S01]  /*8120*/  ISETP.GE.AND P6, PT, R11, RZ, PT ;  /* 0x000000ff0b00720c */ /* 0x000fe20003fc6270 */
[C---:B------:R-:W-:Y:S02]  /*8130*/  VIADD R43, R0.reuse, 0x50 ;  /* 0x00000050002b7836 */ /* 0x040fe40000000000 */
[----:B------:R-:W-:-:S03]  /*8140*/  VIADD R11, R0, 0x4f ;  /* 0x0000004f000b7836 */ /* 0x000fc60000000000 */
[----:B------:R-:W-:Y:S02]  /*8150*/  IABS R12, R43 ;  /* 0x0000002b000c7213 */ /* 0x000fe40000000000 */
[----:B------:R-:W-:Y:S01]  /*8160*/  IABS R21, R11 ;  /* 0x0000000b00157213 */ /* 0x000fe20000000000 */
[--C-:B------:R-:W-:Y:S02]  /*8170*/  @!P1 IMAD.IADD R14, R14, 0x1, -R2.reuse ;  /* 0x000000010e0e9824 */ /* 0x100fe400078e0a02 */
[----:B------:R-:W-:Y:S02]  /*8180*/  @!P0 IMAD.IADD R15, R15, 0x1, -R2 ;  /* 0x000000010f0f8824 */ /* 0x000fe400078e0a02 */
[----:B------:R-:W-:Y:S01]  /*8190*/  IMAD.MOV.U32 R6, RZ, RZ, R12 ;  /* 0x000000ffff067224 */ /* 0x000fe200078e000c */
[C---:B------:R-:W-:Y:S01]  /*81a0*/  ISETP.GT.U32.AND P1, PT, R2.reuse, R14, PT ;  /* 0x0000000e0200720c */ /* 0x040fe20003f24070 */
[----:B------:R-:W-:Y:S01]  /*81b0*/  IMAD.HI.U32 R12, R3, R21, RZ ;  /* 0x00000015030c7227 */ /* 0x000fe200078e00ff */
[----:B------:R-:W-:-:S03]  /*81c0*/  ISETP.GT.U32.AND P0, PT, R2, R15, PT ;  /* 0x0000000f0200720c */ /* 0x000fc60003f04070 */
[----:B------:R-:W-:-:S04]  /*81d0*/  IMAD.HI.U32 R4, R3, R6, RZ ;  /* 0x0000000603047227 */ /* 0x000fc800078e00ff */
[----:B------:R-:W-:Y:S02]  /*81e0*/  IMAD.MOV R8, RZ, RZ, -R12 ;  /* 0x000000ffff087224 */ /* 0x000fe400078e0a0c */
[----:B------:R-:W-:Y:S02]  /*81f0*/  IMAD.MOV.U32 R68, RZ, RZ, R5 ;  /* 0x000000ffff447224 */ /* 0x000fe400078e0005 */
[----:B------:R-:W-:Y:S02]  /*8200*/  IMAD.MOV R5, RZ, RZ, -R4 ;  /* 0x000000ffff057224 */ /* 0x000fe400078e0a04 */
[C---:B------:R-:W-:Y:S02]  /*8210*/  IMAD R21, R2.reuse, R8, R21 ;  /* 0x0000000802157224 */ /* 0x040fe400078e0215 */
[----:B------:R-:W-:Y:S02]  /*8220*/  IMAD R5, R2, R5, R6 ;  /* 0x0000000502057224 */ /* 0x000fe400078e0206 */
[--C-:B------:R-:W-:Y:S01]  /*8230*/  @!P1 IMAD.IADD R14, R14, 0x1, -R2.reuse ;  /* 0x000000010e0e9824 */ /* 0x100fe200078e0a02 */
[C---:B------:R-:W-:Y:S01]  /*8240*/  ISETP.GT.U32.AND P1, PT, R2.reuse, R21, PT ;  /* 0x000000150200720c */ /* 0x040fe20003f24070 */
[----:B------:R-:W-:Y:S01]  /*8250*/  @!P0 IMAD.IADD R15, R15, 0x1, -R2 ;  /* 0x000000010f0f8824 */ /* 0x000fe200078e0a02 */
[----:B------:R-:W-:Y:S01]  /*8260*/  ISETP.GT.U32.AND P0, PT, R2, R5, PT ;  /* 0x000000050200720c */ /* 0x000fe20003f04070 */
[----:B------:R-:W-:-:S02]  /*8270*/  VIADD R38, R0, 0x51 ;  /* 0x0000005100267836 */ /* 0x000fc40000000000 */
[----:B------:R-:W-:-:S03]  /*8280*/  VIADD R37, R0, 0x52 ;  /* 0x0000005200257836 */ /* 0x000fc60000000000 */
[----:B------:R-:W-:-:S05]  /*8290*/  IABS R17, R38 ;  /* 0x0000002600117213 */ /* 0x000fca0000000000 */
[--C-:B------:R-:W-:Y:S01]  /*82a0*/  @!P1 IMAD.IADD R21, R21, 0x1, -R2.reuse ;  /* 0x0000000115159824 */ /* 0x100fe200078e0a02 */
[----:B------:R-:W-:Y:S01]  /*82b0*/  IABS R18, R37 ;  /* 0x0000002500127213 */ /* 0x000fe20000000000 */
[----:B------:R-:W-:Y:S02]  /*82c0*/  @!P0 IMAD.IADD R5, R5, 0x1, -R2 ;  /* 0x0000000105058824 */ /* 0x000fe400078e0a02 */
[C---:B------:R-:W-:Y:S01]  /*82d0*/  IMAD.HI.U32 R4, R3.reuse, R17, RZ ;  /* 0x0000001103047227 */ /* 0x040fe200078e00ff */
[C---:B------:R-:W-:Y:S02]  /*82e0*/  ISETP.GT.U32.AND P1, PT, R2.reuse, R21, PT ;  /* 0x000000150200720c */ /* 0x040fe40003f24070 */
[----:B------:R-:W-:Y:S01]  /*82f0*/  ISETP.GT.U32.AND P0, PT, R2, R5, PT ;  /* 0x000000050200720c */ /* 0x000fe20003f04070 */
[----:B------:R-:W-:-:S04]  /*8300*/  IMAD.HI.U32 R6, R3, R18, RZ ;  /* 0x0000001203067227 */ /* 0x000fc800078e00ff */
[----:B------:R-:W-:Y:S02]  /*8310*/  IMAD.MOV R4, RZ, RZ, -R4 ;  /* 0x000000ffff047224 */ /* 0x000fe400078e0a04 */
[----:B------:R-:W-:Y:S02]  /*8320*/  IMAD.MOV R6, RZ, RZ, -R6 ;  /* 0x000000ffff067224 */ /* 0x000fe400078e0a06 */
[C---:B------:R-:W-:Y:S02]  /*8330*/  IMAD R17, R2.reuse, R4, R17 ;  /* 0x0000000402117224 */ /* 0x040fe400078e0211 */
[C---:B------:R-:W-:Y:S02]  /*8340*/  IMAD R18, R2.reuse, R6, R18 ;  /* 0x0000000602127224 */ /* 0x040fe400078e0212 */
        /* <DEDUP_REMOVED lines=10> */
[----:B------:R-:W-:Y:S01]  /*83f0*/  VIADD R41, R0, 0x55 ;  /* 0x0000005500297836 */ /* 0x000fe20000000000 */
[C---:B------:R-:W-:Y:S01]  /*8400*/  ISETP.GT.U32.AND P1, PT, R2.reuse, R17, PT ;  /* 0x000000110200720c */ /* 0x040fe20003f24070 */
[----:B------:R-:W-:Y:S01]  /*8410*/  IMAD.HI.U32 R8, R3, R19, RZ ;  /* 0x0000001303087227 */ /* 0x000fe200078e00ff */
[----:B------:R-:W-:-:S03]  /*8420*/  ISETP.GT.U32.AND P0, PT, R2, R18, PT ;  /* 0x000000120200720c */ /* 0x000fc60003f04070 */
[----:B------:R-:W-:Y:S01]  /*8430*/  @!P5 IMAD.MOV R68, RZ, RZ, -R68 ;  /* 0x000000ffff44d224 */ /* 0x000fe200078e0a44 */
[----:B------:R-:W-:Y:S01]  /*8440*/  ISETP.GE.AND P5, PT, R11, RZ, PT ;  /* 0x000000ff0b00720c */ /* 0x000fe20003fa6270 */
[----:B------:R-:W-:Y:S01]  /*8450*/  IMAD.HI.U32 R9, R3, R20, RZ ;  /* 0x0000001403097227 */ /* 0x000fe200078e00ff */
[----:B------:R-:W-:-:S03]  /*8460*/  IABS R11, R41 ;  /* 0x00000029000b7213 */ /* 0x000fc60000000000 */
[----:B------:R-:W-:Y:S02]  /*8470*/  IMAD.MOV R8, RZ, RZ, -R8 ;  /* 0x000000ffff087224 */ /* 0x000fe400078e0a08 */
[----:B------:R-:W-:Y:S02]  /*8480*/  IMAD.MOV R9, RZ, RZ, -R9 ;  /* 0x000000ffff097224 */ /* 0x000fe400078e0a09 */
[C---:B------:R-:W-:Y:S02]  /*8490*/  IMAD R19, R2.reuse, R8, R19 ;  /* 0x0000000802137224 */ /* 0x040fe400078e0213 */
[----:B------:R-:W-:Y:S02]  /*84a0*/  IMAD.MOV.U32 R4, RZ, RZ, R11 ;  /* 0x000000ffff047224 */ /* 0x000fe400078e000b */
[C---:B------:R-:W-:Y:S02]  /*84b0*/  IMAD R20, R2.reuse, R9, R20 ;  /* 0x0000000902147224 */ /* 0x040fe400078e0214 */
[----:B------:R-:W-:Y:S01]  /*84c0*/  @!P1 IMAD.IADD R17, R17, 0x1, -R2 ;  /* 0x0000000111119824 */ /* 0x000fe200078e0a02 */
[----:B------:R-:W-:Y:S01]  /*84d0*/  ISETP.GT.U32.AND P1, PT, R2, R19, PT ;  /* 0x000000130200720c */ /* 0x000fe20003f24070 */
[----:B------:R-:W-:-:S04]  /*84e0*/  IMAD.HI.U32 R6, R3, R4, RZ ;  /* 0x0000000403067227 */ /* 0x000fc800078e00ff */
[----:B------:R-:W-:Y:S01]  /*84f0*/  @!P0 IMAD.IADD R18, R18, 0x1, -R2 ;  /* 0x0000000112128824 */ /* 0x000fe200078e0a02 */
[----:B------:R-:W-:Y:S01]  /*8500*/  ISETP.GT.U32.AND P0, PT, R2, R20, PT ;  /* 0x000000140200720c */ /* 0x000fe20003f04070 */
[C---:B------:R-:W-:Y:S02]  /*8510*/  VIADD R42, R0.reuse, 0x56 ;  /* 0x00000056002a7836 */ /* 0x040fe40000000000 */
[----:B------:R-:W-:Y:S02]  /*8520*/  VIADD R45, R0, 0x57 ;  /* 0x00000057002d7836 */ /* 0x000fe40000000000 */
[----:B------:R-:W-:Y:S02]  /*8530*/  IMAD.MOV R6, RZ, RZ, -R6 ;  /* 0x000000ffff067224 */ /* 0x000fe400078e0a06 */
[----:B------:R-:W-:Y:S01]  /*8540*/  IMAD.MOV.U32 R92, RZ, RZ, R22 ;  /* 0x000000ffff5c7224 */ /* 0x000fe200078e0016 */
[----:B------:R-:W-:Y:S01]  /*8550*/  IABS R22, R42 ;  /* 0x0000002a00167213 */ /* 0x000fe20000000000 */
[----:B------:R-:W-:Y:S01]  /*8560*/  IMAD.MOV.U32 R93, RZ, RZ, R23 ;  /* 0x000000ffff5d7224 */ /* 0x000fe200078e0017 */
[----:B------:R-:W-:Y:S01]  /*8570*/  IABS R23, R45 ;  /* 0x0000002d00177213 */ /* 0x000fe20000000000 */
[----:B------:R-:W-:-:S02]  /*8580*/  IMAD R4, R2, R6, R4 ;  /* 0x0000000602047224 */ /* 0x000fc400078e0204 */
[----:B------:R-:W-:Y:S02]  /*8590*/  VIADD R34, R0, 0x58 ;  /* 0x0000005800227836 */ /* 0x000fe40000000000 */
[----:B------:R-:W-:Y:S01]  /*85a0*/  @!P1 IMAD.IADD R19, R19, 0x1, -R2 ;  /* 0x0000000113139824 */ /* 0x000fe200078e0a02 */
[----:B------:R-:W-:Y:S01]  /*85b0*/  ISETP.GT.U32.AND P1, PT, R2, R4, PT ;  /* 0x000000040200720c */ /* 0x000fe20003f24070 */
[----:B------:R-:W-:Y:S02]  /*85c0*/  VIADD R33, R0, 0x59 ;  /* 0x0000005900217836 */ /* 0x000fe40000000000 */
[----:B------:R-:W-:Y:S01]  /*85d0*/  IMAD.HI.U32 R8, R3, R22, RZ ;  /* 0x0000001603087227 */ /* 0x000fe200078e00ff */
[----:B------:R-:W-:-:S03]  /*85e0*/  IABS R16, R34 ;  /* 0x0000002200107213 */ /* 0x000fc60000000000 */
[----:B------:R-:W-:Y:S01]  /*85f0*/  IMAD.HI.U32 R6, R3, R23, RZ ;  /* 0x0000001703067227 */ /* 0x000fe200078e00ff */
[----:B------:R-:W-:-:S03]  /*8600*/  IABS R9, R33 ;  /* 0x0000002100097213 */ /* 0x000fc60000000000 */
[----:B------:R-:W-:Y:S02]  /*8610*/  @!P0 IMAD.IADD R20, R20, 0x1, -R2 ;  /* 0x0000000114148824 */ /* 0x000fe400078e0a02 */
[----:B------:R-:W-:Y:S02]  /*8620*/  IMAD.MOV R8, RZ, RZ, -R8 ;  /* 0x000000ffff087224 */ /* 0x000fe400078e0a08 */
[----:B------:R-:W-:Y:S01]  /*8630*/  IMAD.MOV R6, RZ, RZ, -R6 ;  /* 0x000000ffff067224 */ /* 0x000fe200078e0a06 */
[C---:B------:R-:W-:Y:S01]  /*8640*/  ISETP.GT.U32.AND P0, PT, R2.reuse, R20, PT ;  /* 0x000000140200720c */ /* 0x040fe20003f04070 */
[C---:B------:R-:W-:Y:S02]  /*8650*/  IMAD R22, R2.reuse, R8, R22 ;  /* 0x0000000802167224 */ /* 0x040fe400078e0216 */
[----:B------:R-:W-:Y:S02]  /*8660*/  IMAD R23, R2, R6, R23 ;  /* 0x0000000602177224 */ /* 0x000fe400078e0217 */
[----:B------:R-:W-:-:S02]  /*8670*/  VIADD R29, R0, 0x60 ;  /* 0x00000060001d7836 */ /* 0x000fc40000000000 */
[----:B------:R-:W-:-:S04]  /*8680*/  IMAD.HI.U32 R8, R3, R16, RZ ;  /* 0x0000001003087227 */ /* 0x000fc800078e00ff */
[----:B------:R-:W-:Y:S02]  /*8690*/  VIADD R36, R0, 0x61 ;  /* 0x0000006100247836 */ /* 0x000fe40000000000 */
[----:B------:R-:W-:Y:S01]  /*86a0*/  IMAD.MOV.U32 R6, RZ, RZ, R9 ;  /* 0x000000ffff067224 */ /* 0x000fe200078e0009 */
[----:B------:R-:W-:Y:S01]  /*86b0*/  IABS R12, R29 ;  /* 0x0000001d000c7213 */ /* 0x000fe20000000000 */
[----:B------:R-:W-:Y:S01]  /*86c0*/  IMAD.MOV R8, RZ, RZ, -R8 ;  /* 0x000000ffff087224 */ /* 0x000fe200078e0a08 */
[----:B------:R-:W-:Y:S01]  /*86d0*/  IABS R11, R36 ;  /* 0x00000024000b7213 */ /* 0x000fe20000000000 */
[----:B------:R-:W-:Y:S02]  /*86e0*/  @!P1 IMAD.IADD R4, R4, 0x1, -R2 ;  /* 0x0000000104049824 */ /* 0x000fe400078e0a02 */
[----:B------:R-:W-:-:S04]  /*86f0*/  IMAD.HI.U32 R9, R3, R6, RZ ;  /* 0x0000000603097227 */ /* 0x000fc800078e00ff */
[----:B------:R-:W-:Y:S01]  /*8700*/  IMAD.MOV.U32 R65, RZ, RZ, R10 ;  /* 0x000000ffff417224 */ /* 0x000fe200078e000a */
[C---:B------:R-:W-:Y:S01]  /*8710*/  ISETP.GT.U32.AND P1, PT, R2.reuse, R4, PT ;  /* 0x000000040200720c */ /* 0x040fe20003f24070 */
[C---:B------:R-:W-:Y:S02]  /*8720*/  IMAD R16, R2.reuse, R8, R16 ;  /* 0x0000000802107224 */ /* 0x040fe400078e0210 */
[----:B------:R-:W-:Y:S02]  /*8730*/  IMAD.MOV R13, RZ, RZ, -R9 ;  /* 0x000000ffff0d7224 */ /* 0x000fe400078e0a09 */
[----:B------:R-:W-:Y:S02]  /*8740*/  IMAD.MOV.U32 R8, RZ, RZ, R12 ;  /* 0x000000ffff087224 */ /* 0x000fe400078e000c */
[----:B------:R-:W-:Y:S02]  /*8750*/  IMAD.MOV.U32 R9, RZ, RZ, R11 ;  /* 0x000000ffff097224 */ /* 0x000fe400078e000b */
[----:B------:R-:W-:Y:S01]  /*8760*/  @!P6 IMAD.MOV R65, RZ, RZ, -R65 ;  /* 0x000000ffff41e224 */ /* 0x000fe200078e0a41 */
[----:B------:R-:W-:Y:S01]  /*8770*/  ISETP.GT.U32.AND P6, PT, R2, R19, PT ;  /* 0x000000130200720c */ /* 0x000fe20003fc4070 */
[----:B------:R-:W-:Y:S01]  /*8780*/  @!P0 IMAD.IADD R20, R20, 0x1, -R2 ;  /* 0x0000000114148824 */ /* 0x000fe200078e0a02 */
[C---:B------:R-:W-:Y:S01]  /*8790*/  ISETP.GT.U32.AND P0, PT, R2.reuse, R16, PT ;  /* 0x000000100200720c */ /* 0x040fe20003f04070 */
[----:B------:R-:W-:-:S02]  /*87a0*/  IMAD R6, R2, R13, R6 ;  /* 0x0000000d02067224 */ /* 0x000fc400078e0206 */
[C---:B------:R-:W-:Y:S02]  /*87b0*/  VIADD R28, R0.reuse, 0x68 ;  /* 0x00000068001c7836 */ /* 0x040fe40000000000 */
[----:B------:R-:W-:Y:S02]  /*87c0*/  VIADD R32, R0, 0x69 ;  /* 0x0000006900207836 */ /* 0x000fe40000000000 */
[----:B------:R-:W-:-:S04]  /*87d0*/  IMAD.HI.U32 R13, R3, R8, RZ ;  /* 0x00000008030d7227 */ /* 0x000fc800078e00ff */
[----:B------:R-:W-:Y:S01]  /*87e0*/  IMAD.HI.U32 R11, R3, R9, RZ ;  /* 0x00000009030b7227 */ /* 0x000fe200078e00ff */
[----:B------:R-:W-:Y:S02]  /*87f0*/  IABS R12, R28 ;  /* 0x0000001c000c7213 */ /* 0x000fe40000000000 */
[----:B------:R-:W-:Y:S01]  /*8800*/  IABS R24, R32 ;  /* 0x0000002000187213 */ /* 0x000fe20000000000 */
[----:B------:R-:W-:Y:S02]  /*8810*/  IMAD.MOV R13, RZ, RZ, -R13 ;  /* 0x000000ffff0d7224 */ /* 0x000fe400078e0a0d */
[----:B------:R-:W-:Y:S02]  /*8820*/  IMAD.MOV R11, RZ, RZ, -R11 ;  /* 0x000000ffff0b7224 */ /* 0x000fe400078e0a0b */
[C---:B------:R-:W-:Y:S02]  /*8830*/  IMAD R8, R2.reuse, R13, R8 ;  /* 0x0000000d02087224 */ /* 0x040fe400078e0208 */
[----:B------:R-:W-:-:S02]  /*8840*/  IMAD R9, R2, R11, R9 ;  /* 0x0000000b02097224 */ /* 0x000fc400078e0209 */
[----:B------:R-:W-:Y:S01]  /*8850*/  @!P1 IMAD.IADD R4, R4, 0x1, -R2 ;  /* 0x0000000104049824 */ /* 0x000fe200078e0a02 */
[----:B------:R-:W-:Y:S01]  /*8860*/  ISETP.GT.U32.AND P1, PT, R2, R6, PT ;  /* 0x000000060200720c */ /* 0x000fe20003f24070 */
[----:B------:R-:W-:-:S04]  /*8870*/  IMAD.HI.U32 R13, R3, R12, RZ ;  /* 0x0000000c030d7227 */ /* 0x000fc800078e00ff */
[----:B------:R-:W-:Y:S02]  /*8880*/  IMAD.MOV.U32 R11, RZ, RZ, R24 ;  /* 0x000000ffff0b7224 */ /* 0x000fe400078e0018 */
[--C-:B------:R-:W-:Y:S01]  /*8890*/  @!P6 IMAD.IADD R19, R19, 0x1, -R2.reuse ;  /* 0x000000011313e824 */ /* 0x100fe200078e0a02 */
[----:B------:R-:W-:Y:S01]  /*88a0*/  ISETP.GT.U32.AND P6, PT, R2, R22, PT ;  /* 0x000000160200720c */ /* 0x000fe20003fc4070 */
[----:B------:R-:W-:Y:S01]  /*88b0*/  @!P0 IMAD.IADD R16, R16, 0x1, -R2 ;  /* 0x0000000110108824 */ /* 0x000fe200078e0a02 */
[----:B------:R-:W-:Y:S01]  /*88c0*/  ISETP.GT.U32.AND P0, PT, R2, R9, PT ;  /* 0x000000090200720c */ /* 0x000fe20003f04070 */
[----:B------:R-:W-:Y:S02]  /*88d0*/  IMAD.MOV R10, RZ, RZ, -R13 ;  /* 0x000000ffff0a7224 */ /* 0x000fe400078e0a0d */
[----:B------:R-:W-:-:S04]  /*88e0*/  IMAD.HI.U32 R13, R3, R11, RZ ;  /* 0x0000000b030d7227 */ /* 0x000fc800078e00ff */
[----:B------:R-:W-:Y:S02]  /*88f0*/  IMAD.MOV.U32 R62, RZ, RZ, R14 ;  /* 0x000000ffff3e7224 */ /* 0x000fe400078e000e */
[----:B------:R-:W-:Y:S02]  /*8900*/  IMAD.MOV R13, RZ, RZ, -R13 ;  /* 0x000000ffff0d7224 */ /* 0x000fe400078e0a0d */
[----:B------:R-:W-:Y:S02]  /*8910*/  VIADD R35, R0, 0x71 ;  /* 0x0000007100237836 */ /* 0x000fe40000000000 */
[----:B------:R-:W-:Y:S01]  /*8920*/  @!P3 IMAD.MOV R62, RZ, RZ, -R62 ;  /* 0x000000ffff3eb224 */ /* 0x000fe200078e0a3e */
[----:B------:R-:W-:Y:S01]  /*8930*/  ISETP.GT.U32.AND P3, PT, R2, R23, PT ;  /* 0x000000170200720c */ /* 0x000fe20003f64070 */
[----:B------:R-:W-:Y:S02]  /*8940*/  VIADD R27, R0, 0x70 ;  /* 0x00000070001b7836 */ /* 0x000fe40000000000 */
[----:B------:R-:W-:Y:S01]  /*8950*/  IMAD R11, R2, R13, R11 ;  /* 0x0000000d020b7224 */ /* 0x000fe200078e020b */
[----:B------:R-:W-:Y:S01]  /*8960*/  IABS R13, R35 ;  /* 0x00000023000d7213 */ /* 0x000fe20000000000 */
[----:B------:R-:W-:-:S02]  /*8970*/  @!P1 IMAD.IADD R6, R6, 0x1, -R2 ;  /* 0x0000000106069824 */ /* 0x000fc400078e0a02 */
[--C-:B------:R-:W-:Y:S01]  /*8980*/  @!P6 IMAD.IADD R22, R22, 0x1, -R2.reuse ;  /* 0x000000011616e824 */ /* 0x100fe200078e0a02 */
[C---:B------:R-:W-:Y:S01]  /*8990*/  ISETP.GT.U32.AND P6, PT, R2.reuse, R8, PT ;  /* 0x000000080200720c */ /* 0x040fe20003fc4070 */
[----:B------:R-:W-:Y:S01]  /*89a0*/  @!P0 IMAD.IADD R9, R9, 0x1, -R2 ;  /* 0x0000000109098824 */ /* 0x000fe200078e0a02 */
[----:B------:R-:W-:Y:S01]  /*89b0*/  IABS R24, R27 ;  /* 0x0000001b00187213 */ /* 0x000fe20000000000 */
[----:B------:R-:W-:Y:S01]  /*89c0*/  IMAD.HI.U32 R47, R3, R13, RZ ;  /* 0x0000000d032f7227 */ /* 0x000fe200078e00ff */
[----:B------:R-:W-:-:S03]  /*89d0*/  ISETP.GT.U32.AND P0, PT, R2, R6, PT ;  /* 0x000000060200720c */ /* 0x000fc60003f04070 */
[C---:B------:R-:W-:Y:S02]  /*89e0*/  IMAD R10, R2.reuse, R10, R12 ;  /* 0x0000000a020a7224 */ /* 0x040fe400078e020c */
[----:B------:R-:W-:Y:S02]  /*89f0*/  IMAD.MOV.U32 R12, RZ, RZ, R24 ;  /* 0x000000ffff0c7224 */ /* 0x000fe400078e0018 */
[----:B------:R-:W-:Y:S02]  /*8a00*/  IMAD.MOV R47, RZ, RZ, -R47 ;  /* 0x000000ffff2f7224 */ /* 0x000fe400078e0a2f */
[----:B------:R-:W-:Y:S01]  /*8a10*/  @!P3 IMAD.IADD R23, R23, 0x1, -R2 ;  /* 0x000000011717b824 */ /* 0x000fe200078e0a02 */
[----:B------:R-:W-:Y:S01]  /*8a20*/  ISETP.GT.U32.AND P3, PT, R2, R11, PT ;  /* 0x0000000b0200720c */ /* 0x000fe20003f64070 */
[----:B------:R-:W-:-:S04]  /*8a30*/  IMAD.HI.U32 R24, R3, R12, RZ ;  /* 0x0000000c03187227 */ /* 0x000fc800078e00ff */
[----:B------:R-:W-:Y:S02]  /*8a40*/  IMAD R13, R2, R47, R13 ;  /* 0x0000002f020d7224 */ /* 0x000fe400078e020d */
[----:B------:R-:W-:Y:S01]  /*8a50*/  @!P6 IMAD.IADD R8, R8, 0x1, -R2 ;  /* 0x000000010808e824 */ /* 0x000fe200078e0a02 */
[----:B------:R-:W-:Y:S01]  /*8a60*/  ISETP.GT.U32.AND P6, PT, R2, R16, PT ;  /* 0x000000100200720c */ /* 0x000fe20003fc4070 */
[C---:B------:R-:W-:Y:S02]  /*8a70*/  VIADD R30, R0.reuse, 0x79 ;  /* 0x00000079001e7836 */ /* 0x040fe40000000000 */
[----:B------:R-:W-:Y:S02]  /*8a80*/  VIADD R31, R0, 0x78 ;  /* 0x00000078001f7836 */ /* 0x000fe40000000000 */
[----:B------:R-:W-:Y:S02]  /*8a90*/  IMAD.MOV R24, RZ, RZ, -R24 ;  /* 0x000000ffff187224 */ /* 0x000fe400078e0a18 */
[----:B------:R-:W-:-:S02]  /*8aa0*/  IMAD.MOV.U32 R61, RZ, RZ, R15 ;  /* 0x000000ffff3d7224 */ /* 0x000fc400078e000f */
[----:B------:R-:W-:Y:S01]  /*8ab0*/  @!P0 IMAD.IADD R6, R6, 0x1, -R2 ;  /* 0x0000000106068824 */ /* 0x000fe200078e0a02 */
[C---:B------:R-:W-:Y:S01]  /*8ac0*/  ISETP.GT.U32.AND P0, PT, R2.reuse, R13, PT ;  /* 0x0000000d0200720c */ /* 0x040fe20003f04070 */
[----:B------:R0:W-:Y:S01]  /*8ad0*/  STL [R1+0x768], R90 ;  /* 0x0007685a01007387 */ /* 0x0001e20000100800 */
[C---:B------:R-:W-:Y:S01]  /*8ae0*/  IMAD R12, R2.reuse, R24, R12 ;  /* 0x00000018020c7224 */ /* 0x040fe200078e020c */
[----:B------:R-:W-:Y:S01]  /*8af0*/  IABS R24, R31 ;  /* 0x0000001f00187213 */ /* 0x000fe20000000000 */
[----:B------:R-:W-:Y:S02]  /*8b00*/  IMAD.MOV.U32 R60, RZ, RZ, R21 ;  /* 0x000000ffff3c7224 */ /* 0x000fe400078e0015 */
[----:B------:R-:W-:Y:S01]  /*8b10*/  @!P4 IMAD.MOV R61, RZ, RZ, -R61 ;  /* 0x000000ffff3dc224 */ /* 0x000fe200078e0a3d */
[C---:B------:R-:W-:Y:S01]  /*8b20*/  ISETP.GT.U32.AND P4, PT, R2.reuse, R9, PT ;  /* 0x000000090200720c */ /* 0x040fe20003f84070 */
[----:B0-----:R-:W-:Y:S01]  /*8b30*/  IMAD.MOV.U32 R90, RZ, RZ, R25 ;  /* 0x000000ffff5a7224 */ /* 0x001fe200078e0019 */
[----:B------:R-:W-:Y:S01]  /*8b40*/  IABS R25, R30 ;  /* 0x0000001e00197213 */ /* 0x000fe20000000000 */
[----:B------:R-:W-:Y:S01]  /*8b50*/  @!P5 IMAD.MOV R60, RZ, RZ, -R60 ;  /* 0x000000ffff3cd224 */ /* 0x000fe200078e0a3c */
[----:B------:R-:W-:Y:S01]  /*8b60*/  ISETP.GT.U32.AND P5, PT, R2, R8, PT ;  /* 0x000000080200720c */ /* 0x000fe20003fa4070 */
[----:B------:R-:W-:Y:S01]  /*8b70*/  @!P3 IMAD.IADD R11, R11, 0x1, -R2 ;  /* 0x000000010b0bb824 */ /* 0x000fe200078e0a02 */
[----:B------:R-:W-:Y:S01]  /*8b80*/  ISETP.GE.AND P3, PT, R38, RZ, PT ;  /* 0x000000ff2600720c */ /* 0x000fe20003f66270 */
[C---:B------:R-:W-:Y:S01]  /*8b90*/  IMAD.HI.U32 R47, R3.reuse, R25, RZ ;  /* 0x00000019032f7227 */ /* 0x040fe200078e00ff */
[----:B------:R0:W-:Y:S03]  /*8ba0*/  STL [R1+0x76c], R89 ;  /* 0x00076c5901007387 */ /* 0x0001e60000100800 */
[----:B------:R-:W-:-:S04]  /*8bb0*/  IMAD.HI.U32 R48, R3, R24, RZ ;  /* 0x0000001803307227 */ /* 0x000fc800078e00ff */
[----:B------:R-:W-:Y:S01]  /*8bc0*/  @!P6 IMAD.IADD R16, R16, 0x1, -R2 ;  /* 0x000000011010e824 */ /* 0x000fe200078e0a02 */
[----:B------:R-:W-:Y:S01]  /*8bd0*/  ISETP.GT.U32.AND P6, PT, R2, R12, PT ;  /* 0x0000000c0200720c */ /* 0x000fe20003fc4070 */
[----:B------:R-:W-:Y:S01]  /*8be0*/  IMAD.MOV R15, RZ, RZ, -R47 ;  /* 0x000000ffff0f7224 */ /* 0x000fe200078e0a2f */
[----:B0-----:R-:W0:Y:S01]  /*8bf0*/  S2R R89, SR_TID.X ;  /* 0x0000000000597919 */ /* 0x001e220000002100 */
[----:B------:R-:W-:Y:S02]  /*8c00*/  IMAD.MOV R14, RZ, RZ, -R48 ;  /* 0x000000ffff0e7224 */ /* 0x000fe400078e0a30 */
[----:B------:R-:W-:Y:S01]  /*8c10*/  @!P0 IMAD.IADD R13, R13, 0x1, -R2 ;  /* 0x000000010d0d8824 */ /* 0x000fe200078e0a02 */
[----:B------:R-:W-:Y:S01]  /*8c20*/  ISETP.GE.AND P0, PT, R40, RZ, PT ;  /* 0x000000ff2800720c */ /* 0x000fe20003f06270 */
[C---:B------:R-:W-:Y:S01]  /*8c30*/  IMAD R15, R2.reuse, R15, R25 ;  /* 0x0000000f020f7224 */ /* 0x040fe200078e0219 */
[C---:B------:R-:W-:Y:S01]  /*8c40*/  ISETP.GT.U32.AND P1, PT, R2.reuse, R22, PT ;  /* 0x000000160200720c */ /* 0x040fe20003f24070 */
[----:B------:R-:W-:-:S02]  /*8c50*/  IMAD R14, R2, R14, R24 ;  /* 0x0000000e020e7224 */ /* 0x000fc400078e0218 */
[--C-:B------:R-:W-:Y:S01]  /*8c60*/  @!P4 IMAD.IADD R9, R9, 0x1, -R2.reuse ;  /* 0x000000010909c824 */ /* 0x100fe200078e0a02 */
[----:B------:R-:W-:Y:S01]  /*8c70*/  ISETP.GE.AND P4, PT, R43, RZ, PT ;  /* 0x000000ff2b00720c */ /* 0x000fe20003f86270 */
[----:B------:R-:W-:Y:S02]  /*8c80*/  IMAD.MOV.U32 R25, RZ, RZ, R17 ;  /* 0x000000ffff197224 */ /* 0x000fe400078e0011 */
[--C-:B------:R-:W-:Y:S01]  /*8c90*/  @!P5 IMAD.IADD R8, R8, 0x1, -R2.reuse ;  /* 0x000000010808d824 */ /* 0x100fe200078e0a02 */
[C---:B------:R-:W-:Y:S01]  /*8ca0*/  ISETP.GT.U32.AND P5, PT, R2.reuse, R14, PT ;  /* 0x0000000e0200720c */ /* 0x040fe20003fa4070 */
[----:B------:R-:W-:Y:S01]  /*8cb0*/  @!P3 IMAD.MOV R25, RZ, RZ, -R25 ;  /* 0x000000ffff19b224 */ /* 0x000fe200078e0a19 */
[----:B------:R-:W-:Y:S01]  /*8cc0*/  ISETP.GT.U32.AND P3, PT, R2, R11, PT ;  /* 0x0000000b0200720c */ /* 0x000fe20003f64070 */
[----:B------:R-:W-:Y:S01]  /*8cd0*/  IMAD.MOV.U32 R58, RZ, RZ, R19 ;  /* 0x000000ffff3a7224 */ /* 0x000fe200078e0013 */
[----:B------:R-:W-:Y:S01]  /*8ce0*/  IABS R24, R0 ;  /* 0x0000000000187213 */ /* 0x000fe20000000000 */
[----:B------:R-:W-:Y:S01]  /*8cf0*/  @!P6 IMAD.IADD R12, R12, 0x1, -R2 ;  /* 0x000000010c0ce824 */ /* 0x000fe200078e0a02 */
[----:B------:R-:W-:Y:S01]  /*8d00*/  ISETP.GE.AND P6, PT, R37, RZ, PT ;  /* 0x000000ff2500720c */ /* 0x000fe20003fc6270 */
[----:B------:R-:W-:-:S02]  /*8d10*/  IMAD.MOV.U32 R21, RZ, RZ, R5 ;  /* 0x000000ffff157224 */ /* 0x000fc400078e0005 */
[----:B------:R-:W-:Y:S01]  /*8d20*/  @!P0 IMAD.MOV R58, RZ, RZ, -R58 ;  /* 0x000000ffff3a8224 */ /* 0x000fe200078e0a3a */
[----:B------:R-:W-:Y:S01]  /*8d30*/  ISETP.GT.U32.AND P0, PT, R2, R13, PT ;  /* 0x0000000d0200720c */ /* 0x000fe20003f04070 */
[----:B------:R-:W-:-:S04]  /*8d40*/  IMAD.HI.U32 R5, R3, R24, RZ ;  /* 0x0000001803057227 */ /* 0x000fc800078e00ff */
[--C-:B------:R-:W-:Y:S01]  /*8d50*/  @!P1 IMAD.IADD R22, R22, 0x1, -R2.reuse ;  /* 0x0000000116169824 */ /* 0x100fe200078e0a02 */
[C---:B------:R-:W-:Y:S01]  /*8d60*/  ISETP.GT.U32.AND P1, PT, R2.reuse, R10, PT ;  /* 0x0000000a0200720c */ /* 0x040fe20003f24070 */
[----:B------:R-:W-:Y:S01]  /*8d70*/  @!P4 IMAD.MOV R21, RZ, RZ, -R21 ;  /* 0x000000ffff15c224 */ /* 0x000fe200078e0a15 */
[----:B------:R-:W-:Y:S01]  /*8d80*/  ISETP.GT.U32.AND P4, PT, R2, R12, PT ;  /* 0x0000000c0200720c */ /* 0x000fe20003f84070 */
[----:B------:R-:W-:Y:S02]  /*8d90*/  IMAD.MOV R17, RZ, RZ, -R5 ;  /* 0x000000ffff117224 */ /* 0x000fe400078e0a05 */
[----:B------:R-:W-:Y:S02]  /*8da0*/  @!P5 IMAD.IADD R14, R14, 0x1, -R2 ;  /* 0x000000010e0ed824 */ /* 0x000fe400078e0a02 */
[----:B------:R-:W-:Y:S02]  /*8db0*/  IMAD.MOV.U32 R59, RZ, RZ, R18 ;  /* 0x000000ffff3b7224 */ /* 0x000fe400078e0012 */
[----:B------:R-:W-:Y:S01]  /*8dc0*/  @!P3 IMAD.IADD R11, R11, 0x1, -R2 ;  /* 0x000000010b0bb824 */ /* 0x000fe200078e0a02 */
[----:B------:R-:W-:Y:S01]  /*8dd0*/  ISETP.GE.AND P3, PT, R34, RZ, PT ;  /* 0x000000ff2200720c */ /* 0x000fe20003f66270 */
[----:B------:R-:W-:-:S02]  /*8de0*/  IMAD R17, R2, R17, R24 ;  /* 0x0000001102117224 */ /* 0x000fc400078e0218 */
[----:B------:R-:W-:Y:S01]  /*8df0*/  @!P6 IMAD.MOV R59, RZ, RZ, -R59 ;  /* 0x000000ffff3be224 */ /* 0x000fe200078e0a3b */
[C---:B------:R-:W-:Y:S01]  /*8e00*/  ISETP.GT.U32.AND P6, PT, R2.reuse, R14, PT ;  /* 0x0000000e0200720c */ /* 0x040fe20003fc4070 */
[--C-:B------:R-:W-:Y:S01]  /*8e10*/  @!P0 IMAD.IADD R13, R13, 0x1, -R2.reuse ;  /* 0x000000010d0d8824 */ /* 0x100fe200078e0a02 */
[----:B------:R-:W-:Y:S01]  /*8e20*/  ISETP.GT.U32.AND P0, PT, R2, R17, PT ;  /* 0x000000110200720c */ /* 0x000fe20003f04070 */
[--C-:B------:R-:W-:Y:S01]  /*8e30*/  @!P1 IMAD.IADD R10, R10, 0x1, -R2.reuse ;  /* 0x000000010a0a9824 */ /* 0x100fe200078e0a02 */
[----:B0-----:R-:W-:Y:S01]  /*8e40*/  LOP3.LUT R89, R89, 0x7f, RZ, 0xc0, !PT ;  /* 0x0000007f59597812 */ /* 0x001fe200078ec0ff */
[----:B------:R-:W-:Y:S01]  /*8e50*/  @!P4 IMAD.IADD R12, R12, 0x1, -R2 ;  /* 0x000000010c0cc824 */ /* 0x000fe200078e0a02 */
[----:B------:R-:W-:Y:S02]  /*8e60*/  ISETP.GT.U32.AND P1, PT, R2, R15, PT ;  /* 0x0000000f0200720c */ /* 0x000fe40003f24070 */
[----:B------:R-:W-:Y:S01]  /*8e70*/  ISETP.GE.AND P4, PT, R33, RZ, PT ;  /* 0x000000ff2100720c */ /* 0x000fe20003f86270 */
[----:B------:R-:W-:-:S02]  /*8e80*/  IMAD R18, R89, UR15, RZ ;  /* 0x0000000f59127c24 */ /* 0x000fc4000f8e02ff */
[----:B------:R-:W-:Y:S01]  /*8e90*/  @!P3 IMAD.MOV R16, RZ, RZ, -R16 ;  /* 0x000000ffff10b224 */ /* 0x000fe200078e0a10 */
[----:B------:R-:W-:Y:S01]  /*8ea0*/  ISETP.GE.AND P3, PT, R32, RZ, PT ;  /* 0x000000ff2000720c */ /* 0x000fe20003f66270 */
[----:B------:R-:W-:Y:S01]  /*8eb0*/  @!P6 IMAD.IADD R14, R14, 0x1, -R2 ;  /* 0x000000010e0ee824 */ /* 0x000fe200078e0a02 */
[C---:B------:R-:W-:Y:S01]  /*8ec0*/  LEA R5, P6, R18.reuse, UR22, 0x1 ;  /* 0x0000001612057c11 */ /* 0x040fe2000f8c08ff */
[----:B------:R-:W-:Y:S02]  /*8ed0*/  IMAD.MOV.U32 R48, RZ, RZ, R20 ;  /* 0x000000ffff307224 */ /* 0x000fe400078e0014 */
[----:B------:R-:W-:Y:S02]  /*8ee0*/  IMAD.MOV.U32 R20, RZ, RZ, R6 ;  /* 0x000000ffff147224 */ /* 0x000fe400078e0006 */
[----:B------:R-:W-:Y:S02]  /*8ef0*/  @!P0 IMAD.IADD R17, R17, 0x1, -R2 ;  /* 0x0000000111118824 */ /* 0x000fe400078e0a02 */
[----:B------:R-:W-:Y:S01]  /*8f00*/  IMAD.MOV.U32 R47, RZ, RZ, R4 ;  /* 0x000000ffff2f7224 */ /* 0x000fe200078e0004 */
[----:B------:R-:W-:Y:S01]  /*8f10*/  LEA.HI.X.SX32 R4, R18, UR23, 0x1, P6 ;  /* 0x0000001712047c11 */ /* 0x000fe2000b0f0eff */
[----:B------:R-:W-:Y:S01]  /*8f20*/  @!P1 IMAD.IADD R15, R15, 0x1, -R2 ;  /* 0x000000010f0f9824 */ /* 0x000fe200078e0a02 */
[C---:B------:R-:W-:Y:S01]  /*8f30*/  ISETP.GT.U32.AND P1, PT, R2.reuse, R10, PT ;  /* 0x0000000a0200720c */ /* 0x040fe20003f24070 */
[----:B------:R-:W-:Y:S01]  /*8f40*/  @!P4 IMAD.MOV R20, RZ, RZ, -R20 ;  /* 0x000000ffff14c224 */ /* 0x000fe200078e0a14 */
[----:B------:R-:W-:Y:S01]  /*8f50*/  ISETP.GT.U32.AND P4, PT, R2, R17, PT ;  /* 0x000000110200720c */ /* 0x000fe20003f84070 */
[----:B------:R-:W-:Y:S01]  /*8f60*/  IMAD.MOV.U32 R18, RZ, RZ, R11 ;  /* 0x000000ffff127224 */ /* 0x000fe200078e000b */
[----:B------:R-:W-:-:S03]  /*8f70*/  ISETP.GE.AND P6, PT, R28, RZ, PT ;  /* 0x000000ff1c00720c */ /* 0x000fc60003fc6270 */
[----:B------:R-:W-:Y:S01]  /*8f80*/  @!P3 IMAD.MOV R18, RZ, RZ, -R18 ;  /* 0x000000ffff12b224 */ /* 0x000fe200078e0a12 */
[----:B------:R-:W-:Y:S02]  /*8f90*/  ISETP.GE.AND P3, PT, R0, RZ, PT ;  /* 0x000000ff0000720c */ /* 0x000fe40003f66270 */
[----:B------:R-:W-:-:S03]  /*8fa0*/  ISETP.GE.AND P5, PT, R39, RZ, PT ;  /* 0x000000ff2700720c */ /* 0x000fc60003fa6270 */
[--C-:B------:R-:W-:Y:S02]  /*8fb0*/  @!P1 IMAD.IADD R10, R10, 0x1, -R2.reuse ;  /* 0x000000010a0a9824 */ /* 0x100fe400078e0a02 */
[----:B------:R-:W-:Y:S01]  /*8fc0*/  @!P4 IMAD.IADD R17, R17, 0x1, -R2 ;  /* 0x000000011111c824 */ /* 0x000fe200078e0a02 */
[----:B------:R-:W-:Y:S01]  /*8fd0*/  ISETP.NE.AND P4, PT, R7, RZ, PT ;  /* 0x000000ff0700720c */ /* 0x000fe20003f85270 */
[----:B------:R-:W-:Y:S01]  /*8fe0*/  @!P6 IMAD.MOV R10, RZ, RZ, -R10 ;  /* 0x000000ffff0ae224 */ /* 0x000fe200078e0a0a */
[----:B------:R-:W-:Y:S02]  /*8ff0*/  ISETP.GE.AND P6, PT, R31, RZ, PT ;  /* 0x000000ff1f00720c */ /* 0x000fe40003fc6270 */
[----:B------:R-:W-:Y:S01]  /*9000*/  LOP3.LUT R11, RZ, R7, RZ, 0x33, !PT ;  /* 0x00000007ff0b7212 */ /* 0x000fe200078e33ff */
[----:B------:R-:W-:Y:S02]  /*9010*/  @!P3 IMAD.MOV R17, RZ, RZ, -R17 ;  /* 0x000000ffff11b224 */ /* 0x000fe400078e0a11 */
[----:B------:R-:W-:Y:S01]  /*9020*/  @!P5 IMAD.MOV R48, RZ, RZ, -R48 ;  /* 0x000000ffff30d224 */ /* 0x000fe200078e0a30 */
[----:B------:R-:W-:-:S02]  /*9030*/  ISETP.GT.U32.AND P5, PT, R2, R15, PT ;  /* 0x0000000f0200720c */ /* 0x000fc40003fa4070 */
[----:B------:R-:W-:Y:S02]  /*9040*/  SEL R17, R11, R17, !P4 ;  /* 0x000000110b117207 */ /* 0x000fe40006000000 */
[----:B------:R-:W-:-:S03]  /*9050*/  PLOP3.LUT P3, PT, PT, PT, UP1, 0x80, 0x8 ;  /* 0x000000000008781c */ /* 0x000fc60003f6f018 */
[----:B------:R-:W-:Y:S01]  /*9060*/  IMAD R24, R17, UR7, RZ ;  /* 0x0000000711187c24 */ /* 0x000fe2000f8e02ff */
[----:B------:R-:W-:Y:S01]  /*9070*/  ISETP.LT.AND P3, PT, R89, UR12, P3 ;  /* 0x0000000c59007c0c */ /* 0x000fe20009f61270 */
[----:B------:R-:W-:-:S03]  /*9080*/  @!P6 IMAD.MOV R14, RZ, RZ, -R14 ;  /* 0x000000ffff0ee224 */ /* 0x000fc600078e0a0e */
[C---:B------:R-:W-:Y:S01]  /*9090*/  LEA R28, P6, R24.reuse, R5, 0x1 ;  /* 0x00000005181c7211 */ /* 0x040fe200078c08ff */
[----:B------:R-:W-:Y:S01]  /*90a0*/  @!P5 IMAD.IADD R15, R15, 0x1, -R2 ;  /* 0x000000010f0fd824 */ /* 0x000fe200078e0a02 */
[----:B------:R-:W-:Y:S02]  /*90b0*/  ISETP.GE.AND P5, PT, R29, RZ, PT ;  /* 0x000000ff1d00720c */ /* 0x000fe40003fa6270 */
[----:B------:R-:W-:Y:S02]  /*90c0*/  PRMT R43, RZ, 0x7610, R43 ;  /* 0x00007610ff2b7816 */ /* 0x000fe4000000002b */
[----:B------:R-:W-:-:S05]  /*90d0*/  LEA.HI.X.SX32 R29, R24, R4, 0x1, P6 ;  /* 0x00000004181d7211 */ /* 0x000fca00030f0eff */
[----:B------:R0:W2:Y:S01]  /*90e0*/  @P3 LDG.E.U16 R43, desc[UR24][R28.64] ;  /* 0x000000181c2b3981 */ /* 0x0000a2000c1e1500 */
[----:B------:R-:W-:Y:S02]  /*90f0*/  ISETP.GE.AND P0, PT, R27, RZ, PT ;  /* 0x000000ff1b00720c */ /* 0x000fe40003f06270 */
[----:B------:R-:W-:Y:S01]  /*9100*/  SEL R17, R11, R70, !P4 ;  /* 0x000000460b117207 */ /* 0x000fe20006000000 */
[----:B------:R-:W-:-:S10]  /*9110*/  IMAD.MOV.U32 R19, RZ, RZ, R9 ;  /* 0x000000ffff137224 */ /* 0x000fd400078e0009 */
[----:B------:R-:W-:Y:S01]  /*9120*/  @!P0 IMAD.MOV R12, RZ, RZ, -R12 ;  /* 0x000000ffff0c8224 */ /* 0x000fe200078e0a0c */
[----:B------:R-:W-:Y:S01]  /*9130*/  ISETP.GE.AND P0, PT, R30, RZ, PT ;  /* 0x000000ff1e00720c */ /* 0x000fe20003f06270 */
[----:B------:R-:W-:Y:S01]  /*9140*/  @!P5 IMAD.MOV R8, RZ, RZ, -R8 ;  /* 0x000000ffff08d224 */ /* 0x000fe200078e0a08 */
[----:B------:R-:W-:Y:S01]  /*9150*/  ISETP.GE.AND P5, PT, R35, RZ, PT ;  /* 0x000000ff2300720c */ /* 0x000fe20003fa6270 */
[----:B------:R-:W-:Y:S02]  /*9160*/  VIADD R9, R0, 0x5a ;  /* 0x0000005a00097836 */ /* 0x000fe40000000000 */
[----:B------:R-:W-:-:S03]  /*9170*/  IMAD R27, R17, UR7, RZ ;  /* 0x00000007111b7c24 */ /* 0x000fc6000f8e02ff */
[----:B------:R-:W-:Y:S02]  /*9180*/  IABS R6, R9 ;  /* 0x0000000900067213 */ /* 0x000fe40000000000 */
[----:B------:R-:W-:-:S03]  /*9190*/  LEA R89, P6, R27, R5, 0x1 ;  /* 0x000000051b597211 */ /* 0x000fc600078c08ff */
[----:B------:R-:W-:Y:S01]  /*91a0*/  @!P0 IMAD.MOV R15, RZ, RZ, -R15 ;  /* 0x000000ffff0f8224 */ /* 0x000fe200078e0a0f */
[----:B------:R-:W-:Y:S02]  /*91b0*/  ISETP.GE.AND P0, PT, R9, RZ, PT ;  /* 0x000000ff0900720c */ /* 0x000fe40003f06270 */
[----:B------:R-:W-:Y:S01]  /*91c0*/  SEL R9, R11, R66, !P4 ;  /* 0x000000420b097207 */ /* 0x000fe20006000000 */
[----:B------:R-:W-:Y:S04]  /*91d0*/  STL [R1+0x770], R88 ;  /* 0x0007705801007387 */ /* 0x000fe80000100800 */
[----:B------:R0:W-:Y:S01]  /*91e0*/  STL [R1+0xb8], R28 ;  /* 0x0000b81c01007387 */ /* 0x0001e20000100800 */
[----:B------:R-:W-:Y:S02]  /*91f0*/  IMAD R17, R9, UR7, RZ ;  /* 0x0000000709117c24 */ /* 0x000fe4000f8e02ff */
[----:B------:R-:W-:Y:S01]  /*9200*/  @!P5 IMAD.MOV R13, RZ, RZ, -R13 ;  /* 0x000000ffff0dd224 */ /* 0x000fe200078e0a0d */
[----:B------:R1:W-:Y:S01]  /*9210*/  STL [R1+0xb4], R29 ;  /* 0x0000b41d01007387 */ /* 0x0003e20000100800 */
[----:B------:R-:W-:-:S02]  /*9220*/  ISETP.GE.AND P5, PT, R45, RZ, PT ;  /* 0x000000ff2d00720c */ /* 0x000fc40003fa6270 */
[----:B0-----:R-:W-:Y:S01]  /*9230*/  LEA.HI.X.SX32 R28, R27, R4, 0x1, P6 ;  /* 0x000000041b1c7211 */ /* 0x001fe200030f0eff */
[----:B------:R-:W-:Y:S01]  /*9240*/  STL [R1+0x4b0], R89 ;  /* 0x0004b05901007387 */ /* 0x000fe20000100800 */
[----:B------:R-:W-:-:S03]  /*9250*/  PRMT R45, RZ, 0x7610, R45 ;  /* 0x00007610ff2d7816 */ /* 0x000fc6000000002d */
[----:B-1----:R-:W-:Y:S01]  /*9260*/  @P3 IMAD.MOV.U32 R29, RZ, RZ, R28 ;  /* 0x000000ffff1d3224 */ /* 0x002fe200078e001c */
[----:B------:R-:W-:Y:S02]  /*9270*/  ISETP.GE.AND P1, PT, R41, RZ, PT ;  /* 0x000000ff2900720c */ /* 0x000fe40003f26270 */
[----:B------:R-:W-:Y:S01]  /*9280*/  PRMT R41, RZ, 0x7610, R41 ;  /* 0x00007610ff297816 */ /* 0x000fe20000000029 */
[----:B--2---:R0:W-:Y:S04]  /*9290*/  STL [R1+0x224], R43 ;  /* 0x0002242b01007387 */ /* 0x0041e80000100800 */
[----:B------:R1:W-:Y:S01]  /*92a0*/  STL [R1+0x4ac], R28 ;  /* 0x0004ac1c01007387 */ /* 0x0003e20000100800 */
[----:B0-----:R-:W-:Y:S01]  /*92b0*/  LEA R43, P6, R17, R5, 0x1 ;  /* 0x00000005112b7211 */ /* 0x001fe200078c08ff */
[----:B-1----:R-:W-:-:S03]  /*92c0*/  @P3 IMAD.MOV.U32 R28, RZ, RZ, R89 ;  /* 0x000000ffff1c3224 */ /* 0x002fc600078e0059 */
[----:B------:R-:W-:Y:S02]  /*92d0*/  LEA.HI.X.SX32 R88, R17, R4, 0x1, P6 ;  /* 0x0000000411587211 */ /* 0x000fe400030f0eff */
[----:B------:R0:W2:Y:S02]  /*92e0*/  @P3 LDG.E.U16 R45, desc[UR24][R28.64] ;  /* 0x000000181c2d3981 */ /* 0x0000a4000c1e1500 */
[----:B0-----:R-:W-:Y:S02]  /*92f0*/  @P3 IMAD.MOV.U32 R28, RZ, RZ, R43 ;  /* 0x000000ffff1c3224 */ /* 0x001fe400078e002b */
[----:B------:R-:W-:-:S05]  /*9300*/  @P3 IMAD.MOV.U32 R29, RZ, RZ, R88 ;  /* 0x000000ffff1d3224 */ /* 0x000fca00078e0058 */
[----:B------:R0:W3:Y:S01]  /*9310*/  @P3 LDG.E.U16 R41, desc[UR24][R28.64] ;  /* 0x000000181c293981 */ /* 0x0000e2000c1e1500 */
[----:B------:R-:W-:-:S04]  /*9320*/  IMAD.HI.U32 R7, R3, R6, RZ ;  /* 0x0000000603077227 */ /* 0x000fc800078e00ff */
[----:B------:R-:W-:-:S04]  /*9330*/  IMAD.MOV R7, RZ, RZ, -R7 ;  /* 0x000000ffff077224 */ /* 0x000fc800078e0a07 */
[----:B------:R-:W-:Y:S01]  /*9340*/  IMAD R6, R2, R7, R6 ;  /* 0x0000000702067224 */ /* 0x000fe200078e0206 */
[----:B------:R-:W-:Y:S01]  /*9350*/  SEL R7, R11, R63, !P4 ;  /* 0x0000003f0b077207 */ /* 0x000fe20006000000 */
[----:B------:R-:W-:Y:S01]  /*9360*/  @!P1 IMAD.MOV R47, RZ, RZ, -R47 ;  /* 0x000000ffff2f9224 */ /* 0x000fe200078e0a2f */
[----:B------:R-:W-:Y:S01]  /*9370*/  ISETP.GE.AND P1, PT, R36, RZ, PT ;  /* 0x000000ff2400720c */ /* 0x000fe20003f26270 */
[----:B------:R-:W-:Y:S02]  /*9380*/  STL [R1+0xf8], R43 ;  /* 0x0000f82b01007387 */ /* 0x000fe40000100800 */
[----:B------:R-:W-:Y:S01]  /*9390*/  IMAD R24, R7, UR7, RZ ;  /* 0x0000000707187c24 */ /* 0x000fe2000f8e02ff */
[----:B------:R-:W-:Y:S01]  /*93a0*/  SEL R9, R11, R56, !P4 ;  /* 0x000000380b097207 */ /* 0x000fe20006000000 */
[----:B------:R-:W-:Y:S04]  /*93b0*/  STL [R1+0xf4], R88 ;  /* 0x0000f45801007387 */ /* 0x000fe80000100800 */
[----:B------:R-:W-:-:S04]  /*93c0*/  IMAD R17, R9, UR7, RZ ;  /* 0x0000000709117c24 */ /* 0x000fc8000f8e02ff */
[----:B------:R-:W-:Y:S01]  /*93d0*/  @!P1 IMAD.MOV R19, RZ, RZ, -R19 ;  /* 0x000000ffff139224 */ /* 0x000fe200078e0a13 */
[----:B------:R-:W-:Y:S02]  /*93e0*/  ISETP.GE.AND P1, PT, R42, RZ, PT ;  /* 0x000000ff2a00720c */ /* 0x000fe40003f26270 */
[----:B------:R-:W-:Y:S02]  /*93f0*/  PRMT R42, RZ, 0x7610, R42 ;  /* 0x00007610ff2a7816 */ /* 0x000fe4000000002a */
[----:B------:R-:W-:Y:S01]  /*9400*/  PRMT R40, RZ, 0x7610, R40 ;  /* 0x00007610ff287816 */ /* 0x000fe20000000028 */
[----:B--2---:R1:W-:Y:S02]  /*9410*/  STL [R1+0x2f4], R45 ;  /* 0x0002f42d01007387 */ /* 0x0043e40000100800 */
[----:B-1----:R-:W-:-:S04]  /*9420*/  LEA R45, P6, R24, R5, 0x1 ;  /* 0x00000005182d7211 */ /* 0x002fc800078c08ff */
[----:B0-----:R-:W-:Y:S01]  /*9430*/  LEA.HI.X.SX32 R28, R24, R4, 0x1, P6 ;  /* 0x00000004181c7211 */ /* 0x001fe200030f0eff */
[----:B------:R-:W-:Y:S04]  /*9440*/  STL [R1+0x138], R45 ;  /* 0x0001382d01007387 */ /* 0x000fe80000100800 */
[----:B---3--:R0:W-:Y:S01]  /*9450*/  STL [R1+0x220], R41 ;  /* 0x0002202901007387 */ /* 0x0081e20000100800 */
[----:B------:R-:W-:-:S03]  /*9460*/  @P3 IMAD.MOV.U32 R29, RZ, RZ, R28 ;  /* 0x000000ffff1d3224 */ /* 0x000fc600078e001c */
        /* <DEDUP_REMOVED lines=8> */
[C---:B------:R-:W-:Y:S02]  /*94f0*/  SEL R7, R11.reuse, R54, !P4 ;  /* 0x000000360b077207 */ /* 0x040fe40006000000 */
[----:B------:R-:W-:Y:S01]  /*9500*/  SEL R9, R11, R52, !P4 ;  /* 0x000000340b097207 */ /* 0x000fe20006000000 */
[----:B------:R-:W-:Y:S02]  /*9510*/  STL [R1+0x180], R41 ;  /* 0x0001802901007387 */ /* 0x000fe40000100800 */
[----:B------:R-:W-:Y:S02]  /*9520*/  IMAD R24, R7, UR7, RZ ;  /* 0x0000000707187c24 */ /* 0x000fe4000f8e02ff */
[----:B------:R-:W-:Y:S01]  /*9530*/  STL [R1+0x17c], R43 ;  /* 0x00017c2b01007387 */ /* 0x000fe20000100800 */
[----:B------:R-:W-:Y:S01]  /*9540*/  IMAD R17, R9, UR7, RZ ;  /* 0x0000000709117c24 */ /* 0x000fe2000f8e02ff */
[----:B------:R-:W-:-:S02]  /*9550*/  PRMT R27, RZ, 0x7610, R27 ;  /* 0x00007610ff1b7816 */ /* 0x000fc4000000001b */
        /* <DEDUP_REMOVED lines=14> */
[----:B------:R-:W3:Y:S01]  /*9640*/  @P3 LDG.E.U16 R38, desc[UR24][R28.64] ;  /* 0x000000181c263981 */ /* 0x000ee2000c1e1500 */
        /* <DEDUP_REMOVED lines=9> */
[----:B0-----:R-:W-:-:S04]  /*96e0*/  LEA R27, P6, R7, R5, 0x1 ;  /* 0x00000005071b7211 */ /* 0x001fc800078c08ff */
[----:B------:R-:W-:Y:S01]  /*96f0*/  LEA.HI.X.SX32 R41, R7, R4, 0x1, P6 ;  /* 0x0000000407297211 */ /* 0x000fe200030f0eff */
[----:B------:R0:W-:Y:S01]  /*9700*/  STL [R1+0x240], R27 ;  /* 0x0002401b01007387 */ /* 0x0001e20000100800 */
[----:B------:R-:W-:Y:S01]  /*9710*/  SEL R7, R11, R26, !P4 ;  /* 0x0000001a0b077207 */ /* 0x000fe20006000000 */
[----:B------:R-:W-:Y:S02]  /*9720*/  @P3 IMAD.MOV.U32 R26, RZ, RZ, R27 ;  /* 0x000000ffff1a3224 */ /* 0x000fe400078e001b */
[----:B---3--:R1:W-:Y:S01]  /*9730*/  STL [R1+0x21c], R38 ;  /* 0x00021c2601007387 */ /* 0x0083e20000100800 */
[----:B0-----:R-:W-:Y:S01]  /*9740*/  @P3 IMAD.MOV.U32 R27, RZ, RZ, R41 ;  /* 0x000000ffff1b3224 */ /* 0x001fe200078e0029 */
[----:B-1----:R-:W-:-:S04]  /*9750*/  LEA R38, P6, R9, R5, 0x1 ;  /* 0x0000000509267211 */ /* 0x002fc800078c08ff */
[----:B------:R0:W2:Y:S01]  /*9760*/  @P3 LDG.E.U16 R17, desc[UR24][R26.64] ;  /* 0x000000181a113981 */ /* 0x0000a2000c1e1500 */
[----:B------:R-:W-:Y:S01]  /*9770*/  LEA.HI.X.SX32 R40, R9, R4, 0x1, P6 ;  /* 0x0000000409287211 */ /* 0x000fe200030f0eff */
[----:B0-----:R-:W-:-:S04]  /*9780*/  @P3 IMAD.MOV.U32 R26, RZ, RZ, R38 ;  /* 0x000000ffff1a3224 */ /* 0x001fc800078e0026 */
[----:B------:R-:W-:-:S05]  /*9790*/  @P3 IMAD.MOV.U32 R27, RZ, RZ, R40 ;  /* 0x000000ffff1b3224 */ /* 0x000fca00078e0028 */
[----:B------:R-:W3:Y:S01]  /*97a0*/  @P3 LDG.E.U16 R37, desc[UR24][R26.64] ;  /* 0x000000181a253981 */ /* 0x000ee2000c1e1500 */
[----:B------:R-:W-:-:S03]  /*97b0*/  SEL R46, R11, R46, !P4 ;  /* 0x0000002e0b2e7207 */ /* 0x000fc60006000000 */
[----:B------:R-:W-:Y:S02]  /*97c0*/  STL [R1+0x23c], R41 ;  /* 0x00023c2901007387 */ /* 0x000fe40000100800 */
[----:B------:R-:W-:Y:S02]  /*97d0*/  IMAD R46, R46, UR7, RZ ;  /* 0x000000072e2e7c24 */ /* 0x000fe4000f8e02ff */
[----:B------:R-:W-:Y:S04]  /*97e0*/  STL [R1+0x280], R38 ;  /* 0x0002802601007387 */ /* 0x000fe80000100800 */
[----:B------:R-:W-:Y:S01]  /*97f0*/  STL [R1+0x27c], R40 ;  /* 0x00027c2801007387 */ /* 0x000fe20000100800 */
[----:B------:R-:W-:Y:S01]  /*9800*/  IMAD R9, R7, UR7, RZ ;  /* 0x0000000707097c24 */ /* 0x000fe2000f8e02ff */
[----:B------:R-:W-:-:S02]  /*9810*/  SEL R7, R11, R16, !P4 ;  /* 0x000000100b077207 */ /* 0x000fc40006000000 */
[----:B------:R-:W-:Y:S02]  /*9820*/  PRMT R39, RZ, 0x7610, R39 ;  /* 0x00007610ff277816 */ /* 0x000fe40000000027 */
[----:B------:R-:W-:Y:S01]  /*9830*/  PRMT R34, RZ, 0x7610, R34 ;  /* 0x00007610ff227816 */ /* 0x000fe20000000022 */
[----:B--2---:R0:W-:Y:S02]  /*9840*/  STL [R1+0x1f4], R17 ;  /* 0x0001f41101007387 */ /* 0x0041e40000100800 */
[----:B0-----:R-:W-:-:S04]  /*9850*/  LEA R17, P6, R46, R5, 0x1 ;  /* 0x000000052e117211 */ /* 0x001fc800078c08ff */
[----:B------:R-:W-:Y:S01]  /*9860*/  LEA.HI.X.SX32 R40, R46, R4, 0x1, P6 ;  /* 0x000000042e287211 */ /* 0x000fe200030f0eff */
[----:B------:R0:W-:Y:S01]  /*9870*/  STL [R1+0x2c0], R17 ;  /* 0x0002c01101007387 */ /* 0x0001e20000100800 */
[----:B------:R-:W-:-:S03]  /*9880*/  @P3 IMAD.MOV.U32 R16, RZ, RZ, R17 ;  /* 0x000000ffff103224 */ /* 0x000fc600078e0011 */
[----:B---3--:R1:W-:Y:S01]  /*9890*/  STL [R1+0x1f8], R37 ;  /* 0x0001f82501007387 */ /* 0x0083e20000100800 */
[----:B0-----:R-:W-:Y:S01]  /*98a0*/  @P3 IMAD.MOV.U32 R17, RZ, RZ, R40 ;  /* 0x000000ffff113224 */ /* 0x001fe200078e0028 */
[----:B-1----:R-:W-:-:S04]  /*98b0*/  LEA R37, P6, R9, R5, 0x1 ;  /* 0x0000000509257211 */ /* 0x002fc800078c08ff */
[----:B------:R0:W2:Y:S01]  /*98c0*/  @P3 LDG.E.U16 R39, desc[UR24][R16.64] ;  /* 0x0000001810273981 */ /* 0x0000a2000c1e1500 */
[----:B------:R-:W-:Y:S01]  /*98d0*/  LEA.HI.X.SX32 R38, R9, R4, 0x1, P6 ;  /* 0x0000000409267211 */ /* 0x000fe200030f0eff */
[----:B0-----:R-:W-:-:S04]  /*98e0*/  @P3 IMAD.MOV.U32 R16, RZ, RZ, R37 ;  /* 0x000000ffff103224 */ /* 0x001fc800078e0025 */
[----:B------:R-:W-:-:S05]  /*98f0*/  @P3 IMAD.MOV.U32 R17, RZ, RZ, R38 ;  /* 0x000000ffff113224 */ /* 0x000fca00078e0026 */
[----:B------:R0:W3:Y:S01]  /*9900*/  @P3 LDG.E.U16 R34, desc[UR24][R16.64] ;  /* 0x0000001810223981 */ /* 0x0000e2000c1e1500 */
[----:B------:R-:W-:-:S05]  /*9910*/  SEL R21, R11, R21, !P4 ;  /* 0x000000150b157207 */ /* 0x000fca0006000000 */
[----:B------:R-:W-:Y:S01]  /*9920*/  IMAD R21, R21, UR7, RZ ;  /* 0x0000000715157c24 */ /* 0x000fe2000f8e02ff */
[----:B------:R-:W-:Y:S01]  /*9930*/  STL [R1+0x2bc], R40 ;  /* 0x0002bc2801007387 */ /* 0x000fe20000100800 */
[----:B------:R-:W-:-:S03]  /*9940*/  SEL R8, R11, R8, !P4 ;  /* 0x000000080b087207 */ /* 0x000fc60006000000 */
[----:B------:R-:W-:Y:S01]  /*9950*/  LEA R9, P6, R21, R5, 0x1 ;  /* 0x0000000515097211 */ /* 0x000fe200078c08ff */
[----:B------:R-:W-:Y:S01]  /*9960*/  STL [R1+0x300], R37 ;  /* 0x0003002501007387 */ /* 0x000fe20000100800 */
[----:B------:R-:W-:-:S03]  /*9970*/  IMAD R7, R7, UR7, RZ ;  /* 0x0000000707077c24 */ /* 0x000fc6000f8e02ff */
[----:B------:R1:W-:Y:S01]  /*9980*/  STL [R1+0x2fc], R38 ;  /* 0x0002fc2601007387 */ /* 0x0003e20000100800 */
[----:B0-----:R-:W-:Y:S01]  /*9990*/  IMAD R16, R8, UR7, RZ ;  /* 0x0000000708107c24 */ /* 0x001fe2000f8e02ff */
[----:B------:R-:W-:Y:S01]  /*99a0*/  PRMT R36, RZ, 0x7610, R36 ;  /* 0x00007610ff247816 */ /* 0x000fe20000000024 */
[----:B------:R-:W-:Y:S01]  /*99b0*/  @P3 IMAD.MOV.U32 R8, RZ, RZ, R9 ;  /* 0x000000ffff083224 */ /* 0x000fe200078e0009 */
[----:B------:R0:W-:Y:S01]  /*99c0*/  STL [R1+0x340], R9 ;  /* 0x0003400901007387 */ /* 0x0001e20000100800 */
[----:B-1----:R-:W-:-:S05]  /*99d0*/  LEA.HI.X.SX32 R38, R21, R4, 0x1, P6 ;  /* 0x0000000415267211 */ /* 0x002fca00030f0eff */
[----:B0-----:R-:W-:Y:S01]  /*99e0*/  @P3 IMAD.MOV.U32 R9, RZ, RZ, R38 ;  /* 0x000000ffff093224 */ /* 0x001fe200078e0026 */
[----:B------:R-:W-:-:S04]  /*99f0*/  PRMT R32, RZ, 0x7610, R32 ;  /* 0x00007610ff207816 */ /* 0x000fc80000000020 */
[----:B------:R0:W4:Y:S04]  /*9a00*/  @P3 LDG.E.U16 R36, desc[UR24][R8.64] ;  /* 0x0000001808243981 */ /* 0x000128000c1e1500 */
[----:B---3--:R1:W-:Y:S02]  /*9a10*/  STL [R1+0x1f0], R34 ;  /* 0x0001f02201007387 */ /* 0x0083e40000100800 */
[----:B-1----:R-:W-:-:S04]  /*9a20*/  LEA R34, P6, R7, R5, 0x1 ;  /* 0x0000000507227211 */ /* 0x002fc800078c08ff */
[----:B------:R-:W-:Y:S01]  /*9a30*/  LEA.HI.X.SX32 R37, R7, R4, 0x1, P6 ;  /* 0x0000000407257211 */ /* 0x000fe200030f0eff */
[----:B0-----:R-:W-:-:S04]  /*9a40*/  @P3 IMAD.MOV.U32 R8, RZ, RZ, R34 ;  /* 0x000000ffff083224 */ /* 0x001fc800078e0022 */
[----:B------:R-:W-:-:S05]  /*9a50*/  @P3 IMAD.MOV.U32 R9, RZ, RZ, R37 ;  /* 0x000000ffff093224 */ /* 0x000fca00078e0025 */
[----:B------:R0:W3:Y:S04]  /*9a60*/  @P3 LDG.E.U16 R32, desc[UR24][R8.64] ;  /* 0x0000001808203981 */ /* 0x0000e8000c1e1500 */
[----:B------:R-:W-:Y:S01]  /*9a70*/  STL [R1+0x33c], R38 ;  /* 0x00033c2601007387 */ /* 0x000fe20000100800 */
[----:B------:R-:W-:-:S03]  /*9a80*/  SEL R10, R11, R10, !P4 ;  /* 0x0000000a0b0a7207 */ /* 0x000fc60006000000 */
[----:B------:R-:W-:Y:S04]  /*9a90*/  STL [R1+0x460], R34 ;  /* 0x0004602201007387 */ /* 0x000fe80000100800 */
[----:B------:R-:W-:Y:S04]  /*9aa0*/  STL [R1+0x45c], R37 ;  /* 0x00045c2501007387 */ /* 0x000fe80000100800 */
[----:B----4-:R1:W-:Y:S01]  /*9ab0*/  STL [R1+0x1e4], R36 ;  /* 0x0001e42401007387 */ /* 0x0103e20000100800 */
[----:B------:R-:W-:Y:S01]  /*9ac0*/  IMAD R10, R10, UR7, RZ ;  /* 0x000000070a0a7c24 */ /* 0x000fe2000f8e02ff */
[----:B-1----:R-:W-:-:S04]  /*9ad0*/  LEA R36, P6, R16, R5, 0x1 ;  /* 0x0000000510247211 */ /* 0x002fc800078c08ff */
[----:B0-----:R-:W-:Y:S01]  /*9ae0*/  LEA.HI.X.SX32 R8, R16, R4, 0x1, P6 ;  /* 0x0000000410087211 */ /* 0x001fe200030f0eff */
[----:B------:R-:W-:Y:S01]  /*9af0*/  STL [R1+0x470], R36 ;  /* 0x0004702401007387 */ /* 0x000fe20000100800 */
[----:B------:R-:W-:-:S03]  /*9b00*/  PRMT R35, RZ, 0x7610, R35 ;  /* 0x00007610ff237816 */ /* 0x000fc60000000023 */
[----:B--2---:R-:W-:Y:S01]  /*9b10*/  STL [R1+0x1ec], R39 ;  /* 0x0001ec2701007387 */ /* 0x004fe20000100800 */
[----:B------:R-:W-:Y:S01]  /*9b20*/  @P3 IMAD.MOV.U32 R9, RZ, RZ, R8 ;  /* 0x000000ffff093224 */ /* 0x000fe200078e0008 */
[----:B------:R-:W-:Y:S02]  /*9b30*/  PRMT R7, RZ, 0x7610, R7 ;  /* 0x00007610ff077816 */ /* 0x000fe40000000007 */
[----:B---3--:R0:W-:Y:S04]  /*9b40*/  STL [R1+0x1e8], R32 ;  /* 0x0001e82001007387 */ /* 0x0081e80000100800 */
        /* <DEDUP_REMOVED lines=8> */
[----:B------:R-:W-:-:S03]  /*9bd0*/  SEL R12, R11, R12, !P4 ;  /* 0x0000000c0b0c7207 */ /* 0x000fc60006000000 */
[----:B------:R-:W-:Y:S02]  /*9be0*/  STL [R1+0x480], R32 ;  /* 0x0004802001007387 */ /* 0x000fe40000100800 */
[----:B------:R-:W-:Y:S02]  /*9bf0*/  IMAD R12, R12, UR7, RZ ;  /* 0x000000070c0c7c24 */ /* 0x000fe4000f8e02ff */
[----:B------:R-:W-:Y:S01]  /*9c00*/  STL [R1+0x47c], R34 ;  /* 0x00047c2201007387 */ /* 0x000fe20000100800 */
[----:B------:R-:W-:-:S05]  /*9c10*/  SEL R14, R11, R14, !P4 ;  /* 0x0000000e0b0e7207 */ /* 0x000fca0006000000 */
[----:B------:R-:W-:Y:S01]  /*9c20*/  IMAD R14, R14, UR7, RZ ;  /* 0x000000070e0e7c24 */ /* 0x000fe2000f8e02ff */
[----:B------:R-:W-:Y:S02]  /*9c30*/  PRMT R33, RZ, 0x7610, R33 ;  /* 0x00007610ff217816 */ /* 0x000fe40000000021 */
[----:B------:R-:W-:Y:S01]  /*9c40*/  PRMT R30, RZ, 0x7610, R30 ;  /* 0x00007610ff1e7816 */ /* 0x000fe2000000001e */
[----:B--2---:R1:W-:Y:S02]  /*9c50*/  STL [R1+0x1b4], R35 ;  /* 0x0001b42301007387 */ /* 0x0043e40000100800 */
[----:B-1----:R-:W-:-:S04]  /*9c60*/  LEA R35, P6, R12, R5, 0x1 ;  /* 0x000000050c237211 */ /* 0x002fc800078c08ff */
[----:B0-----:R-:W-:Y:S01]  /*9c70*/  LEA.HI.X.SX32 R8, R12, R4, 0x1, P6 ;  /* 0x000000040c087211 */ /* 0x001fe200030f0eff */
[----:B------:R-:W-:Y:S01]  /*9c80*/  STL [R1+0x490], R35 ;  /* 0x0004902301007387 */ /* 0x000fe20000100800 */
[----:B------:R-:W-:-:S03]  /*9c90*/  LEA R32, P6, R14, R5, 0x1 ;  /* 0x000000050e207211 */ /* 0x000fc600078c08ff */
[----:B---3--:R-:W-:Y:S01]  /*9ca0*/  STL [R1+0x1b8], R7 ;  /* 0x0001b80701007387 */ /* 0x008fe20000100800 */
[----:B------:R-:W-:-:S03]  /*9cb0*/  @P3 IMAD.MOV.U32 R9, RZ, RZ, R8 ;  /* 0x000000ffff093224 */ /* 0x000fc600078e0008 */
[----:B------:R0:W-:Y:S01]  /*9cc0*/  STL [R1+0x48c], R8 ;  /* 0x00048c0801007387 */ /* 0x0001e20000100800 */
[----:B------:R-:W-:Y:S01]  /*9cd0*/  LEA.HI.X.SX32 R34, R14, R4, 0x1, P6 ;  /* 0x000000040e227211 */ /* 0x000fe200030f0eff */
[----:B0-----:R-:W-:-:S05]  /*9ce0*/  @P3 IMAD.MOV.U32 R8, RZ, RZ, R35 ;  /* 0x000000ffff083224 */ /* 0x001fca00078e0023 */
        /* <DEDUP_REMOVED lines=74> */
[----:B------:R-:W-:Y:S02]  /*a190*/  SEL R10, R11, R53, !P4 ;  /* 0x000000350b0a7207 */ /* 0x000fe40006000000 */
[----:B------:R-:W-:-:S03]  /*a1a0*/  PRMT R21, RZ, 0x7610, R21 ;  /* 0x00007610ff157816 */ /* 0x000fc60000000015 */
[----:B------:R-:W-:Y:S01]  /*a1b0*/  IMAD R10, R10, UR7, RZ ;  /* 0x000000070a0a7c24 */ /* 0x000fe2000f8e02ff */
        /* <DEDUP_REMOVED lines=25> */
[----:B0-----:R-:W-:Y:S02]  /*a350*/  LEA.HI.X.SX32 R8, R7, R4, 0x1, P6 ;  /* 0x0000000407087211 */ /* 0x001fe400030f0eff */
[----:B------:R-:W-:Y:S01]  /*a360*/  LEA R14, P6, R44, R5, 0x1 ;  /* 0x000000052c0e7211 */ /* 0x000fe200078c08ff */
[----:B------:R-:W-:Y:S02]  /*a370*/  STL [R1+0x2c8], R21 ;  /* 0x0002c81501007387 */ /* 0x000fe40000100800 */
[----:B------:R-:W-:Y:S02]  /*a380*/  @P3 IMAD.MOV.U32 R9, RZ, RZ, R8 ;  /* 0x000000ffff093224 */ /* 0x000fe400078e0008 */
[----:B------:R0:W-:Y:S04]  /*a390*/  STL [R1+0x2c4], R8 ;  /* 0x0002c40801007387 */ /* 0x0001e80000100800 */
[----:B------:R-:W-:Y:S04]  /*a3a0*/  STL [R1+0x308], R14 ;  /* 0x0003080e01007387 */ /* 0x000fe80000100800 */
[----:B---3--:R1:W-:Y:S01]  /*a3b0*/  STL [R1+0x164], R17 ;  /* 0x0001641101007387 */ /* 0x0083e20000100800 */
[----:B0-----:R-:W-:-:S05]  /*a3c0*/  @P3 IMAD.MOV.U32 R8, RZ, RZ, R21 ;  /* 0x000000ffff083224 */ /* 0x001fca00078e0015 */
[----:B------:R0:W2:Y:S01]  /*a3d0*/  @P3 LDG.E.U16 R16, desc[UR24][R8.64] ;  /* 0x0000001808103981 */ /* 0x0000a2000c1e1500 */
[----:B-1----:R-:W-:Y:S01]  /*a3e0*/  LEA.HI.X.SX32 R17, R44, R4, 0x1, P6 ;  /* 0x000000042c117211 */ /* 0x002fe200030f0eff */
[----:B0-----:R-:W-:-:S04]  /*a3f0*/  @P3 IMAD.MOV.U32 R8, RZ, RZ, R14 ;  /* 0x000000ffff083224 */ /* 0x001fc800078e000e */
[----:B------:R-:W-:-:S05]  /*a400*/  @P3 IMAD.MOV.U32 R9, RZ, RZ, R17 ;  /* 0x000000ffff093224 */ /* 0x000fca00078e0011 */
[----:B------:R0:W3:Y:S01]  /*a410*/  @P3 LDG.E.U16 R12, desc[UR24][R8.64] ;  /* 0x00000018080c3981 */ /* 0x0000e2000c1e1500 */
[C---:B------:R-:W-:Y:S02]  /*a420*/  SEL R25, R11.reuse, R25, !P4 ;  /* 0x000000190b197207 */ /* 0x040fe40006000000 */
[----:B------:R-:W-:-:S03]  /*a430*/  SEL R20, R11, R20, !P4 ;  /* 0x000000140b147207 */ /* 0x000fc60006000000 */
[----:B------:R-:W-:Y:S01]  /*a440*/  IMAD R25, R25, UR7, RZ ;  /* 0x0000000719197c24 */ /* 0x000fe2000f8e02ff */
[----:B------:R-:W-:Y:S01]  /*a450*/  STL [R1+0x304], R17 ;  /* 0x0003041101007387 */ /* 0x000fe20000100800 */
        /* <DEDUP_REMOVED lines=23> */
[----:B------:R-:W-:-:S02]  /*a5d0*/  SEL R13, R11, R13, !P4 ;  /* 0x0000000d0b0d7207 */ /* 0x000fc40006000000 */
[----:B------:R-:W-:-:S03]  /*a5e0*/  PRMT R70, RZ, 0x7610, R70 ;  /* 0x00007610ff467816 */ /* 0x000fc60000000046 */
        /* <DEDUP_REMOVED lines=12> */
[-C--:B------:R-:W-:Y:S02]  /*a6b0*/  LEA.HI.X.SX32 R12, R18, R4.reuse, 0x1, P6 ;  /* 0x00000004120c7211 */ /* 0x080fe400030f0eff */
[----:B------:R0:W2:Y:S01]  /*a6c0*/  @P3 LDG.E.U16 R70, desc[UR24][R8.64] ;  /* 0x0000001808463981 */ /* 0x0000a2000c1e1500 */
[C---:B------:R-:W-:Y:S01]  /*a6d0*/  LEA R10, P6, R13.reuse, R5, 0x1 ;  /* 0x000000050d0a7211 */ /* 0x040fe200078c08ff */
[----:B0-----:R-:W-:Y:S02]  /*a6e0*/  @P3 IMAD.MOV.U32 R8, RZ, RZ, R7 ;  /* 0x000000ffff083224 */ /* 0x001fe400078e0007 */
[----:B------:R-:W-:Y:S01]  /*a6f0*/  @P3 IMAD.MOV.U32 R9, RZ, RZ, R12 ;  /* 0x000000ffff093224 */ /* 0x000fe200078e000c */
[----:B------:R-:W-:Y:S04]  /*a700*/  STL [R1+0x488], R7 ;  /* 0x0004880701007387 */ /* 0x000fe80000100800 */
[----:B------:R0:W3:Y:S04]  /*a710*/  @P3 LDG.E.U16 R67, desc[UR24][R8.64] ;  /* 0x0000001808433981 */ /* 0x0000e8000c1e1500 */
[----:B------:R-:W-:Y:S01]  /*a720*/  STL [R1+0x484], R12 ;  /* 0x0004840c01007387 */ /* 0x000fe20000100800 */
[----:B0-----:R-:W-:-:S03]  /*a730*/  LEA.HI.X.SX32 R8, R13, R4, 0x1, P6 ;  /* 0x000000040d087211 */ /* 0x001fc600030f0eff */
[----:B------:R-:W-:Y:S04]  /*a740*/  STL [R1+0x498], R10 ;  /* 0x0004980a01007387 */ /* 0x000fe80000100800 */
[----:B------:R0:W-:Y:S01]  /*a750*/  STL [R1+0x494], R8 ;  /* 0x0004940801007387 */ /* 0x0001e20000100800 */
[----:B------:R-:W-:Y:S02]  /*a760*/  @P3 IMAD.MOV.U32 R9, RZ, RZ, R8 ;  /* 0x000000ffff093224 */ /* 0x000fe400078e0008 */
[----:B0-----:R-:W-:-:S05]  /*a770*/  @P3 IMAD.MOV.U32 R8, RZ, RZ, R10 ;  /* 0x000000ffff083224 */ /* 0x001fca00078e000a */
[----:B------:R0:W4:Y:S01]  /*a780*/  @P3 LDG.E.U16 R66, desc[UR24][R8.64] ;  /* 0x0000001808423981 */ /* 0x000122000c1e1500 */
[C---:B------:R-:W-:Y:S02]  /*a790*/  SEL R15, R11.reuse, R15, !P4 ;  /* 0x0000000f0b0f7207 */ /* 0x040fe40006000000 */
[----:B------:R-:W-:-:S03]  /*a7a0*/  SEL R7, R11, R90, !P4 ;  /* 0x0000005a0b077207 */ /* 0x000fc60006000000 */
[----:B------:R-:W-:Y:S02]  /*a7b0*/  IMAD R15, R15, UR7, RZ ;  /* 0x000000070f0f7c24 */ /* 0x000fe4000f8e02ff */
[----:B------:R-:W-:-:S03]  /*a7c0*/  IMAD R12, R7, UR7, RZ ;  /* 0x00000007070c7c24 */ /* 0x000fc6000f8e02ff */
[----:B------:R-:W-:Y:S01]  /*a7d0*/  LEA R14, P6, R15, R5, 0x1 ;  /* 0x000000050f0e7211 */ /* 0x000fe200078c08ff */
[----:B------:R-:W-:-:S03]  /*a7e0*/  VIADD R7, R0, 0x5b ;  /* 0x0000005b00077836 */ /* 0x000fc60000000000 */
[-C--:B------:R-:W-:Y:S02]  /*a7f0*/  LEA.HI.X.SX32 R16, R15, R4.reuse, 0x1, P6 ;  /* 0x000000040f107211 */ /* 0x080fe400030f0eff */
[C---:B------:R-:W-:Y:S01]  /*a800*/  LEA R13, P6, R12.reuse, R5, 0x1 ;  /* 0x000000050c0d7211 */ /* 0x040fe200078c08ff */
[----:B------:R-:W-:Y:S01]  /*a810*/  STL [R1+0x4a8], R14 ;  /* 0x0004a80e01007387 */ /* 0x000fe20000100800 */
[----:B------:R-:W-:Y:S01]  /*a820*/  PRMT R64, RZ, 0x7610, R64 ;  /* 0x00007610ff407816 */ /* 0x000fe20000000040 */
[----:B0-----:R-:W-:Y:S01]  /*a830*/  @P3 IMAD.MOV.U32 R8, RZ, RZ, R14 ;  /* 0x000000ffff083224 */ /* 0x001fe200078e000e */
[----:B------:R-:W-:Y:S01]  /*a840*/  LEA.HI.X.SX32 R12, R12, R4, 0x1, P6 ;  /* 0x000000040c0c7211 */ /* 0x000fe200030f0eff */
[----:B------:R-:W-:Y:S01]  /*a850*/  @P3 IMAD.MOV.U32 R9, RZ, RZ, R16 ;  /* 0x000000ffff093224 */ /* 0x000fe200078e0010 */
[----:B------:R-:W-:Y:S02]  /*a860*/  IABS R10, R7 ;  /* 0x00000007000a7213 */ /* 0x000fe40000000000 */
[C---:B------:R-:W-:Y:S01]  /*a870*/  ISETP.GT.U32.AND P6, PT, R2.reuse, R23, PT ;  /* 0x000000170200720c */ /* 0x040fe20003fc4070 */
[----:B------:R-:W-:Y:S01]  /*a880*/  IMAD.MOV.U32 R39, RZ, RZ, R22 ;  /* 0x000000ffff277224 */ /* 0x000fe200078e0016 */
[----:B------:R0:W2:Y:S03]  /*a890*/  @P3 LDG.E.U16 R64, desc[UR24][R8.64] ;  /* 0x0000001808403981 */ /* 0x0000a6000c1e1500 */
[----:B------:R-:W-:Y:S01]  /*a8a0*/  @!P1 IMAD.MOV R39, RZ, RZ, -R39 ;  /* 0x000000ffff279224 */ /* 0x000fe200078e0a27 */
[----:B------:R-:W-:-:S02]  /*a8b0*/  ISETP.GT.U32.AND P1, PT, R2, R6, PT ;  /* 0x000000060200720c */ /* 0x000fc40003f24070 */
[----:B------:R-:W-:Y:S01]  /*a8c0*/  PRMT R57, RZ, 0x7610, R57 ;  /* 0x00007610ff397816 */ /* 0x000fe20000000039 */
[----:B0-----:R-:W-:-:S04]  /*a8d0*/  IMAD.MOV.U32 R9, RZ, RZ, R10 ;  /* 0x000000ffff097224 */ /* 0x001fc800078e000a */
[----:B------:R-:W-:-:S04]  /*a8e0*/  IMAD.HI.U32 R10, R3, R9, RZ ;  /* 0x00000009030a7227 */ /* 0x000fc800078e00ff */
[----:B------:R-:W-:Y:S02]  /*a8f0*/  IMAD.MOV R10, RZ, RZ, -R10 ;  /* 0x000000ffff0a7224 */ /* 0x000fe400078e0a0a */
[--C-:B------:R-:W-:Y:S01]  /*a900*/  @!P6 IMAD.IADD R23, R23, 0x1, -R2.reuse ;  /* 0x000000011717e824 */ /* 0x100fe200078e0a02 */
[----:B------:R-:W-:Y:S01]  /*a910*/  ISETP.GE.AND P6, PT, R7, RZ, PT ;  /* 0x000000ff0700720c */ /* 0x000fe20003fc6270 */
[----:B------:R-:W-:Y:S02]  /*a920*/  IMAD R7, R2, R10, R9 ;  /* 0x0000000a02077224 */ /* 0x000fe400078e0209 */
[----:B------:R-:W-:Y:S02]  /*a930*/  IMAD.MOV.U32 R38, RZ, RZ, R23 ;  /* 0x000000ffff267224 */ /* 0x000fe400078e0017 */
[----:B------:R-:W-:Y:S02]  /*a940*/  @!P1 IMAD.IADD R6, R6, 0x1, -R2 ;  /* 0x0000000106069824 */ /* 0x000fe400078e0a02 */
[----:B------:R-:W-:Y:S01]  /*a950*/  @!P5 IMAD.MOV R38, RZ, RZ, -R38 ;  /* 0x000000ffff26d224 */ /* 0x000fe200078e0a26 */
[----:B------:R-:W-:-:S02]  /*a960*/  ISETP.GT.U32.AND P5, PT, R2, R7, PT ;  /* 0x000000070200720c */ /* 0x000fc40003fa4070 */
[----:B------:R-:W-:Y:S01]  /*a970*/  ISETP.GT.U32.AND P1, PT, R2, R6, PT ;  /* 0x000000060200720c */ /* 0x000fe20003f24070 */
[----:B------:R-:W-:-:S10]  /*a980*/  VIADD R10, R0, 0x5d ;  /* 0x0000005d000a7836 */ /* 0x000fd40000000000 */
[--C-:B------:R-:W-:Y:S02]  /*a990*/  @!P5 IMAD.IADD R7, R7, 0x1, -R2.reuse ;  /* 0x000000010707d824 */ /* 0x100fe400078e0a02 */
[----:B------:R-:W-:-:S03]  /*a9a0*/  @!P1 IMAD.IADD R6, R6, 0x1, -R2 ;  /* 0x0000000106069824 */ /* 0x000fc600078e0a02 */
[----:B------:R-:W-:Y:S01]  /*a9b0*/  ISETP.GT.U32.AND P5, PT, R2, R7, PT ;  /* 0x000000070200720c */ /* 0x000fe20003fa4070 */
[----:B------:R-:W-:-:S04]  /*a9c0*/  IMAD.MOV.U32 R36, RZ, RZ, R6 ;  /* 0x000000ffff247224 */ /* 0x000fc800078e0006 */
[----:B------:R-:W-:-:S08]  /*a9d0*/  @!P0 IMAD.MOV R36, RZ, RZ, -R36 ;  /* 0x000000ffff248224 */ /* 0x000fd000078e0a24 */
[----:B------:R-:W-:-:S04]  /*a9e0*/  @!P5 IMAD.IADD R7, R7, 0x1, -R2 ;  /* 0x000000010707d824 */ /* 0x000fc800078e0a02 */
[----:B------:R-:W-:-:S04]  /*a9f0*/  IMAD.MOV.U32 R35, RZ, RZ, R7 ;  /* 0x000000ffff237224 */ /* 0x000fc800078e0007 */
[----:B------:R-:W-:Y:S01]  /*aa00*/  @!P6 IMAD.MOV R35, RZ, RZ, -R35 ;  /* 0x000000ffff23e224 */ /* 0x000fe200078e0a23 */
[----:B------:R-:W-:Y:S01]  /*aa10*/  ISETP.GE.AND P6, PT, R10, RZ, PT ;  /* 0x000000ff0a00720c */ /* 0x000fe20003fc6270 */
[----:B----4-:R-:W-:Y:S04]  /*aa20*/  STL [R1+0x758], R66 ;  /* 0x0007584201007387 */ /* 0x010fe80000100800 */
[----:B------:R-:W-:Y:S04]  /*aa30*/  STL [R1+0x4a4], R16 ;  /* 0x0004a41001007387 */ /* 0x000fe80000100800 */
[----:B------:R0:W-:Y:S04]  /*aa40*/  STL [R1+0xc8], R13 ;  /* 0x0000c80d01007387 */ /* 0x0001e80000100800 */
[----:B------:R1:W-:Y:S01]  /*aa50*/  STL [R1+0xc4], R12 ;  /* 0x0000c40c01007387 */ /* 0x0003e20000100800 */
[----:B0-----:R-:W-:-:S04]  /*aa60*/  @P3 LOP3.LUT R13, R13, R12, RZ, 0x3c, !PT ;  /* 0x0000000c0d0d3212 */ /* 0x001fc800078e3cff */
[----:B-1----:R-:W-:-:S04]  /*aa70*/  @P3 LOP3.LUT R12, R13, R12, RZ, 0x3c, !PT ;  /* 0x0000000c0d0c3212 */ /* 0x002fc800078e3cff */
[----:B------:R-:W-:-:S05]  /*aa80*/  @P3 LOP3.LUT R13, R13, R12, RZ, 0x3c, !PT ;  /* 0x0000000c0d0d3212 */ /* 0x000fca00078e3cff */
[----:B------:R0:W4:Y:S02]  /*aa90*/  @P3 LDG.E.U16 R57, desc[UR24][R12.64] ;  /* 0x000000180c393981 */ /* 0x000124000c1e1500 */
[----:B0-----:R-:W-:-:S05]  /*aaa0*/  VIADD R12, R0, 0x5c ;  /* 0x0000005c000c7836 */ /* 0x001fca0000000000 */
[----:B------:R-:W-:-:S05]  /*aab0*/  IABS R8, R12 ;  /* 0x0000000c00087213 */ /* 0x000fca0000000000 */
[----:B------:R-:W-:-:S04]  /*aac0*/  IMAD.HI.U32 R9, R3, R8, RZ ;  /* 0x0000000803097227 */ /* 0x000fc800078e00ff */
[----:B------:R-:W-:-:S04]  /*aad0*/  IMAD.MOV R9, RZ, RZ, -R9 ;  /* 0x000000ffff097224 */ /* 0x000fc800078e0a09 */
[----:B------:R-:W-:Y:S01]  /*aae0*/  IMAD R8, R2, R9, R8 ;  /* 0x0000000902087224 */ /* 0x000fe200078e0208 */
[----:B------:R-:W-:-:S04]  /*aaf0*/  IABS R9, R10 ;  /* 0x0000000a00097213 */ /* 0x000fc80000000000 */
[----:B------:R-:W-:Y:S01]  /*ab00*/  ISETP.GT.U32.AND P1, PT, R2, R8, PT ;  /* 0x000000080200720c */ /* 0x000fe20003f24070 */
[----:B------:R-:W-:-:S04]  /*ab10*/  IMAD.HI.U32 R13, R3, R9, RZ ;  /* 0x00000009030d7227 */ /* 0x000fc800078e00ff */
[----:B------:R-:W-:-:S04]  /*ab20*/  IMAD.MOV R6, RZ, RZ, -R13 ;  /* 0x000000ffff067224 */ /* 0x000fc800078e0a0d */
[----:B------:R-:W-:Y:S02]  /*ab30*/  IMAD R6, R2, R6, R9 ;  /* 0x0000000602067224 */ /* 0x000fe400078e0209 */
[----:B------:R-:W-:Y:S02]  /*ab40*/  VIADD R9, R0, 0x5e ;  /* 0x0000005e00097836 */ /* 0x000fe40000000000 */
[----:B------:R-:W-:Y:S01]  /*ab50*/  @!P1 IMAD.IADD R8, R8, 0x1, -R2 ;  /* 0x0000000108089824 */ /* 0x000fe200078e0a02 */
[----:B------:R-:W-:Y:S02]  /*ab60*/  ISETP.GT.U32.AND P5, PT, R2, R6, PT ;  /* 0x000000060200720c */ /* 0x000fe40003fa4070 */
[----:B------:R-:W-:Y:S02]  /*ab70*/  ISETP.GE.AND P0, PT, R12, RZ, PT ;  /* 0x000000ff0c00720c */ /* 0x000fe40003f06270 */
[----:B------:R-:W-:Y:S02]  /*ab80*/  ISETP.GT.U32.AND P1, PT, R2, R8, PT ;  /* 0x000000080200720c */ /* 0x000fe40003f24070 */
[----:B------:R-:W-:-:S05]  /*ab90*/  IABS R12, R9 ;  /* 0x00000009000c7213 */ /* 0x000fca0000000000 */
[----:B------:R-:W-:Y:S02]  /*aba0*/  IMAD.MOV.U32 R7, RZ, RZ, R12 ;  /* 0x000000ffff077224 */ /* 0x000fe400078e000c */
[----:B------:R-:W-:Y:S02]  /*abb0*/  @!P5 IMAD.IADD R6, R6, 0x1, -R2 ;  /* 0x000000010606d824 */ /* 0x000fe400078e0a02 */
[----:B------:R-:W-:-:S04]  /*abc0*/  IMAD.HI.U32 R10, R3, R7, RZ ;  /* 0x00000007030a7227 */ /* 0x000fc800078e00ff */
[----:B------:R-:W-:Y:S01]  /*abd0*/  @!P1 IMAD.IADD R8, R8, 0x1, -R2 ;  /* 0x0000000108089824 */ /* 0x000fe200078e0a02 */
[----:B------:R-:W-:Y:S01]  /*abe0*/  ISETP.GE.AND P1, PT, R9, RZ, PT ;  /* 0x000000ff0900720c */ /* 0x000fe20003f26270 */
[----:B------:R-:W-:Y:S01]  /*abf0*/  IMAD.MOV R9, RZ, RZ, -R10 ;  /* 0x000000ffff097224 */ /* 0x000fe200078e0a0a */
[C---:B------:R-:W-:Y:S01]  /*ac00*/  ISETP.GT.U32.AND P5, PT, R2.reuse, R6, PT ;  /* 0x000000060200720c */ /* 0x040fe20003fa4070 */
[----:B------:R-:W-:Y:S02]  /*ac10*/  IMAD.MOV.U32 R32, RZ, RZ, R8 ;  /* 0x000000ffff207224 */ /* 0x000fe400078e0008 */
[----:B------:R-:W-:Y:S02]  /*ac20*/  IMAD R7, R2, R9, R7 ;  /* 0x0000000902077224 */ /* 0x000fe400078e0207 */
[----:B------:R-:W-:Y:S02]  /*ac30*/  VIADD R9, R0, 0x5f ;  /* 0x0000005f00097836 */ /* 0x000fe40000000000 */
[----:B------:R-:W-:Y:S01]  /*ac40*/  @!P0 IMAD.MOV R32, RZ, RZ, -R32 ;  /* 0x000000ffff208224 */ /* 0x000fe200078e0a20 */
[----:B------:R-:W-:-:S02]  /*ac50*/  ISETP.GT.U32.AND P0, PT, R2, R7, PT ;  /* 0x000000070200720c */ /* 0x000fc40003f04070 */
[----:B------:R-:W-:-:S03]  /*ac60*/  IABS R8, R9 ;  /* 0x0000000900087213 */ /* 0x000fc60000000000 */
[----:B------:R-:W-:Y:S01]  /*ac70*/  @!P5 IMAD.IADD R6, R6, 0x1, -R2 ;  /* 0x000000010606d824 */ /* 0x000fe200078e0a02 */
[----:B------:R-:W-:Y:S01]  /*ac80*/  ISETP.GE.AND P5, PT, R9, RZ, PT ;  /* 0x000000ff0900720c */ /* 0x000fe20003fa6270 */
[----:B------:R-:W-:-:S04]  /*ac90*/  IMAD.HI.U32 R9, R3, R8, RZ ;  /* 0x0000000803097227 */ /* 0x000fc800078e00ff */
[----:B------:R-:W-:Y:S02]  /*aca0*/  IMAD.MOV R9, RZ, RZ, -R9 ;  /* 0x000000ffff097224 */ /* 0x000fe400078e0a09 */
[----:B------:R-:W-:Y:S02]  /*acb0*/  @!P0 IMAD.IADD R7, R7, 0x1, -R2 ;  /* 0x0000000107078824 */ /* 0x000fe400078e0a02 */
[C---:B------:R-:W-:Y:S02]  /*acc0*/  IMAD R8, R2.reuse, R9, R8 ;  /* 0x0000000902087224 */ /* 0x040fe400078e0208 */
[----:B------:R-:W-:Y:S01]  /*acd0*/  IMAD.MOV.U32 R31, RZ, RZ, R6 ;  /* 0x000000ffff1f7224 */ /* 0x000fe200078e0006 */
[----:B------:R-:W-:-:S03]  /*ace0*/  ISETP.GT.U32.AND P0, PT, R2, R7, PT ;  /* 0x000000070200720c */ /* 0x000fc60003f04070 */
[----:B------:R-:W-:Y:S01]  /*acf0*/  @!P6 IMAD.MOV R31, RZ, RZ, -R31 ;  /* 0x000000ffff1fe224 */ /* 0x000fe200078e0a1f */
[----:B------:R-:W-:Y:S01]  /*ad00*/  ISETP.GT.U32.AND P6, PT, R2, R8, PT ;  /* 0x000000080200720c */ /* 0x000fe20003fc4070 */
[----:B------:R-:W-:-:S05]  /*ad10*/  VIADD R9, R0, 0x62 ;  /* 0x0000006200097836 */ /* 0x000fca0000000000 */
[----:B------:R-:W-:-:S03]  /*ad20*/  IABS R6, R9 ;  /* 0x0000000900067213 */ /* 0x000fc60000000000 */
[----:B------:R-:W-:Y:S01]  /*ad30*/  @!P0 IMAD.IADD R7, R7, 0x1, -R2 ;  /* 0x0000000107078824 */ /* 0x000fe200078e0a02 */
[----:B------:R-:W-:Y:S01]  /*ad40*/  ISETP.GE.AND P0, PT, R9, RZ, PT ;  /* 0x000000ff0900720c */ /* 0x000fe20003f06270 */
[----:B------:R-:W-:-:S04]  /*ad50*/  IMAD.HI.U32 R9, R3, R6, RZ ;  /* 0x0000000603097227 */ /* 0x000fc800078e00ff */
[----:B------:R-:W-:Y:S02]  /*ad60*/  @!P6 IMAD.IADD R8, R8, 0x1, -R2 ;  /* 0x000000010808e824 */ /* 0x000fe400078e0a02 */
[----:B------:R-:W-:-:S03]  /*ad70*/  IMAD.MOV R9, RZ, RZ, -R9 ;  /* 0x000000ffff097224 */ /* 0x000fc600078e0a09 */
[C---:B------:R-:W-:Y:S01]  /*ad80*/  ISETP.GT.U32.AND P6, PT, R2.reuse, R8, PT ;  /* 0x000000080200720c */ /* 0x040fe20003fc4070 */
[----:B------:R-:W-:Y:S02]  /*ad90*/  IMAD R6, R2, R9, R6 ;  /* 0x0000000902067224 */ /* 0x000fe400078e0206 */
[----:B------:R-:W-:Y:S02]  /*ada0*/  VIADD R9, R0, 0x63 ;  /* 0x0000006300097836 */ /* 0x000fe40000000000 */
[----:B------:R-:W-:-:S03]  /*adb0*/  IMAD.MOV.U32 R30, RZ, RZ, R7 ;  /* 0x000000ffff1e7224 */ /* 0x000fc600078e0007 */
[----:B------:R-:W-:Y:S01]  /*adc0*/  IABS R7, R9 ;  /* 0x0000000900077213 */ /* 0x000fe20000000000 */
[----:B------:R-:W-:Y:S01]  /*add0*/  @!P1 IMAD.MOV R30, RZ, RZ, -R30 ;  /* 0x000000ffff1e9224 */ /* 0x000fe200078e0a1e */
[----:B------:R-:W-:-:S03]  /*ade0*/  ISETP.GT.U32.AND P1, PT, R2, R6, PT ;  /* 0x000000060200720c */ /* 0x000fc60003f24070 */
[----:B------:R-:W-:Y:S01]  /*adf0*/  @!P6 IMAD.IADD R8, R8, 0x1, -R2 ;  /* 0x000000010808e824 */ /* 0x000fe200078e0a02 */
[----:B------:R-:W-:Y:S01]  /*ae00*/  ISETP.GE.AND P6, PT, R9, RZ, PT ;  /* 0x000000ff0900720c */ /* 0x000fe20003fc6270 */
[----:B------:R-:W-:-:S04]  /*ae10*/  IMAD.HI.U32 R9, R3, R7, RZ ;  /* 0x0000000703097227 */ /* 0x000fc800078e00ff */
[----:B------:R-:W-:Y:S02]  /*ae20*/  IMAD.MOV R9, RZ, RZ, -R9 ;  /* 0x000000ffff097224 */ /* 0x000fe400078e0a09 */
[----:B------:R-:W-:Y:S02]  /*ae30*/  IMAD.MOV.U32 R29, RZ, RZ, R8 ;  /* 0x000000ffff1d7224 */ /* 0x000fe400078e0008 */
[----:B------:R-:W-:Y:S02]  /*ae40*/  IMAD R7, R2, R9, R7 ;  /* 0x0000000902077224 */ /* 0x000fe400078e0207 */
[----:B------:R-:W-:Y:S02]  /*ae50*/  @!P1 IMAD.IADD R6, R6, 0x1, -R2 ;  /* 0x0000000106069824 */ /* 0x000fe400078e0a02 */
[----:B------:R-:W-:Y:S01]  /*ae60*/  @!P5 IMAD.MOV R29, RZ, RZ, -R29 ;  /* 0x000000ffff1dd224 */ /* 0x000fe200078e0a1d */
[----:B------:R-:W-:Y:S01]  /*ae70*/  ISETP.GT.U32.AND P5, PT, R2, R7, PT ;  /* 0x000000070200720c */ /* 0x000fe20003fa4070 */
[----:B------:R-:W-:Y:S01]  /*ae80*/  VIADD R10, R0, 0x64 ;  /* 0x00000064000a7836 */ /* 0x000fe20000000000 */
[----:B------:R-:W-:-:S04]  /*ae90*/  ISETP.GT.U32.AND P1, PT, R2, R6, PT ;  /* 0x000000060200720c */ /* 0x000fc80003f24070 */
[----:B------:R-:W-:-:S05]  /*aea0*/  IABS R9, R10 ;  /* 0x0000000a00097213 */ /* 0x000fca0000000000 */
[----:B------:R-:W-:-:S04]  /*aeb0*/  IMAD.HI.U32 R8, R3, R9, RZ ;  /* 0x0000000903087227 */ /* 0x000fc800078e00ff */
[--C-:B------:R-:W-:Y:S02]  /*aec0*/  @!P5 IMAD.IADD R7, R7, 0x1, -R2.reuse ;  /* 0x000000010707d824 */ /* 0x100fe400078e0a02 */
[----:B------:R-:W-:Y:S02]  /*aed0*/  @!P1 IMAD.IADD R6, R6, 0x1, -R2 ;  /* 0x0000000106069824 */ /* 0x000fe400078e0a02 */
[----:B------:R-:W-:Y:S01]  /*aee0*/  IMAD.MOV R8, RZ, RZ, -R8 ;  /* 0x000000ffff087224 */ /* 0x000fe200078e0a08 */
[C---:B------:R-:W-:Y:S01]  /*aef0*/  ISETP.GT.U32.AND P5, PT, R2.reuse, R7, PT ;  /* 0x000000070200720c */ /* 0x040fe20003fa4070 */
[----:B------:R-:W-:Y:S02]  /*af00*/  IMAD.MOV.U32 R28, RZ, RZ, R6 ;  /* 0x000000ffff1c7224 */ /* 0x000fe400078e0006 */
[----:B------:R-:W-:Y:S02]  /*af10*/  IMAD R9, R2, R8, R9 ;  /* 0x0000000802097224 */ /* 0x000fe400078e0209 */
[----:B------:R-:W-:-:S02]  /*af20*/  VIADD R8, R0, 0x65 ;  /* 0x0000006500087836 */ /* 0x000fc40000000000 */
[----:B------:R-:W-:Y:S01]  /*af30*/  @!P0 IMAD.MOV R28, RZ, RZ, -R28 ;  /* 0x000000ffff1c8224 */ /* 0x000fe200078e0a1c */
[----:B------:R-:W-:Y:S02]  /*af40*/  ISETP.GT.U32.AND P0, PT, R2, R9, PT ;  /* 0x000000090200720c */ /* 0x000fe40003f04070 */
[----:B------:R-:W-:-:S03]  /*af50*/  IABS R6, R8 ;  /* 0x0000000800067213 */ /* 0x000fc60000000000 */
[----:B------:R-:W-:Y:S01]  /*af60*/  @!P5 IMAD.IADD R7, R7, 0x1, -R2 ;  /* 0x000000010707d824 */ /* 0x000fe200078e0a02 */
[----:B------:R-:W-:Y:S01]  /*af70*/  ISETP.GE.AND P5, PT, R8, RZ, PT ;  /* 0x000000ff0800720c */ /* 0x000fe20003fa6270 */
[----:B------:R-:W-:-:S04]  /*af80*/  IMAD.HI.U32 R8, R3, R6, RZ ;  /* 0x0000000603087227 */ /* 0x000fc800078e00ff */
[----:B------:R-:W-:Y:S02]  /*af90*/  IMAD.MOV R8, RZ, RZ, -R8 ;  /* 0x000000ffff087224 */ /* 0x000fe400078e0a08 */
[----:B------:R-:W-:Y:S01]  /*afa0*/  @!P0 IMAD.IADD R9, R9, 0x1, -R2 ;  /* 0x0000000109098824 */ /* 0x000fe200078e0a02 */
[----:B------:R-:W-:Y:S01]  /*afb0*/  ISETP.GE.AND P1, PT, R10, RZ, PT ;  /* 0x000000ff0a00720c */ /* 0x000fe20003f26270 */
[C---:B------:R-:W-:Y:S02]  /*afc0*/  IMAD R6, R2.reuse, R8, R6 ;  /* 0x0000000802067224 */ /* 0x040fe400078e0206 */
[----:B------:R-:W-:Y:S01]  /*afd0*/  IMAD.MOV.U32 R27, RZ, RZ, R7 ;  /* 0x000000ffff1b7224 */ /* 0x000fe200078e0007 */
[----:B------:R-:W-:Y:S01]  /*afe0*/  ISETP.GT.U32.AND P0, PT, R2, R9, PT ;  /* 0x000000090200720c */ /* 0x000fe20003f04070 */
[----:B------:R-:W-:Y:S02]  /*aff0*/  VIADD R10, R0, 0x66 ;  /* 0x00000066000a7836 */ /* 0x000fe40000000000 */
[----:B------:R-:W-:Y:S01]  /*b000*/  @!P6 IMAD.MOV R27, RZ, RZ, -R27 ;  /* 0x000000ffff1be224 */ /* 0x000fe200078e0a1b */
[----:B------:R-:W-:-:S02]  /*b010*/  ISETP.GT.U32.AND P6, PT, R2, R6, PT ;  /* 0x000000060200720c */ /* 0x000fc40003fc4070 */
[----:B------:R-:W-:-:S05]  /*b020*/  IABS R8, R10 ;  /* 0x0000000a00087213 */ /* 0x000fca0000000000 */
[----:B------:R-:W-:-:S04]  /*b030*/  IMAD.HI.U32 R7, R3, R8, RZ ;  /* 0x0000000803077227 */ /* 0x000fc800078e00ff */
[--C-:B------:R-:W-:Y:S02]  /*b040*/  @!P0 IMAD.IADD R9, R9, 0x1, -R2.reuse ;  /* 0x0000000109098824 */ /* 0x100fe400078e0a02 */
        /* <DEDUP_REMOVED lines=11> */
[----:B------:R-:W-:Y:S01]  /*b100*/  IMAD.HI.U32 R7, R3, R9, RZ ;  /* 0x0000000903077227 */ /* 0x000fe200078e00ff */
[----:B------:R-:W-:-:S03]  /*b110*/  ISETP.GE.AND P0, PT, R10, RZ, PT ;  /* 0x000000ff0a00720c */ /* 0x000fc60003f06270 */
[----:B------:R-:W-:Y:S02]  /*b120*/  @!P1 IMAD.IADD R8, R8, 0x1, -R2 ;  /* 0x0000000108089824 */ /* 0x000fe400078e0a02 */
[----:B------:R-:W-:Y:S02]  /*b130*/  IMAD.MOV R7, RZ, RZ, -R7 ;  /* 0x000000ffff077224 */ /* 0x000fe400078e0a07 */
[----:B------:R-:W-:Y:S01]  /*b140*/  VIADD R10, R0, 0x6a ;  /* 0x0000006a000a7836 */ /* 0x000fe20000000000 */
[C---:B------:R-:W-:Y:S01]  /*b150*/  ISETP.GT.U32.AND P1, PT, R2.reuse, R8, PT ;  /* 0x000000080200720c */ /* 0x040fe20003f24070 */
[----:B------:R-:W-:-:S03]  /*b160*/  IMAD R9, R2, R7, R9 ;  /* 0x0000000702097224 */ /* 0x000fc600078e0209 */
[----:B------:R-:W-:Y:S01]  /*b170*/  IABS R7, R10 ;  /* 0x0000000a00077213 */ /* 0x000fe20000000000 */
[----:B------:R-:W-:-:S04]  /*b180*/  IMAD.MOV.U32 R25, RZ, RZ, R6 ;  /* 0x000000ffff197224 */ /* 0x000fc800078e0006 */
[----:B------:R-:W-:-:S04]  /*b190*/  IMAD.HI.U32 R6, R3, R7, RZ ;  /* 0x0000000703067227 */ /* 0x000fc800078e00ff */
[----:B------:R-:W-:Y:S01]  /*b1a0*/  @!P5 IMAD.MOV R25, RZ, RZ, -R25 ;  /* 0x000000ffff19d224 */ /* 0x000fe200078e0a19 */
[----:B------:R-:W-:Y:S01]  /*b1b0*/  ISETP.GT.U32.AND P5, PT, R2, R9, PT ;  /* 0x000000090200720c */ /* 0x000fe20003fa4070 */
[----:B------:R-:W-:Y:S02]  /*b1c0*/  @!P1 IMAD.IADD R8, R8, 0x1, -R2 ;  /* 0x0000000108089824 */ /* 0x000fe400078e0a02 */
[----:B------:R-:W-:Y:S02]  /*b1d0*/  IMAD.MOV R6, RZ, RZ, -R6 ;  /* 0x000000ffff067224 */ /* 0x000fe400078e0a06 */
[----:B------:R-:W-:Y:S02]  /*b1e0*/  IMAD.MOV.U32 R24, RZ, RZ, R8 ;  /* 0x000000ffff187224 */ /* 0x000fe400078e0008 */
[----:B------:R-:W-:Y:S02]  /*b1f0*/  IMAD R7, R2, R6, R7 ;  /* 0x0000000602077224 */ /* 0x000fe400078e0207 */
[----:B------:R-:W-:-:S03]  /*b200*/  @!P0 IMAD.MOV R24, RZ, RZ, -R24 ;  /* 0x000000ffff188224 */ /* 0x000fc600078e0a18 */
[----:B------:R-:W-:Y:S01]  /*b210*/  ISETP.GT.U32.AND P0, PT, R2, R7, PT ;  /* 0x000000070200720c */ /* 0x000fe20003f04070 */
[----:B------:R-:W-:Y:S01]  /*b220*/  @!P5 IMAD.IADD R9, R9, 0x1, -R2 ;  /* 0x000000010909d824 */ /* 0x000fe200078e0a02 */
[----:B------:R-:W-:Y:S01]  /*b230*/  ISETP.GE.AND P1, PT, R10, RZ, PT ;  /* 0x000000ff0a00720c */ /* 0x000fe20003f26270 */
[----:B------:R-:W-:-:S03]  /*b240*/  VIADD R10, R0, 0x6b ;  /* 0x0000006b000a7836 */ /* 0x000fc60000000000 */
[----:B------:R-:W-:Y:S02]  /*b250*/  ISETP.GT.U32.AND P5, PT, R2, R9, PT ;  /* 0x000000090200720c */ /* 0x000fe40003fa4070 */
[----:B------:R-:W-:-:S05]  /*b260*/  IABS R6, R10 ;  /* 0x0000000a00067213 */ /* 0x000fca0000000000 */
[----:B------:R-:W-:Y:S02]  /*b270*/  @!P0 IMAD.IADD R7, R7, 0x1, -R2 ;  /* 0x0000000107078824 */ /* 0x000fe400078e0a02 */
[----:B------:R-:W-:-:S03]  /*b280*/  IMAD.HI.U32 R8, R3, R6, RZ ;  /* 0x0000000603087227 */ /* 0x000fc600078e00ff */
[C---:B------:R-:W-:Y:S01]  /*b290*/  ISETP.GT.U32.AND P0, PT, R2.reuse, R7, PT ;  /* 0x000000070200720c */ /* 0x040fe20003f04070 */
[----:B------:R-:W-:Y:S02]  /*b2a0*/  IMAD.MOV R8, RZ, RZ, -R8 ;  /* 0x000000ffff087224 */ /* 0x000fe400078e0a08 */
[----:B------:R-:W-:Y:S02]  /*b2b0*/  @!P5 IMAD.IADD R9, R9, 0x1, -R2 ;  /* 0x000000010909d824 */ /* 0x000fe400078e0a02 */
[----:B------:R-:W-:Y:S02]  /*b2c0*/  IMAD R6, R2, R8, R6 ;  /* 0x0000000802067224 */ /* 0x000fe400078e0206 */
[----:B------:R-:W-:Y:S02]  /*b2d0*/  VIADD R8, R0, 0x6c ;  /* 0x0000006c00087836 */ /* 0x000fe40000000000 */
[----:B------:R-:W-:-:S03]  /*b2e0*/  IMAD.MOV.U32 R23, RZ, RZ, R9 ;  /* 0x000000ffff177224 */ /* 0x000fc600078e0009 */
[----:B------:R-:W-:Y:S01]  /*b2f0*/  IABS R9, R8 ;  /* 0x0000000800097213 */ /* 0x000fe20000000000 */
[----:B------:R-:W-:Y:S01]  /*b300*/  @!P6 IMAD.MOV R23, RZ, RZ, -R23 ;  /* 0x000000ffff17e224 */ /* 0x000fe200078e0a17 */
[----:B------:R-:W-:Y:S01]  /*b310*/  ISETP.GT.U32.AND P6, PT, R2, R6, PT ;  /* 0x000000060200720c */ /* 0x000fe20003fc4070 */
        /* <DEDUP_REMOVED lines=8> */
[----:B------:R-:W-:Y:S02]  /*b3a0*/  ISETP.GT.U32.AND P1, PT, R2, R9, PT ;  /* 0x000000090200720c */ /* 0x000fe40003f24070 */
[----:B------:R-:W-:Y:S01]  /*b3b0*/  ISETP.GE.AND P5, PT, R10, RZ, PT ;  /* 0x000000ff0a00720c */ /* 0x000fe20003fa6270 */
[----:B------:R-:W-:Y:S01]  /*b3c0*/  VIADD R10, R0, 0x6d ;  /* 0x0000006d000a7836 */ /* 0x000fe20000000000 */
[----:B------:R-:W-:-:S04]  /*b3d0*/  ISETP.GT.U32.AND P6, PT, R2, R6, PT ;  /* 0x000000060200720c */ /* 0x000fc80003fc4070 */
[----:B------:R-:W-:-:S05]  /*b3e0*/  IABS R8, R10 ;  /* 0x0000000a00087213 */ /* 0x000fca0000000000 */
[----:B------:R-:W-:-:S04]  /*b3f0*/  IMAD.HI.U32 R7, R3, R8, RZ ;  /* 0x0000000803077227 */ /* 0x000fc800078e00ff */
[--C-:B------:R-:W-:Y:S02]  /*b400*/  @!P1 IMAD.IADD R9, R9, 0x1, -R2.reuse ;  /* 0x0000000109099824 */ /* 0x100fe400078e0a02 */
[----:B------:R-:W-:Y:S01]  /*b410*/  @!P6 IMAD.IADD R6, R6, 0x1, -R2 ;  /* 0x000000010606e824 */ /* 0x000fe200078e0a02 */
[----:B------:R-:W-:Y:S01]  /*b420*/  ISETP.GE.AND P6, PT, R10, RZ, PT ;  /* 0x000000ff0a00720c */ /* 0x000fe20003fc6270 */
[----:B------:R-:W-:Y:S01]  /*b430*/  IMAD.MOV R7, RZ, RZ, -R7 ;  /* 0x000000ffff077224 */ /* 0x000fe200078e0a07 */
[----:B------:R-:W-:Y:S01]  /*b440*/  ISETP.GT.U32.AND P1, PT, R2, R9, PT ;  /* 0x000000090200720c */ /* 0x000fe20003f24070 */
[----:B------:R-:W-:Y:S02]  /*b450*/  VIADD R10, R0, 0x6e ;  /* 0x0000006e000a7836 */ /* 0x000fe40000000000 */
[----:B------:R-:W-:Y:S02]  /*b460*/  IMAD R8, R2, R7, R8 ;  /* 0x0000000702087224 */ /* 0x000fe400078e0208 */
[----:B------:R-:W-:Y:S01]  /*b470*/  IMAD.MOV.U32 R21, RZ, RZ, R6 ;  /* 0x000000ffff157224 */ /* 0x000fe200078e0006 */
[----:B------:R-:W-:-:S03]  /*b480*/  IABS R7, R10 ;  /* 0x0000000a00077213 */ /* 0x000fc60000000000 */
[----:B------:R-:W-:Y:S01]  /*b490*/  @!P5 IMAD.MOV R21, RZ, RZ, -R21 ;  /* 0x000000ffff15d224 */ /* 0x000fe200078e0a15 */
[----:B------:R-:W-:Y:S01]  /*b4a0*/  ISETP.GT.U32.AND P5, PT, R2, R8, PT ;  /* 0x000000080200720c */ /* 0x000fe20003fa4070 */
[----:B------:R-:W-:-:S04]  /*b4b0*/  IMAD.HI.U32 R6, R3, R7, RZ ;  /* 0x0000000703067227 */ /* 0x000fc800078e00ff */
[----:B------:R-:W-:Y:S02]  /*b4c0*/  @!P1 IMAD.IADD R9, R9, 0x1, -R2 ;  /* 0x0000000109099824 */ /* 0x000fe400078e0a02 */
[----:B------:R-:W-:Y:S02]  /*b4d0*/  IMAD.MOV R6, RZ, RZ, -R6 ;  /* 0x000000ffff067224 */ /* 0x000fe400078e0a06 */
[----:B------:R-:W-:Y:S02]  /*b4e0*/  IMAD.MOV.U32 R20, RZ, RZ, R9 ;  /* 0x000000ffff147224 */ /* 0x000fe400078e0009 */
[----:B------:R-:W-:Y:S02]  /*b4f0*/  IMAD R7, R2, R6, R7 ;  /* 0x0000000602077224 */ /* 0x000fe400078e0207 */
[----:B------:R-:W-:Y:S02]  /*b500*/  @!P5 IMAD.IADD R8, R8, 0x1, -R2 ;  /* 0x000000010808d824 */ /* 0x000fe400078e0a02 */
[----:B------:R-:W-:Y:S01]  /*b510*/  @!P0 IMAD.MOV R20, RZ, RZ, -R20 ;  /* 0x000000ffff148224 */ /* 0x000fe200078e0a14 */
[----:B------:R-:W-:-:S02]  /*b520*/  ISETP.GT.U32.AND P0, PT, R2, R7, PT ;  /* 0x000000070200720c */ /* 0x000fc40003f04070 */
[----:B------:R-:W-:Y:S01]  /*b530*/  ISETP.GT.U32.AND P5, PT, R2, R8, PT ;  /* 0x000000080200720c */ /* 0x000fe20003fa4070 */
[----:B------:R-:W-:-:S05]  /*b540*/  VIADD R6, R0, 0x6f ;  /* 0x0000006f00067836 */ /* 0x000fca0000000000 */
[----:B------:R-:W-:-:S05]  /*b550*/  IABS R9, R6 ;  /* 0x0000000600097213 */ /* 0x000fca0000000000 */
[--C-:B------:R-:W-:Y:S02]  /*b560*/  @!P0 IMAD.IADD R7, R7, 0x1, -R2.reuse ;  /* 0x0000000107078824 */ /* 0x100fe400078e0a02 */
[----:B------:R-:W-:Y:S01]  /*b570*/  @!P5 IMAD.IADD R8, R8, 0x1, -R2 ;  /* 0x000000010808d824 */ /* 0x000fe200078e0a02 */
[----:B------:R-:W-:Y:S01]  /*b580*/  ISETP.GE.AND P5, PT, R6, RZ, PT ;  /* 0x000000ff0600720c */ /* 0x000fe20003fa6270 */
[----:B------:R-:W-:Y:S01]  /*b590*/  IMAD.HI.U32 R6, R3, R9, RZ ;  /* 0x0000000903067227 */ /* 0x000fe200078e00ff */
[----:B------:R-:W-:-:S03]  /*b5a0*/  ISETP.GT.U32.AND P0, PT, R2, R7, PT ;  /* 0x000000070200720c */ /* 0x000fc60003f04070 */
[----:B------:R-:W-:-:S04]  /*b5b0*/  IMAD.MOV R6, RZ, RZ, -R6 ;  /* 0x000000ffff067224 */ /* 0x000fc800078e0a06 */
[----:B------:R-:W-:-:S06]  /*b5c0*/  IMAD R6, R2, R6, R9 ;  /* 0x0000000602067224 */ /* 0x000fcc00078e0209 */
[----:B------:R-:W-:Y:S01]  /*b5d0*/  @!P0 IMAD.IADD R7, R7, 0x1, -R2 ;  /* 0x0000000107078824 */ /* 0x000fe200078e0a02 */
[----:B------:R-:W-:Y:S01]  /*b5e0*/  ISETP.GT.U32.AND P0, PT, R2, R6, PT ;  /* 0x000000060200720c */ /* 0x000fe20003f04070 */
[----:B------:R-:W-:Y:S01]  /*b5f0*/  VIADD R9, R0, 0x72 ;  /* 0x0000007200097836 */ /* 0x000fe20000000000 */
[----:B------:R-:W-:Y:S01]  /*b600*/  ISETP.GE.AND P1, PT, R10, RZ, PT ;  /* 0x000000ff0a00720c */ /* 0x000fe20003f26270 */
[----:B------:R-:W-:-:S03]  /*b610*/  IMAD.MOV.U32 R19, RZ, RZ, R8 ;  /* 0x000000ffff137224 */ /* 0x000fc600078e0008 */
[----:B------:R-:W-:Y:S01]  /*b620*/  IABS R10, R9 ;  /* 0x00000009000a7213 */ /* 0x000fe20000000000 */
[----:B------:R-:W-:Y:S01]  /*b630*/  @!P6 IMAD.MOV R19, RZ, RZ, -R19 ;  /* 0x000000ffff13e224 */ /* 0x000fe200078e0a13 */
[----:B------:R-:W-:-:S05]  /*b640*/  ISETP.GE.AND P6, PT, R9, RZ, PT ;  /* 0x000000ff0900720c */ /* 0x000fca0003fc6270 */
[----:B------:R-:W-:Y:S02]  /*b650*/  @!P0 IMAD.IADD R6, R6, 0x1, -R2 ;  /* 0x0000000106068824 */ /* 0x000fe400078e0a02 */
[----:B------:R-:W-:-:S03]  /*b660*/  IMAD.HI.U32 R9, R3, R10, RZ ;  /* 0x0000000a03097227 */ /* 0x000fc600078e00ff */
[----:B------:R-:W-:Y:S01]  /*b670*/  ISETP.GT.U32.AND P0, PT, R2, R6, PT ;  /* 0x000000060200720c */ /* 0x000fe20003f04070 */
[----:B------:R-:W-:Y:S02]  /*b680*/  VIADD R8, R0, 0x73 ;  /* 0x0000007300087836 */ /* 0x000fe40000000000 */
[----:B------:R-:W-:Y:S02]  /*b690*/  IMAD.MOV.U32 R18, RZ, RZ, R7 ;  /* 0x000000ffff127224 */ /* 0x000fe400078e0007 */
[----:B------:R-:W-:Y:S01]  /*b6a0*/  IMAD.MOV R7, RZ, RZ, -R9 ;  /* 0x000000ffff077224 */ /* 0x000fe200078e0a09 */
[----:B------:R-:W-:Y:S01]  /*b6b0*/  IABS R12, R8 ;  /* 0x00000008000c7213 */ /* 0x000fe20000000000 */
[----:B------:R-:W-:Y:S01]  /*b6c0*/  @!P1 IMAD.MOV R18, RZ, RZ, -R18 ;  /* 0x000000ffff129224 */ /* 0x000fe200078e0a12 */
[----:B------:R-:W-:Y:S01]  /*b6d0*/  ISETP.GE.AND P1, PT, R8, RZ, PT ;  /* 0x000000ff0800720c */ /* 0x000fe20003f26270 */
[----:B------:R-:W-:Y:S02]  /*b6e0*/  IMAD R8, R2, R7, R10 ;  /* 0x0000000702087224 */ /* 0x000fe400078e020a */
[----:B------:R-:W-:-:S02]  /*b6f0*/  IMAD.MOV.U32 R9, RZ, RZ, R12 ;  /* 0x000000ffff097224 */ /* 0x000fc400078e000c */
[----:B------:R-:W-:Y:S01]  /*b700*/  @!P0 IMAD.IADD R6, R6, 0x1, -R2 ;  /* 0x0000000106068824 */ /* 0x000fe200078e0a02 */
[----:B------:R-:W-:Y:S01]  /*b710*/  ISETP.GT.U32.AND P0, PT, R2, R8, PT ;  /* 0x000000080200720c */ /* 0x000fe20003f04070 */
[----:B------:R-:W-:-:S04]  /*b720*/  IMAD.HI.U32 R7, R3, R9, RZ ;  /* 0x0000000903077227 */ /* 0x000fc800078e00ff */
[----:B------:R-:W-:Y:S02]  /*b730*/  IMAD.MOV R7, RZ, RZ, -R7 ;  /* 0x000000ffff077224 */ /* 0x000fe400078e0a07 */
[C---:B------:R-:W-:Y:S02]  /*b740*/  VIADD R13, R0.reuse, 0x74 ;  /* 0x00000074000d7836 */ /* 0x040fe40000000000 */
[----:B------:R-:W-:Y:S02]  /*b750*/  VIADD R33, R0, 0x75 ;  /* 0x0000007500217836 */ /* 0x000fe40000000000 */
[----:B------:R-:W-:Y:S01]  /*b760*/  IMAD R9, R2, R7, R9 ;  /* 0x0000000702097224 */ /* 0x000fe200078e0209 */
[----:B------:R-:W-:Y:S01]  /*b770*/  IABS R7, R13 ;  /* 0x0000000d00077213 */ /* 0x000fe20000000000 */
[----:B------:R-:W-:Y:S02]  /*b780*/  @!P0 IMAD.IADD R8, R8, 0x1, -R2 ;  /* 0x0000000108088824 */ /* 0x000fe400078e0a02 */
[----:B------:R-:W-:Y:S01]  /*b790*/  IMAD.MOV.U32 R17, RZ, RZ, R6 ;  /* 0x000000ffff117224 */ /* 0x000fe200078e0006 */
[----:B------:R-:W-:Y:S01]  /*b7a0*/  IABS R10, R33 ;  /* 0x00000021000a7213 */ /* 0x000fe20000000000 */
[----:B------:R-:W-:Y:S01]  /*b7b0*/  IMAD.HI.U32 R12, R3, R7, RZ ;  /* 0x00000007030c7227 */ /* 0x000fe200078e00ff */
[----:B------:R-:W-:-:S03]  /*b7c0*/  ISETP.GT.U32.AND P0, PT, R2, R8, PT ;  /* 0x000000080200720c */ /* 0x000fc60003f04070 */
[----:B------:R-:W-:Y:S01]  /*b7d0*/  @!P5 IMAD.MOV R17, RZ, RZ, -R17 ;  /* 0x000000ffff11d224 */ /* 0x000fe200078e0a11 */
[----:B------:R-:W-:Y:S01]  /*b7e0*/  ISETP.GT.U32.AND P5, PT, R2, R9, PT ;  /* 0x000000090200720c */ /* 0x000fe20003fa4070 */
[----:B------:R-:W-:Y:S02]  /*b7f0*/  IMAD.MOV.U32 R6, RZ, RZ, R10 ;  /* 0x000000ffff067224 */ /* 0x000fe400078e000a */
[----:B------:R-:W-:-:S04]  /*b800*/  IMAD.MOV R10, RZ, RZ, -R12 ;  /* 0x000000ffff0a7224 */ /* 0x000fc800078e0a0c */
[----:B------:R-:W-:Y:S02]  /*b810*/  IMAD R7, R2, R10, R7 ;  /* 0x0000000a02077224 */ /* 0x000fe400078e0207 */
[----:B------:R-:W-:-:S03]  /*b820*/  @!P0 IMAD.IADD R8, R8, 0x1, -R2 ;  /* 0x0000000108088824 */ /* 0x000fc600078e0a02 */
[----:B------:R-:W-:Y:S01]  /*b830*/  ISETP.GT.U32.AND P0, PT, R2, R7, PT ;  /* 0x000000070200720c */ /* 0x000fe20003f04070 */
[----:B------:R-:W-:Y:S02]  /*b840*/  @!P5 IMAD.IADD R9, R9, 0x1, -R2 ;  /* 0x000000010909d824 */ /* 0x000fe400078e0a02 */
[----:B------:R-:W-:-:S03]  /*b850*/  IMAD.HI.U32 R10, R3, R6, RZ ;  /* 0x00000006030a7227 */ /* 0x000fc600078e00ff */
[----:B------:R-:W-:Y:S01]  /*b860*/  ISETP.GT.U32.AND P5, PT, R2, R9, PT ;  /* 0x000000090200720c */ /* 0x000fe20003fa4070 */
[----:B------:R-:W-:Y:S02]  /*b870*/  IMAD.MOV R10, RZ, RZ, -R10 ;  /* 0x000000ffff0a7224 */ /* 0x000fe400078e0a0a */
[----:B------:R-:W-:Y:S02]  /*b880*/  VIADD R12, R0, 0x76 ;  /* 0x00000076000c7836 */ /* 0x000fe40000000000 */
[----:B------:R-:W-:Y:S02]  /*b890*/  IMAD R6, R2, R10, R6 ;  /* 0x0000000a02067224 */ /* 0x000fe400078e0206 */
[----:B------:R-:W-:Y:S01]  /*b8a0*/  IMAD.MOV.U32 R16, RZ, RZ, R8 ;  /* 0x000000ffff107224 */ /* 0x000fe200078e0008 */
[----:B------:R-:W-:Y:S01]  /*b8b0*/  IABS R10, R12 ;  /* 0x0000000c000a7213 */ /* 0x000fe20000000000 */
[----:B------:R-:W-:Y:S02]  /*b8c0*/  @!P0 IMAD.IADD R7, R7, 0x1, -R2 ;  /* 0x0000000107078824 */ /* 0x000fe400078e0a02 */
[----:B------:R-:W-:-:S02]  /*b8d0*/  @!P6 IMAD.MOV R16, RZ, RZ, -R16 ;  /* 0x000000ffff10e224 */ /* 0x000fc400078e0a10 */
[----:B------:R-:W-:Y:S01]  /*b8e0*/  @!P5 IMAD.IADD R9, R9, 0x1, -R2 ;  /* 0x000000010909d824 */ /* 0x000fe200078e0a02 */
[C---:B------:R-:W-:Y:S01]  /*b8f0*/  ISETP.GT.U32.AND P6, PT, R2.reuse, R7, PT ;  /* 0x000000070200720c */ /* 0x040fe20003fc4070 */
[----:B------:R-:W-:Y:S01]  /*b900*/  IMAD.HI.U32 R8, R3, R10, RZ ;  /* 0x0000000a03087227 */ /* 0x000fe200078e00ff */
[----:B------:R-:W-:-:S03]  /*b910*/  ISETP.GT.U32.AND P5, PT, R2, R6, PT ;  /* 0x000000060200720c */ /* 0x000fc60003fa4070 */
[----:B------:R-:W-:-:S04]  /*b920*/  IMAD.MOV R8, RZ, RZ, -R8 ;  /* 0x000000ffff087224 */ /* 0x000fc800078e0a08 */
[----:B------:R-:W-:-:S04]  /*b930*/  IMAD R8, R2, R8, R10 ;  /* 0x0000000802087224 */ /* 0x000fc800078e020a */
[--C-:B------:R-:W-:Y:S01]  /*b940*/  @!P6 IMAD.IADD R7, R7, 0x1, -R2.reuse ;  /* 0x000000010707e824 */ /* 0x100fe200078e0a02 */
[----:B------:R-:W-:Y:S01]  /*b950*/  ISETP.GT.U32.AND P6, PT, R2, R8, PT ;  /* 0x000000080200720c */ /* 0x000fe20003fc4070 */
[----:B------:R-:W-:Y:S02]  /*b960*/  @!P5 IMAD.IADD R6, R6, 0x1, -R2 ;  /* 0x000000010606d824 */ /* 0x000fe400078e0a02 */
[----:B------:R-:W-:-:S03]  /*b970*/  IMAD.MOV.U32 R14, RZ, RZ, R7 ;  /* 0x000000ffff0e7224 */ /* 0x000fc600078e0007 */
[----:B------:R-:W-:Y:S01]  /*b980*/  ISETP.GT.U32.AND P5, PT, R2, R6, PT ;  /* 0x000000060200720c */ /* 0x000fe20003fa4070 */
[----:B------:R-:W-:Y:S01]  /*b990*/  VIADD R7, R0, 0x77 ;  /* 0x0000007700077836 */ /* 0x000fe20000000000 */
[----:B------:R-:W-:-:S04]  /*b9a0*/  ISETP.GE.AND P0, PT, R13, RZ, PT ;  /* 0x000000ff0d00720c */ /* 0x000fc80003f06270 */
[----:B------:R-:W-:Y:S01]  /*b9b0*/  IABS R10, R7 ;  /* 0x00000007000a7213 */ /* 0x000fe20000000000 */
[----:B------:R-:W-:Y:S02]  /*b9c0*/  @!P6 IMAD.IADD R8, R8, 0x1, -R2 ;  /* 0x000000010808e824 */ /* 0x000fe400078e0a02 */
[----:B------:R-:W-:Y:S02]  /*b9d0*/  IMAD.MOV.U32 R15, RZ, RZ, R9 ;  /* 0x000000ffff0f7224 */ /* 0x000fe400078e0009 */
[----:B------:R-:W-:Y:S01]  /*b9e0*/  IMAD.HI.U32 R9, R3, R10, RZ ;  /* 0x0000000a03097227 */ /* 0x000fe200078e00ff */
[----:B------:R-:W-:-:S03]  /*b9f0*/  ISETP.GT.U32.AND P6, PT, R2, R8, PT ;  /* 0x000000080200720c */ /* 0x000fc60003fc4070 */
[----:B------:R-:W-:Y:S01]  /*ba00*/  @!P5 IMAD.IADD R6, R6, 0x1, -R2 ;  /* 0x000000010606d824 */ /* 0x000fe200078e0a02 */
[----:B------:R-:W-:Y:S01]  /*ba10*/  ISETP.GE.AND P5, PT, R7, RZ, PT ;  /* 0x000000ff0700720c */ /* 0x000fe20003fa6270 */
[----:B------:R-:W-:Y:S02]  /*ba20*/  @!P1 IMAD.MOV R15, RZ, RZ, -R15 ;  /* 0x000000ffff0f9224 */ /* 0x000fe400078e0a0f */
[----:B------:R-:W-:Y:S01]  /*ba30*/  IMAD.MOV.U32 R13, RZ, RZ, R6 ;  /* 0x000000ffff0d7224 */ /* 0x000fe200078e0006 */
[----:B------:R-:W-:Y:S01]  /*ba40*/  ISETP.GE.AND P1, PT, R33, RZ, PT ;  /* 0x000000ff2100720c */ /* 0x000fe20003f26270 */
[----:B------:R-:W-:Y:S02]  /*ba50*/  IMAD.MOV R6, RZ, RZ, -R9 ;  /* 0x000000ffff067224 */ /* 0x000fe400078e0a09 */
[----:B------:R-:W-:Y:S02]  /*ba60*/  VIADD R7, R0, 0x7a ;  /* 0x0000007a00077836 */ /* 0x000fe40000000000 */
[----:B------:R-:W-:-:S02]  /*ba70*/  IMAD R6, R2, R6, R10 ;  /* 0x0000000602067224 */ /* 0x000fc400078e020a */
[----:B------:R-:W-:Y:S01]  /*ba80*/  @!P0 IMAD.MOV R14, RZ, RZ, -R14 ;  /* 0x000000ffff0e8224 */ /* 0x000fe200078e0a0e */
[----:B------:R-:W-:Y:S01]  /*ba90*/  ISETP.GE.AND P0, PT, R12, RZ, PT ;  /* 0x000000ff0c00720c */ /* 0x000fe20003f06270 */
[----:B------:R-:W-:Y:S01]  /*baa0*/  @!P6 IMAD.IADD R8, R8, 0x1, -R2 ;  /* 0x000000010808e824 */ /* 0x000fe200078e0a02 */
[----:B------:R-:W-:Y:S02]  /*bab0*/  IABS R12, R7 ;  /* 0x00000007000c7213 */ /* 0x000fe40000000000 */
[----:B------:R-:W-:Y:S01]  /*bac0*/  ISETP.GT.U32.AND P6, PT, R2, R6, PT ;  /* 0x000000060200720c */ /* 0x000fe20003fc4070 */
[----:B------:R-:W-:Y:S02]  /*bad0*/  @!P1 IMAD.MOV R13, RZ, RZ, -R13 ;  /* 0x000000ffff0d9224 */ /* 0x000fe400078e0a0d */
[----:B------:R-:W-:Y:S01]  /*bae0*/  IMAD.MOV.U32 R9, RZ, RZ, R12 ;  /* 0x000000ffff097224 */ /* 0x000fe200078e000c */
[----:B------:R-:W-:-:S03]  /*baf0*/  ISETP.GE.AND P1, PT, R7, RZ, PT ;  /* 0x000000ff0700720c */ /* 0x000fc60003f26270 */
[----:B------:R-:W-:-:S04]  /*bb00*/  IMAD.HI.U32 R7, R3, R9, RZ ;  /* 0x0000000903077227 */ /* 0x000fc800078e00ff */
[----:B------:R-:W-:Y:S02]  /*bb10*/  IMAD.MOV R7, RZ, RZ, -R7 ;  /* 0x000000ffff077224 */ /* 0x000fe400078e0a07 */
[----:B------:R-:W-:Y:S02]  /*bb20*/  @!P6 IMAD.IADD R6, R6, 0x1, -R2 ;  /* 0x000000010606e824 */ /* 0x000fe400078e0a02 */
[----:B------:R-:W-:Y:S02]  /*bb30*/  IMAD R7, R2, R7, R9 ;  /* 0x0000000702077224 */ /* 0x000fe400078e0209 */
[----:B------:R-:W-:Y:S01]  /*bb40*/  VIADD R9, R0, 0x7b ;  /* 0x0000007b00097836 */ /* 0x000fe20000000000 */
[----:B------:R-:W-:-:S04]  /*bb50*/  ISETP.GT.U32.AND P6, PT, R2, R6, PT ;  /* 0x000000060200720c */ /* 0x000fc80003fc4070 */
[----:B------:R-:W-:Y:S01]  /*bb60*/  IABS R10, R9 ;  /* 0x00000009000a7213 */ /* 0x000fe20000000000 */
[----:B------:R-:W-:-:S04]  /*bb70*/  IMAD.MOV.U32 R12, RZ, RZ, R8 ;  /* 0x000000ffff0c7224 */ /* 0x000fc800078e0008 */
[----:B------:R-:W-:-:S04]  /*bb80*/  IMAD.HI.U32 R34, R3, R10, RZ ;  /* 0x0000000a03227227 */ /* 0x000fc800078e00ff */
[----:B------:R-:W-:Y:S02]  /*bb90*/  IMAD.MOV R8, RZ, RZ, -R34 ;  /* 0x000000ffff087224 */ /* 0x000fe400078e0a22 */
[----:B------:R-:W-:Y:S02]  /*bba0*/  @!P6 IMAD.IADD R6, R6, 0x1, -R2 ;  /* 0x000000010606e824 */ /* 0x000fe400078e0a02 */
[----:B------:R-:W-:Y:S01]  /*bbb0*/  @!P0 IMAD.MOV R12, RZ, RZ, -R12 ;  /* 0x000000ffff0c8224 */ /* 0x000fe200078e0a0c */
[----:B------:R-:W-:Y:S01]  /*bbc0*/  ISETP.GE.AND P0, PT, R9, RZ, PT ;  /* 0x000000ff0900720c */ /* 0x000fe20003f06270 */
[----:B------:R-:W-:Y:S02]  /*bbd0*/  IMAD R9, R2, R8, R10 ;  /* 0x0000000802097224 */ /* 0x000fe400078e020a */
[----:B------:R-:W-:Y:S02]  /*bbe0*/  IMAD.MOV.U32 R10, RZ, RZ, R6 ;  /* 0x000000ffff0a7224 */ /* 0x000fe400078e0006 */
[----:B------:R-:W-:-:S02]  /*bbf0*/  VIADD R41, R0, 0x7c ;  /* 0x0000007c00297836 */ /* 0x000fc40000000000 */
[----:B------:R-:W-:Y:S01]  /*bc00*/  @!P5 IMAD.MOV R10, RZ, RZ, -R10 ;  /* 0x000000ffff0ad224 */ /* 0x000fe200078e0a0a */
[----:B------:R-:W-:Y:S02]  /*bc10*/  ISETP.GT.U32.AND P5, PT, R2, R9, PT ;  /* 0x000000090200720c */ /* 0x000fe40003fa4070 */
[----:B------:R-:W-:Y:S02]  /*bc20*/  IABS R33, R41 ;  /* 0x0000002900217213 */ /* 0x000fe40000000000 */
[----:B------:R-:W-:-:S03]  /*bc30*/  SEL R42, R11, R91, !P4 ;  /* 0x0000005b0b2a7207 */ /* 0x000fc60006000000 */
[----:B------:R-:W-:-:S04]  /*bc40*/  IMAD.HI.U32 R37, R3, R33, RZ ;  /* 0x0000002103257227 */ /* 0x000fc800078e00ff */
[----:B------:R-:W-:Y:S01]  /*bc50*/  IMAD R42, R42, UR7, RZ ;  /* 0x000000072a2a7c24 */ /* 0x000fe2000f8e02ff */
[----:B------:R0:W-:Y:S01]  /*bc60*/  STL [R1+0x74c], R0 ;  /* 0x00074c0001007387 */ /* 0x0001e20000100800 */
[----:B------:R-:W-:Y:S02]  /*bc70*/  IMAD.MOV R34, RZ, RZ, -R37 ;  /* 0x000000ffff227224 */ /* 0x000fe400078e0a25 */
[C---:B------:R-:W-:Y:S02]  /*bc80*/  VIADD R37, R0.reuse, 0x7d ;  /* 0x0000007d00257836 */ /* 0x040fe40000000000 */
[----:B------:R-:W-:Y:S02]  /*bc90*/  VIADD R40, R0, 0x7e ;  /* 0x0000007e00287836 */ /* 0x000fe40000000000 */
[----:B------:R-:W-:Y:S01]  /*bca0*/  @!P5 IMAD.IADD R9, R9, 0x1, -R2 ;  /* 0x000000010909d824 */ /* 0x000fe200078e0a02 */
[----:B0-----:R-:W-:Y:S02]  /*bcb0*/  LEA R0, P5, R42, R5, 0x1 ;  /* 0x000000052a007211 */ /* 0x001fe400078a08ff */
[----:B------:R-:W-:-:S02]  /*bcc0*/  PRMT R56, RZ, 0x7610, R56 ;  /* 0x00007610ff387816 */ /* 0x000fc40000000038 */
[----:B------:R-:W-:Y:S01]  /*bcd0*/  LEA.HI.X.SX32 R43, R42, R4, 0x1, P5 ;  /* 0x000000042a2b7211 */ /* 0x000fe200028f0eff */
[----:B------:R-:W-:-:S05]  /*bce0*/  @P3 IMAD.MOV.U32 R42, RZ, RZ, R0 ;  /* 0x000000ffff2a3224 */ /* 0x000fca00078e0000 */
[----:B------:R0:W2:Y:S01]  /*bcf0*/  @P3 LDG.E.U16 R56, desc[UR24][R42.64] ;  /* 0x000000182a383981 */ /* 0x0000a2000c1e1500 */
[----:B------:R-:W-:-:S13]  /*bd00*/  ISETP.GT.U32.AND P6, PT, R2, R7, PT ;  /* 0x000000070200720c */ /* 0x000fda0003fc4070 */
[----:B------:R-:W-:-:S05]  /*bd10*/  @!P6 IMAD.IADD R7, R7, 0x1, -R2 ;  /* 0x000000010707e824 */ /* 0x000fca00078e0a02 */
[C---:B------:R-:W-:Y:S01]  /*bd20*/  ISETP.GT.U32.AND P6, PT, R2.reuse, R7, PT ;  /* 0x000000070200720c */ /* 0x040fe20003fc4070 */
[----:B------:R-:W-:Y:S01]  /*bd30*/  IMAD R8, R2, R34, R33 ;  /* 0x0000002202087224 */ /* 0x000fe200078e0221 */
[----:B------:R-:W-:-:S11]  /*bd40*/  IABS R33, R37 ;  /* 0x0000002500217213 */ /* 0x000fd60000000000 */
[----:B------:R-:W-:Y:S01]  /*bd50*/  @!P6 IMAD.IADD R7, R7, 0x1, -R2 ;  /* 0x000000010707e824 */ /* 0x000fe200078e0a02 */
[----:B------:R-:W-:Y:S02]  /*bd60*/  ISETP.GT.U32.AND P6, PT, R2, R8, PT ;  /* 0x000000080200720c */ /* 0x000fe40003fc4070 */
[----:B------:R-:W-:Y:S01]  /*bd70*/  IABS R34, R40 ;  /* 0x0000002800227213 */ /* 0x000fe20000000000 */
[----:B------:R-:W-:-:S04]  /*bd80*/  IMAD.HI.U32 R6, R3, R33, RZ ;  /* 0x0000002103067227 */ /* 0x000fc800078e00ff */
[----:B------:R-:W-:-:S06]  /*bd90*/  IMAD.HI.U32 R3, R3, R34, RZ ;  /* 0x0000002203037227 */ /* 0x000fcc00078e00ff */
[----:B------:R-:W-:Y:S01]  /*bda0*/  @!P6 IMAD.IADD R8, R8, 0x1, -R2 ;  /* 0x000000010808e824 */ /* 0x000fe200078e0a02 */
[----:B------:R-:W-:Y:S01]  /*bdb0*/  ISETP.GT.U32.AND P6, PT, R2, R9, PT ;  /* 0x000000090200720c */ /* 0x000fe20003fc4070 */
[----:B------:R-:W-:-:S04]  /*bdc0*/  IMAD.MOV R3, RZ, RZ, -R3 ;  /* 0x000000ffff037224 */ /* 0x000fc800078e0a03 */
[----:B------:R-:W-:Y:S02]  /*bdd0*/  IMAD R3, R2, R3, R34 ;  /* 0x0000000302037224 */ /* 0x000fe400078e0222 */
[----:B------:R-:W-:-:S06]  /*bde0*/  IMAD.MOV R6, RZ, RZ, -R6 ;  /* 0x000000ffff067224 */ /* 0x000fcc00078e0a06 */
[----:B------:R-:W-:Y:S01]  /*bdf0*/  @!P6 IMAD.IADD R9, R9, 0x1, -R2 ;  /* 0x000000010909e824 */ /* 0x000fe200078e0a02 */
[C---:B------:R-:W-:Y:S01]  /*be00*/  ISETP.GT.U32.AND P6, PT, R2.reuse, R3, PT ;  /* 0x000000030200720c */ /* 0x040fe20003fc4070 */
[C---:B------:R-:W-:Y:S01]  /*be10*/  IMAD R6, R2.reuse, R6, R33 ;  /* 0x0000000602067224 */ /* 0x040fe200078e0221 */
[----:B------:R-:W-:Y:S01]  /*be20*/  SEL R33, R11, R92, !P4 ;  /* 0x0000005c0b217207 */ /* 0x000fe20006000000 */
[----:B------:R1:W-:Y:S04]  /*be30*/  STL [R1+0x108], R0 ;  /* 0x0001080001007387 */ /* 0x0003e80000100800 */
[----:B------:R-:W-:Y:S01]  /*be40*/  IMAD R33, R33, UR7, RZ ;  /* 0x0000000721217c24 */ /* 0x000fe2000f8e02ff */
[----:B------:R-:W-:-:S05]  /*be50*/  ISETP.GT.U32.AND P5, PT, R2, R6, PT ;  /* 0x000000060200720c */ /* 0x000fca0003fa4070 */
[----:B------:R-:W-:Y:S01]  /*be60*/  @!P6 IMAD.IADD R3, R3, 0x1, -R2 ;  /* 0x000000010303e824 */ /* 0x000fe200078e0a02 */
[----:B-1----:R-:W-:-:S04]  /*be70*/  LEA R0, P6, R33, R5, 0x1 ;  /* 0x0000000521007211 */ /* 0x002fc800078c08ff */
[----:B------:R-:W-:Y:S02]  /*be80*/  LEA.HI.X.SX32 R34, R33, R4, 0x1, P6 ;  /* 0x0000000421227211 */ /* 0x000fe400030f0eff */
[----:B------:R-:W-:Y:S02]  /*be90*/  ISETP.GT.U32.AND P6, PT, R2, R3, PT ;  /* 0x000000030200720c */ /* 0x000fe40003fc4070 */
[----:B------:R-:W-:Y:S01]  /*bea0*/  SEL R33, R11, R93, !P4 ;  /* 0x0000005d0b217207 */ /* 0x000fe20006000000 */
[----:B------:R-:W-:Y:S01]  /*beb0*/  @!P5 IMAD.IADD R6, R6, 0x1, -R2 ;  /* 0x000000010606d824 */ /* 0x000fe200078e0a02 */
[----:B------:R1:W-:Y:S01]  /*bec0*/  STL [R1+0x104], R43 ;  /* 0x0001042b01007387 */ /* 0x0003e20000100800 */
[----:B------:R-:W-:Y:S02]  /*bed0*/  ISETP.GT.U32.AND P5, PT, R2, R8, PT ;  /* 0x000000080200720c */ /* 0x000fe40003fa4070 */
[----:B------:R-:W-:Y:S02]  /*bee0*/  IMAD R33, R33, UR7, RZ ;  /* 0x0000000721217c24 */ /* 0x000fe4000f8e02ff */
[----:B0-----:R-:W-:-:S04]  /*bef0*/  @P3 IMAD.MOV.U32 R42, RZ, RZ, R0 ;  /* 0x000000ffff2a3224 */ /* 0x001fc800078e0000 */
[----:B------:R-:W-:Y:S01]  /*bf00*/  @!P6 IMAD.IADD R3, R3, 0x1, -R2 ;  /* 0x000000010303e824 */ /* 0x000fe200078e0a02 */
[----:B------:R-:W-:Y:S01]  /*bf10*/  PRMT R51, RZ, 0x7610, R51 ;  /* 0x00007610ff337816 */ /* 0x000fe20000000033 */
[----:B-1----:R-:W-:Y:S01]  /*bf20*/  @P3 IMAD.MOV.U32 R43, RZ, RZ, R34 ;  /* 0x000000ffff2b3224 */ /* 0x002fe200078e0022 */
[----:B------:R-:W-:Y:S02]  /*bf30*/  PRMT R50, RZ, 0x7610, R50 ;  /* 0x00007610ff327816 */ /* 0x000fe40000000032 */
[----:B------:R-:W-:Y:S02]  /*bf40*/  @!P5 IMAD.IADD R8, R8, 0x1, -R2 ;  /* 0x000000010808d824 */ /* 0x000fe400078e0a02 */
[----:B------:R0:W3:Y:S01]  /*bf50*/  @P3 LDG.E.U16 R51, desc[UR24][R42.64] ;  /* 0x000000182a333981 */ /* 0x0000e2000c1e1500 */
[----:B------:R-:W-:-:S03]  /*bf60*/  ISETP.GE.AND P5, PT, R41, RZ, PT ;  /* 0x000000ff2900720c */ /* 0x000fc60003fa6270 */
[----:B--2---:R-:W-:Y:S04]  /*bf70*/  STL [R1+0x754], R56 ;  /* 0x0007543801007387 */ /* 0x004fe80000100800 */
[----:B------:R1:W-:Y:S04]  /*bf80*/  STL [R1+0x148], R0 ;  /* 0x0001480001007387 */ /* 0x0003e80000100800 */
[----:B------:R2:W-:Y:S01]  /*bf90*/  STL [R1+0x144], R34 ;  /* 0x0001442201007387 */ /* 0x0005e20000100800 */
[----:B-1----:R-:W-:-:S04]  /*bfa0*/  LEA R0, P6, R33, R5, 0x1 ;  /* 0x0000000521007211 */ /* 0x002fc800078c08ff */
[----:B--2---:R-:W-:Y:S01]  /*bfb0*/  LEA.HI.X.SX32 R34, R33, R4, 0x1, P6 ;  /* 0x0000000421227211 */ /* 0x004fe200030f0eff */
[----:B------:R-:W-:Y:S01]  /*bfc0*/  STL [R1+0x190], R0 ;  /* 0x0001900001007387 */ /* 0x000fe20000100800 */
[----:B------:R-:W-:-:S03]  /*bfd0*/  ISETP.GE.AND P6, PT, R40, RZ, PT ;  /* 0x000000ff2800720c */ /* 0x000fc60003fc6270 */
[----:B------:R1:W-:Y:S01]  /*bfe0*/  STL [R1+0x18c], R34 ;  /* 0x00018c2201007387 */ /* 0x0003e20000100800 */
[----:B------:R-:W-:-:S03]  /*bff0*/  @P3 IMAD.MOV.U32 R40, RZ, RZ, R0 ;  /* 0x000000ffff283224 */ /* 0x000fc600078e0000 */
[----:B------:R-:W2:Y:S01]  /*c000*/  LDL.LU R43, [R1+0x1d4] ;  /* 0x0001d400012b7983 */ /* 0x000ea20000300800 */
[----:B------:R-:W-:-:S03]  /*c010*/  @P3 IMAD.MOV.U32 R41, RZ, RZ, R34 ;  /* 0x000000ffff293224 */ /* 0x000fc600078e0022 */
[----:B------:R-:W2:Y:S04]  /*c020*/  LDL.LU R54, [R1+0x1d0] ;  /* 0x0001d00001367983 */ /* 0x000ea80000300800 */
[----:B------:R-:W2:Y:S04]  /*c030*/  LDL.LU R66, [R1+0x1cc] ;  /* 0x0001cc0001427983 */ /* 0x000ea80000300800 */
[----:B------:R-:W2:Y:S04]  /*c040*/  LDL.LU R88, [R1+0x1a0] ;  /* 0x0001a00001587983 */ /* 0x000ea80000300800 */
[----:B------:R-:W3:Y:S04]  /*c050*/  LDL.LU R89, [R1+0x198] ;  /* 0x0001980001597983 */ /* 0x000ee80000300800 */
[----:B------:R-:W4:Y:S04]  /*c060*/  LDL.LU R44, [R1+0x194] ;  /* 0x00019400012c7983 */ /* 0x000f280000300800 */
[----:B------:R-:W4:Y:S04]  /*c070*/  LDL.LU R55, [R1+0x158] ;  /* 0x0001580001377983 */ /* 0x000f280000300800 */
[----:B------:R-:W4:Y:S04]  /*c080*/  LDL.LU R56, [R1+0x154] ;  /* 0x0001540001387983 */ /* 0x000f280000300800 */
[----:B------:R-:W4:Y:S04]  /*c090*/  @P3 LDG.E.U16 R50, desc[UR24][R40.64] ;  /* 0x0000001828323981 */ /* 0x000f28000c1e1500 */
[----:B------:R-:W4:Y:S04]  /*c0a0*/  LDL.LU R90, [R1+0x150] ;  /* 0x00015000015a7983 */ /* 0x000f280000300800 */
[----:B------:R-:W4:Y:S04]  /*c0b0*/  LDL.LU R91, [R1+0x14c] ;  /* 0x00014c00015b7983 */ /* 0x000f280000300800 */
[----:B------:R-:W4:Y:S04]  /*c0c0*/  LDL.LU R45, [R1+0x130] ;  /* 0x00013000012d7983 */ /* 0x000f280000300800 */
[----:B------:R-:W4:Y:S04]  /*c0d0*/  LDL.LU R63, [R1+0x128] ;  /* 0x00012800013f7983 */ /* 0x000f280000300800 */
[----:B------:R-:W4:Y:S01]  /*c0e0*/  LDL.LU R92, [R1+0x118] ;  /* 0x00011800015c7983 */ /* 0x000f220000300800 */
[----:B------:R-:W-:Y:S01]  /*c0f0*/  @!P1 IMAD.MOV R7, RZ, RZ, -R7 ;  /* 0x000000ffff079224 */ /* 0x000fe200078e0a07 */
[----:B------:R-:W-:-:S02]  /*c100*/  ISETP.GT.U32.AND P1, PT, R2, R6, PT ;  /* 0x000000060200720c */ /* 0x000fc40003f24070 */
[----:B------:R-:W4:Y:S04]  /*c110*/  LDL.LU R93, [R1+0x114] ;  /* 0x00011400015d7983 */ /* 0x000f280000300800 */
[----:B------:R-:W4:Y:S04]  /*c120*/  LDL.LU R46, [R1+0x110] ;  /* 0x00011000012e7983 */ /* 0x000f280000300800 */
[----:B------:R-:W4:Y:S03]  /*c130*/  LDL.LU R85, [R1+0x10c] ;  /* 0x00010c0001557983 */ /* 0x000f260000300800 */
[----:B------:R-:W-:Y:S01]  /*c140*/  @!P1 IMAD.IADD R6, R6, 0x1, -R2 ;  /* 0x0000000106069824 */ /* 0x000fe200078e0a02 */
[----:B------:R-:W4:Y:S01]  /*c150*/  LDL.LU R33, [R1+0xe4] ;  /* 0x0000e40001217983 */ /* 0x000f220000300800 */
[----:B------:R-:W-:-:S03]  /*c160*/  ISETP.GE.AND P1, PT, R37, RZ, PT ;  /* 0x000000ff2500720c */ /* 0x000fc60003f26270 */
[----:B------:R-:W4:Y:S04]  /*c170*/  LDL.LU R2, [R1+0xe0] ;  /* 0x0000e00001027983 */ /* 0x000f280000300800 */
[----:B------:R-:W4:Y:S04]  /*c180*/  LDL.LU R49, [R1+0xdc] ;  /* 0x0000dc0001317983 */ /* 0x000f280000300800 */
[----:B------:R-:W4:Y:S04]  /*c190*/  LDL.LU R76, [R1+0xd8] ;  /* 0x0000d800014c7983 */ /* 0x000f280000300800 */
[----:B------:R-:W4:Y:S04]  /*c1a0*/  LDL.LU R42, [R1+0xd4] ;  /* 0x0000d400012a7983 */ /* 0x000f280000300800 */
[----:B------:R-:W4:Y:S04]  /*c1b0*/  LDL.LU R37, [R1+0xd0] ;  /* 0x0000d00001257983 */ /* 0x000f280000300800 */
[----:B-1----:R-:W4:Y:S04]  /*c1c0*/  LDL.LU R34, [R1+0xcc] ;  /* 0x0000cc0001227983 */ /* 0x002f280000300800 */
[----:B------:R-:W4:Y:S04]  /*c1d0*/  LDL.LU R0, [R1+0xc] ;  /* 0x00000c0001007983 */ /* 0x000f280000300800 */
[----:B------:R-:W4:Y:S04]  /*c1e0*/  LDL.LU R52, [R1+0x8] ;  /* 0x0000080001347983 */ /* 0x000f280000300800 */
[----:B------:R-:W4:Y:S04]  /*c1f0*/  LDL.LU R73, [R1+0x4] ;  /* 0x0000040001497983 */ /* 0x000f280000300800 */
[----:B------:R-:W4:Y:S04]  /*c200*/  LDL.LU R53, [R1] ;  /* 0x0000000001357983 */ /* 0x000f280000300800 */
[----:B------:R-:W4:Y:S04]  /*c210*/  LDL.LU R40, [R1+0xec] ;  /* 0x0000ec0001287983 */ /* 0x000f280000300800 */
[----:B------:R-:W4:Y:S01]  /*c220*/  LDL.LU R41, [R1+0xe8] ;  /* 0x0000e80001297983 */ /* 0x000f220000300800 */
[----:B--2---:R-:W-:-:S02]  /*c230*/  SEL R88, R11, R88, !P4 ;  /* 0x000000580b587207 */ /* 0x004fc40006000000 */
[C---:B---3--:R-:W-:Y:S01]  /*c240*/  SEL R89, R11.reuse, R89, !P4 ;  /* 0x000000590b597207 */ /* 0x048fe20006000000 */
[----:B----4-:R1:W-:Y:S01]  /*c250*/  STL [R1+0x750], R50 ;  /* 0x0007503201007387 */ /* 0x0103e20000100800 */
[C---:B------:R-:W-:Y:S02]  /*c260*/  SEL R90, R11.reuse, R90, !P4 ;  /* 0x0000005a0b5a7207 */ /* 0x040fe40006000000 */
[C---:B------:R-:W-:Y:S01]  /*c270*/  SEL R91, R11.reuse, R91, !P4 ;  /* 0x0000005b0b5b7207 */ /* 0x040fe20006000000 */
[----:B-1----:R-:W2:Y:S04]  /*c280*/  LDL.LU R50, [R1+0x11c] ;  /* 0x00011c0001327983 */ /* 0x002ea80000300800 */
[----:B------:R1:W-:Y:S01]  /*c290*/  STL [R1+0x22c], R88 ;  /* 0x00022c5801007387 */ /* 0x0003e20000100800 */
[----:B------:R-:W-:-:S03]  /*c2a0*/  SEL R92, R11, R92, !P4 ;  /* 0x0000005c0b5c7207 */ /* 0x000fc60006000000 */
[----:B-1----:R-:W3:Y:S04]  /*c2b0*/  LDL.LU R88, [R1+0x770] ;  /* 0x0007700001587983 */ /* 0x002ee80000300800 */
[----:B------:R1:W-:Y:S04]  /*c2c0*/  STL [R1+0x2f8], R89 ;  /* 0x0002f85901007387 */ /* 0x0003e80000100800 */
[----:B-1----:R-:W4:Y:S04]  /*c2d0*/  LDL.LU R89, [R1+0x76c] ;  /* 0x00076c0001597983 */ /* 0x002f280000300800 */
[----:B------:R1:W-:Y:S04]  /*c2e0*/  STL [R1+0x230], R90 ;  /* 0x0002305a01007387 */ /* 0x0003e80000100800 */
[----:B-1----:R-:W2:Y:S04]  /*c2f0*/  LDL.LU R90, [R1+0x768] ;  /* 0x00076800015a7983 */ /* 0x002ea80000300800 */
[----:B------:R1:W-:Y:S04]  /*c300*/  STL [R1+0x334], R91 ;  /* 0x0003345b01007387 */ /* 0x0003e80000100800 */
[----:B-1----:R-:W2:Y:S04]  /*c310*/  LDL.LU R91, [R1+0x764] ;  /* 0x00076400015b7983 */ /* 0x002ea80000300800 */
[----:B------:R1:W-:Y:S04]  /*c320*/  STL [R1+0x130], R92 ;  /* 0x0001305c01007387 */ /* 0x0003e80000100800 */
[----:B-1----:R-:W2:Y:S01]  /*c330*/  LDL.LU R92, [R1+0x760] ;  /* 0x00076000015c7983 */ /* 0x002ea20000300800 */
[----:B------:R-:W-:-:S02]  /*c340*/  SEL R93, R11, R93, !P4 ;  /* 0x0000005d0b5d7207 */ /* 0x000fc40006000000 */
[----:B------:R-:W-:-:S03]  /*c350*/  SEL R40, R11, R40, !P4 ;  /* 0x000000280b287207 */ /* 0x000fc60006000000 */
[----:B------:R1:W-:Y:S01]  /*c360*/  STL [R1+0x338], R93 ;  /* 0x0003385d01007387 */ /* 0x0003e20000100800 */
[----:B------:R-:W-:-:S03]  /*c370*/  SEL R41, R11, R41, !P4 ;  /* 0x000000290b297207 */ /* 0x000fc60006000000 */
[----:B-1----:R-:W3:Y:S04]  /*c380*/  LDL.LU R93, [R1+0x75c] ;  /* 0x00075c00015d7983 */ /* 0x002ee80000300800 */
[----:B------:R1:W-:Y:S01]  /*c390*/  STL [R1+0xec], R40 ;  /* 0x0000ec2801007387 */ /* 0x0003e20000100800 */
[----:B------:R-:W-:-:S03]  /*c3a0*/  SEL R37, R11, R37, !P4 ;  /* 0x000000250b257207 */ /* 0x000fc60006000000 */
[----:B------:R-:W-:Y:S01]  /*c3b0*/  STL [R1+0x238], R41 ;  /* 0x0002382901007387 */ /* 0x000fe20000100800 */
[C---:B-1----:R-:W-:Y:S02]  /*c3c0*/  SEL R40, R11.reuse, R33, !P4 ;  /* 0x000000210b287207 */ /* 0x042fe40006000000 */
[----:B------:R-:W-:-:S03]  /*c3d0*/  SEL R33, R11, R2, !P4 ;  /* 0x000000020b217207 */ /* 0x000fc60006000000 */
[----:B------:R1:W-:Y:S01]  /*c3e0*/  STL [R1+0x3a4], R40 ;  /* 0x0003a42801007387 */ /* 0x0003e20000100800 */
[C---:B------:R-:W-:Y:S02]  /*c3f0*/  SEL R2, R11.reuse, R34, !P4 ;  /* 0x000000220b027207 */ /* 0x040fe40006000000 */
[C---:B-1----:R-:W-:Y:S02]  /*c400*/  SEL R40, R11.reuse, R42, !P4 ;  /* 0x0000002a0b287207 */ /* 0x042fe40006000000 */
[----:B------:R-:W-:-:S03]  /*c410*/  SEL R34, R11, R0, !P4 ;  /* 0x000000000b227207 */ /* 0x000fc60006000000 */
[----:B------:R-:W-:Y:S04]  /*c420*/  STL [R1+0xe4], R40 ;  /* 0x0000e42801007387 */ /* 0x000fe80000100800 */
[----:B------:R-:W-:Y:S04]  /*c430*/  STL [R1+0x234], R37 ;  /* 0x0002342501007387 */ /* 0x000fe80000100800 */
[----:B------:R1:W-:Y:S02]  /*c440*/  STL [R1+0x3a0], R2 ;  /* 0x0003a00201007387 */ /* 0x0003e40000100800 */
[----:B-1----:R-:W-:-:S05]  /*c450*/  SEL R2, R11, R53, !P4 ;  /* 0x000000350b027207 */ /* 0x002fca0006000000 */
[----:B------:R1:W-:Y:S02]  /*c460*/  STL [R1], R2 ;  /* 0x0000000201007387 */ /* 0x0003e40000100800 */
[C---:B-1----:R-:W-:Y:S02]  /*c470*/  SEL R2, R11.reuse, R72, !P4 ;  /* 0x000000480b027207 */ /* 0x042fe40006000000 */
[C---:B0-----:R-:W-:Y:S02]  /*c480*/  SEL R42, R11.reuse, R69, !P4 ;  /* 0x000000450b2a7207 */ /* 0x041fe40006000000 */
[C---:B------:R-:W-:Y:S02]  /*c490*/  SEL R69, R11.reuse, R26, !P4 ;  /* 0x0000001a0b457207 */ /* 0x040fe40006000000 */
[C---:B------:R-:W-:Y:S02]  /*c4a0*/  SEL R40, R11.reuse, R84, !P4 ;  /* 0x000000540b287207 */ /* 0x040fe40006000000 */
[----:B------:R-:W-:-:S02]  /*c4b0*/  SEL R84, R11, R31, !P4 ;  /* 0x0000001f0b547207 */ /* 0x000fc40006000000 */
[----:B--2---:R-:W-:-:S05]  /*c4c0*/  SEL R0, R11, R92, !P4 ;  /* 0x0000005c0b007207 */ /* 0x004fca0006000000 */
[----:B------:R0:W-:Y:S02]  /*c4d0*/  STL [R1+0x374], R0 ;  /* 0x0003740001007387 */ /* 0x0001e40000100800 */
[----:B0-----:R-:W-:-:S05]  /*c4e0*/  SEL R0, R11, R86, !P4 ;  /* 0x000000560b007207 */ /* 0x001fca0006000000 */
[----:B------:R0:W-:Y:S02]  /*c4f0*/  STL [R1+0x370], R0 ;  /* 0x0003700001007387 */ /* 0x0001e40000100800 */
[----:B0-----:R-:W-:-:S05]  /*c500*/  SEL R0, R11, R79, !P4 ;  /* 0x0000004f0b007207 */ /* 0x001fca0006000000 */
[----:B------:R0:W-:Y:S04]  /*c510*/  STL [R1+0x744], R0 ;  /* 0x0007440001007387 */ /* 0x0001e80000100800 */
[----:B------:R1:W-:Y:S01]  /*c520*/  STL [R1+0x2b8], R2 ;  /* 0x0002b80201007387 */ /* 0x0003e20000100800 */
[C---:B0-----:R-:W-:Y:S02]  /*c530*/  SEL R0, R11.reuse, R71, !P4 ;  /* 0x000000470b007207 */ /* 0x041fe40006000000 */
[----:B-1----:R-:W-:-:S03]  /*c540*/  SEL R2, R11, R61, !P4 ;  /* 0x0000003d0b027207 */ /* 0x002fc60006000000 */
        /* <DEDUP_REMOVED lines=10> */
[----:B0-----:R-:W-:-:S05]  /*c5f0*/  SEL R0, R11, R29, !P4 ;  /* 0x0000001d0b007207 */ /* 0x001fca0006000000 */
[----:B------:R0:W-:Y:S01]  /*c600*/  STL [R1+0x3d4], R0 ;  /* 0x0003d40001007387 */ /* 0x0001e20000100800 */
[----:B-1----:R-:W-:-:S03]  /*c610*/  SEL R2, R11, R24, !P4 ;  /* 0x000000180b027207 */ /* 0x002fc60006000000 */
[----:B------:R-:W2:Y:S01]  /*c620*/  LDL.LU R26, [R1+0x210] ;  /* 0x00021000011a7983 */ /* 0x000ea20000300800 */
[C---:B------:R-:W-:Y:S02]  /*c630*/  SEL R37, R11.reuse, R91, !P4 ;  /* 0x0000005b0b257207 */ /* 0x040fe40006000000 */
[C---:B------:R-:W-:Y:S01]  /*c640*/  SEL R91, R11.reuse, R80, !P4 ;  /* 0x000000500b5b7207 */ /* 0x040fe20006000000 */
[----:B------:R1:W-:Y:S01]  /*c650*/  STL [R1+0xc], R2 ;  /* 0x00000c0201007387 */ /* 0x0003e20000100800 */
[C---:B0-----:R-:W-:Y:S02]  /*c660*/  SEL R0, R11.reuse, R23, !P4 ;  /* 0x000000170b007207 */ /* 0x041fe40006000000 */
[C---:B------:R-:W-:Y:S02]  /*c670*/  SEL R80, R11.reuse, R25, !P4 ;  /* 0x000000190b507207 */ /* 0x040fe40006000000 */
[C---:B------:R-:W-:Y:S01]  /*c680*/  SEL R71, R11.reuse, R48, !P4 ;  /* 0x000000300b477207 */ /* 0x040fe20006000000 */
[----:B------:R-:W2:Y:S01]  /*c690*/  LDL.LU R25, [R1+0x20c] ;  /* 0x00020c0001197983 */ /* 0x000ea20000300800 */
[----:B------:R-:W-:-:S02]  /*c6a0*/  SEL R48, R11, R32, !P4 ;  /* 0x000000200b307207 */ /* 0x000fc40006000000 */
[C---:B------:R-:W-:Y:S01]  /*c6b0*/  SEL R32, R11.reuse, R27, !P4 ;  /* 0x0000001b0b207207 */ /* 0x040fe20006000000 */
[----:B------:R0:W-:Y:S01]  /*c6c0*/  STL [R1+0x3d0], R0 ;  /* 0x0003d00001007387 */ /* 0x0001e20000100800 */
[----:B-1----:R-:W-:-:S03]  /*c6d0*/  SEL R2, R11, R18, !P4 ;  /* 0x000000120b027207 */ /* 0x002fc60006000000 */
[----:B------:R-:W2:Y:S04]  /*c6e0*/  LDL.LU R27, [R1+0x250] ;  /* 0x00025000011b7983 */ /* 0x000ea80000300800 */
[----:B------:R1:W-:Y:S01]  /*c6f0*/  STL [R1+0x8], R2 ;  /* 0x0000080201007387 */ /* 0x0003e20000100800 */
[----:B0-----:R-:W-:-:S03]  /*c700*/  SEL R0, R11, R17, !P4 ;  /* 0x000000110b007207 */ /* 0x001fc60006000000 */
[----:B------:R-:W2:Y:S04]  /*c710*/  LDL.LU R30, [R1+0x24c] ;  /* 0x00024c00011e7983 */ /* 0x000ea80000300800 */
[----:B------:R0:W-:Y:S04]  /*c720*/  STL [R1+0x404], R0 ;  /* 0x0004040001007387 */ /* 0x0001e80000100800 */
[----:B------:R-:W2:Y:S04]  /*c730*/  LDL.LU R29, [R1+0x2d0] ;  /* 0x0002d000011d7983 */ /* 0x000ea80000300800 */
[----:B------:R-:W2:Y:S01]  /*c740*/  LDL.LU R31, [R1+0x28c] ;  /* 0x00028c00011f7983 */ /* 0x000ea20000300800 */
[----:B-1----:R-:W1:Y:S01]  /*c750*/  S2R R2, SR_TID.X ;  /* 0x0000000000027919 */ /* 0x002e620000002100 */
[----:B------:R-:W-:Y:S01]  /*c760*/  @!P6 IMAD.MOV R3, RZ, RZ, -R3 ;  /* 0x000000ffff03e224 */ /* 0x000fe200078e0a03 */
[----:B------:R-:W-:-:S04]  /*c770*/  SEL R53, R11, R90, !P4 ;  /* 0x0000005a0b357207 */ /* 0x000fc80006000000 */
[----:B------:R-:W-:Y:S01]  /*c780*/  SEL R90, R11, R3, !P4 ;  /* 0x000000030b5a7207 */ /* 0x000fe20006000000 */
[----:B------:R-:W-:Y:S01]  /*c790*/  @!P5 IMAD.MOV R8, RZ, RZ, -R8 ;  /* 0x000000ffff08d224 */ /* 0x000fe200078e0a08 */
[----:B------:R-:W-:-:S04]  /*c7a0*/  @!UP2 UIADD3 UR4, UPT, UPT, -UR6, 0x100000, URZ ;  /* 0x001000000604a890 */ /* 0x000fc8000fffe1ff */
[----:B------:R-:W-:Y:S02]  /*c7b0*/  @!UP2 USHF.L.U32 UR5, UR4, 0xb, URZ ;  /* 0x0000000b0405a899 */ /* 0x000fe400080006ff */
[----:B------:R-:W-:Y:S01]  /*c7c0*/  @!UP2 USHF.L.U32 UR4, UR4, 0x1, URZ ;  /* 0x000000010404a899 */ /* 0x000fe200080006ff */
[----:B------:R-:W-:Y:S01]  /*c7d0*/  @!P0 IMAD.MOV R9, RZ, RZ, -R9 ;  /* 0x000000ffff098224 */ /* 0x000fe200078e0a09 */
[C---:B0-----:R-:W-:Y:S01]  /*c7e0*/  SEL R0, R11.reuse, R12, !P4 ;  /* 0x0000000c0b007207 */ /* 0x041fe20006000000 */
[----:B------:R-:W-:Y:S01]  /*c7f0*/  @!P1 IMAD.MOV R6, RZ, RZ, -R6 ;  /* 0x000000ffff069224 */ /* 0x000fe200078e0a06 */
[C---:B------:R-:W-:Y:S01]  /*c800*/  SEL R60, R11.reuse, R8, !P4 ;  /* 0x000000080b3c7207 */ /* 0x040fe20006000000 */
[----:B------:R-:W-:Y:S01]  /*c810*/  VOTEU.ALL UP1, P2 ;  /* 0x0000000000ff7886 */ /* 0x000fe20001020000 */
[----:B-1----:R-:W-:Y:S02]  /*c820*/  LOP3.LUT R24, R2, 0x3f, RZ, 0xc0, !PT ;  /* 0x0000003f02187812 */ /* 0x002fe400078ec0ff */
[C---:B------:R-:W-:Y:S01]  /*c830*/  SEL R38, R11.reuse, R9, !P4 ;  /* 0x000000090b267207 */ /* 0x040fe20006000000 */
[----:B------:R0:W-:Y:S01]  /*c840*/  STL [R1+0x4], R0 ;  /* 0x0000040001007387 */ /* 0x0001e20000100800 */
[----:B------:R-:W-:Y:S01]  /*c850*/  SHF.R.S32.HI R2, RZ, 0x6, R2 ;  /* 0x00000006ff027819 */ /* 0x000fe20000011402 */
[----:B------:R-:W-:Y:S01]  /*c860*/  IMAD.SHL.U32 R3, R24, 0x2, RZ ;  /* 0x0000000218037824 */ /* 0x000fe200078e00ff */
[----:B------:R-:W-:Y:S01]  /*c870*/  SEL R72, R11, R6, !P4 ;  /* 0x000000060b487207 */ /* 0x000fe20006000000 */
[----:B------:R1:W1:Y:S01]  /*c880*/  @!UP1 SYNCS.EXCH.64 URZ, [UR8+0x18008], UR4 ;  /* 0x0180080408ff95b2 */ /* 0x0002620008000100 */
[----:B------:R-:W-:Y:S01]  /*c890*/  SGXT R2, R2, 0x1 ;  /* 0x000000010202781a */ /* 0x000fe20000000200 */
[----:B------:R-:W2:Y:S03]  /*c8a0*/  LDL.LU R24, [R1+0x310] ;  /* 0x0003100001187983 */ /* 0x000ea60000300800 */
[----:B------:R-:W-:Y:S01]  /*c8b0*/  LOP3.LUT R2, R3, 0x90, R2, 0x78, !PT ;  /* 0x0000009003027812 */ /* 0x000fe200078e7802 */
[----:B------:R-:W-:-:S05]  /*c8c0*/  IMAD R3, R33, UR7, RZ ;  /* 0x0000000721037c24 */ /* 0x000fca000f8e02ff */
[C---:B------:R-:W-:Y:S02]  /*c8d0*/  LEA R8, P0, R3.reuse, R5, 0x1 ;  /* 0x0000000503087211 */ /* 0x040fe400078008ff */
[----:B------:R-:W-:Y:S02]  /*c8e0*/  PRMT R6, RZ, 0x7610, R6 ;  /* 0x00007610ff067816 */ /* 0x000fe40000000006 */
[----:B------:R-:W-:Y:S01]  /*c8f0*/  LEA.HI.X.SX32 R9, R3, R4, 0x1, P0 ;  /* 0x0000000403097211 */ /* 0x000fe200000f0eff */
[----:B------:R-:W-:Y:S01]  /*c900*/  IMAD R3, R34, UR7, RZ ;  /* 0x0000000722037c24 */ /* 0x000fe2000f8e02ff */
[C---:B0-----:R-:W-:Y:S02]  /*c910*/  SEL R0, R11.reuse, R10, !P4 ;  /* 0x0000000a0b007207 */ /* 0x041fe40006000000 */
[----:B------:R-:W-:Y:S01]  /*c920*/  SEL R92, R11, R87, !P4 ;  /* 0x000000570b5c7207 */ /* 0x000fe20006000000 */
[----:B------:R0:W2:Y:S01]  /*c930*/  @P3 LDG.E.U16 R6, desc[UR24][R8.64] ;  /* 0x0000001808063981 */ /* 0x0000a2000c1e1500 */
[----:B------:R-:W-:-:S02]  /*c940*/  LEA R10, P0, R3, R5, 0x1 ;  /* 0x00000005030a7211 */ /* 0x000fc400078008ff */
[C---:B------:R-:W-:Y:S02]  /*c950*/  SEL R87, R11.reuse, R62, !P4 ;  /* 0x0000003e0b577207 */ /* 0x040fe40006000000 */
[C---:B------:R-:W-:Y:S02]  /*c960*/  SEL R86, R11.reuse, R47, !P4 ;  /* 0x0000002f0b567207 */ /* 0x040fe40006000000 */
[C---:B------:R-:W-:Y:S02]  /*c970*/  SEL R41, R11.reuse, R78, !P4 ;  /* 0x0000004e0b297207 */ /* 0x040fe40006000000 */
[C---:B------:R-:W-:Y:S02]  /*c980*/  SEL R47, R11.reuse, R35, !P4 ;  /* 0x000000230b2f7207 */ /* 0x040fe40006000000 */
[C---:B------:R-:W-:Y:S02]  /*c990*/  SEL R39, R11.reuse, R21, !P4 ;  /* 0x000000150b277207 */ /* 0x040fe40006000000 */
[----:B------:R-:W-:-:S02]  /*c9a0*/  SEL R62, R11, R20, !P4 ;  /* 0x000000140b3e7207 */ /* 0x000fc40006000000 */
        /* <DEDUP_REMOVED lines=15> */
[C---:B---3--:R-:W-:Y:S02]  /*caa0*/  SEL R93, R11.reuse, R93, !P4 ;  /* 0x0000005d0b5d7207 */ /* 0x048fe40006000000 */
[C---:B----4-:R-:W-:Y:S02]  /*cab0*/  SEL R89, R11.reuse, R89, !P4 ;  /* 0x000000590b597207 */ /* 0x050fe40006000000 */
        /* <DEDUP_REMOVED lines=19> */
[----:B------:R-:W-:Y:S02]  /*cbf0*/  SEL R20, R11, R7, !P4 ;  /* 0x000000070b147207 */ /* 0x000fe40006000000 */
[----:B------:R-:W-:Y:S01]  /*cc00*/  LEA.HI.X.SX32 R11, R3, R4, 0x1, P0 ;  /* 0x00000004030b7211 */ /* 0x000fe200000f0eff */
[----:B------:R-:W-:Y:S01]  /*cc10*/  IMAD R3, R37, UR7, RZ ;  /* 0x0000000725037c24 */ /* 0x000fe2000f8e02ff */
[----:B--2---:R2:W-:Y:S04]  /*cc20*/  STS.U16 [R2+UR8+0x10000], R26 ;  /* 0x0100001a02007988 */ /* 0x0045e80008000408 */
[----:B--2---:R-:W2:Y:S04]  /*cc30*/  LDL.LU R26, [R1+0x290] ;  /* 0x00029000011a7983 */ /* 0x004ea80000300800 */
[----:B------:R0:W-:Y:S04]  /*cc40*/  STL [R1+0x1d0], R8 ;  /* 0x0001d00801007387 */ /* 0x0001e80000100800 */
[----:B------:R-:W-:Y:S04]  /*cc50*/  STL [R1+0x1cc], R9 ;  /* 0x0001cc0901007387 */ /* 0x000fe80000100800 */
[----:B------:R3:W-:Y:S01]  /*cc60*/  STS.U16 [R2+UR8+0x10400], R25 ;  /* 0x0104001902007988 */ /* 0x0007e20008000408 */
[----:B0-----:R-:W-:-:S03]  /*cc70*/  PRMT R8, RZ, 0x7610, R8 ;  /* 0x00007610ff087816 */ /* 0x001fc60000000008 */
[----:B------:R-:W4:Y:S04]  /*cc80*/  LDL.LU R23, [R1+0x37c] ;  /* 0x00037c0001177983 */ /* 0x000f280000300800 */
[----:B------:R0:W-:Y:S04]  /*cc90*/  STS.U16 [R2+UR8+0x10800], R27 ;  /* 0x0108001b02007988 */ /* 0x0001e80008000408 */
[----:B---3--:R-:W3:Y:S04]  /*cca0*/  LDL.LU R25, [R1+0x2cc] ;  /* 0x0002cc0001197983 */ /* 0x008ee80000300800 */
[----:B------:R0:W-:Y:S04]  /*ccb0*/  STL [R1+0x210], R10 ;  /* 0x0002100a01007387 */ /* 0x0001e80000100800 */
[----:B------:R1:W-:Y:S04]  /*ccc0*/  STL [R1+0x20c], R11 ;  /* 0x00020c0b01007387 */ /* 0x0003e80000100800 */
[----:B------:R1:W4:Y:S04]  /*ccd0*/  @P3 LDG.E.U16 R8, desc[UR24][R10.64] ;  /* 0x000000180a083981 */ /* 0x000328000c1e1500 */
[----:B0-----:R-:W4:Y:S01]  /*cce0*/  LDL.LU R27, [R1+0x378] ;  /* 0x00037800011b7983 */ /* 0x001f220000300800 */
[----:B-1----:R-:W-:-:S03]  /*ccf0*/  LEA R10, P0, R3, R5, 0x1 ;  /* 0x00000005030a7211 */ /* 0x002fc600078008ff */
[----:B------:R0:W-:Y:S01]  /*cd00*/  STS.U16 [R2+UR8+0x10c00], R30 ;  /* 0x010c001e02007988 */ /* 0x0001e20008000408 */
[----:B------:R-:W-:-:S03]  /*cd10*/  LEA.HI.X.SX32 R11, R3, R4, 0x1, P0 ;  /* 0x00000004030b7211 */ /* 0x000fc600000f0eff */
[----:B------:R1:W-:Y:S04]  /*cd20*/  STS.U16 [R2+UR8+0x11000], R29 ;  /* 0x0110001d02007988 */ /* 0x0003e80008000408 */
[----:B0-----:R-:W4:Y:S04]  /*cd30*/  LDL.LU R30, [R1+0x30c] ;  /* 0x00030c00011e7983 */ /* 0x001f280000300800 */
[----:B------:R-:W-:Y:S04]  /*cd40*/  STL [R1+0x250], R10 ;  /* 0x0002500a01007387 */ /* 0x000fe80000100800 */
[----:B------:R-:W-:Y:S04]  /*cd50*/  STL [R1+0x24c], R11 ;  /* 0x00024c0b01007387 */ /* 0x000fe80000100800 */
[----:B------:R0:W-:Y:S04]  /*cd60*/  STS.U16 [R2+UR8+0x11400], R31 ;  /* 0x0114001f02007988 */ /* 0x0001e80008000408 */
[----:B-1----:R-:W4:Y:S04]  /*cd70*/  LDL.LU R29, [R1+0x34c] ;  /* 0x00034c00011d7983 */ /* 0x002f280000300800 */
[----:B0-----:R-:W4:Y:S01]  /*cd80*/  LDL.LU R31, [R1+0x348] ;  /* 0x00034800011f7983 */ /* 0x001f220000300800 */
[----:B------:R-:W-:Y:S01]  /*cd90*/  IMAD R3, R40, UR7, RZ ;  /* 0x0000000728037c24 */ /* 0x000fe2000f8e02ff */
[----:B------:R-:W-:-:S04]  /*cda0*/  PRMT R7, RZ, 0x7610, R7 ;  /* 0x00007610ff077816 */ /* 0x000fc80000000007 */
[C---:B------:R-:W-:Y:S02]  /*cdb0*/  LEA R12, P0, R3.reuse, R5, 0x1 ;  /* 0x00000005030c7211 */ /* 0x040fe400078008ff */
[----:B------:R0:W4:Y:S02]  /*cdc0*/  @P3 LDG.E.U16 R7, desc[UR24][R10.64] ;  /* 0x000000180a073981 */ /* 0x000124000c1e1500 */
[----:B------:R-:W-:Y:S01]  /*cdd0*/  LEA.HI.X.SX32 R13, R3, R4, 0x1, P0 ;  /* 0x00000004030d7211 */ /* 0x000fe200000f0eff */
[----:B------:R-:W-:Y:S01]  /*cde0*/  IMAD R3, R41, UR7, RZ ;  /* 0x0000000729037c24 */ /* 0x000fe2000f8e02ff */
[----:B------:R-:W-:Y:S01]  /*cdf0*/  STL [R1+0x290], R12 ;  /* 0x0002900c01007387 */ /* 0x000fe20000100800 */
[----:B0-----:R-:W-:-:S03]  /*ce00*/  PRMT R10, RZ, 0x7610, R10 ;  /* 0x00007610ff0a7816 */ /* 0x001fc6000000000a */
[----:B------:R0:W-:Y:S04]  /*ce10*/  STS.U16 [R2+UR8+0x11800], R24 ;  /* 0x0118001802007988 */ /* 0x0001e80008000408 */
[----:B------:R1:W-:Y:S04]  /*ce20*/  STL [R1+0x28c], R13 ;  /* 0x00028c0d01007387 */ /* 0x0003e80000100800 */
[----:B------:R1:W4:Y:S04]  /*ce30*/  @P3 LDG.E.U16 R10, desc[UR24][R12.64] ;  /* 0x000000180c0a3981 */ /* 0x000328000c1e1500 */
[----:B0-----:R-:W4:Y:S01]  /*ce40*/  LDL.LU R24, [R1+0x318] ;  /* 0x0003180001187983 */ /* 0x001f220000300800 */
[----:B-1----:R-:W-:-:S04]  /*ce50*/  LEA R12, P0, R3, R5, 0x1 ;  /* 0x00000005030c7211 */ /* 0x002fc800078008ff */
[----:B------:R-:W-:Y:S01]  /*ce60*/  LEA.HI.X.SX32 R13, R3, R4, 0x1, P0 ;  /* 0x00000004030d7211 */ /* 0x000fe200000f0eff */
[----:B------:R-:W-:-:S05]  /*ce70*/  IMAD R3, R42, UR7, RZ ;  /* 0x000000072a037c24 */ /* 0x000fca000f8e02ff */
[----:B------:R-:W-:-:S04]  /*ce80*/  LEA R14, P0, R3, R5, 0x1 ;  /* 0x00000005030e7211 */ /* 0x000fc800078008ff */
[----:B------:R-:W-:Y:S01]  /*ce90*/  LEA.HI.X.SX32 R15, R3, R4, 0x1, P0 ;  /* 0x00000004030f7211 */ /* 0x000fe200000f0eff */
[----:B--2---:R0:W-:Y:S04]  /*cea0*/  STS.U16 [R2+UR8+0x11c00], R26 ;  /* 0x011c001a02007988 */ /* 0x0041e80008000408 */
[----:B0-----:R-:W2:Y:S04]  /*ceb0*/  LDL.LU R26, [R1+0x314] ;  /* 0x00031400011a7983 */ /* 0x001ea80000300800 */
[----:B---3--:R0:W-:Y:S04]  /*cec0*/  STS.U16 [R2+UR8+0x12400], R25 ;  /* 0x0124001902007988 */ /* 0x0081e80008000408 */
[----:B0-----:R-:W3:Y:S04]  /*ced0*/  LDL.LU R25, [R1+0x268] ;  /* 0x0002680001197983 */ /* 0x001ee80000300800 */
[----:B------:R-:W-:Y:S04]  /*cee0*/  STL [R1+0x2d0], R12 ;  /* 0x0002d00c01007387 */ /* 0x000fe80000100800 */
[----:B------:R-:W-:Y:S04]  /*cef0*/  STL [R1+0x2cc], R13 ;  /* 0x0002cc0d01007387 */ /* 0x000fe80000100800 */
[----:B----4-:R0:W-:Y:S04]  /*cf00*/  STS.U16 [R2+UR8+0x12800], R27 ;  /* 0x0128001b02007988 */ /* 0x0101e80008000408 */
[----:B0-----:R-:W4:Y:S04]  /*cf10*/  LDL.LU R27, [R1+0x2d8] ;  /* 0x0002d800011b7983 */ /* 0x001f280000300800 */
[----:B------:R0:W-:Y:S04]  /*cf20*/  STS.U16 [R2+UR8+0x12c00], R30 ;  /* 0x012c001e02007988 */ /* 0x0001e80008000408 */
[----:B0-----:R-:W4:Y:S04]  /*cf30*/  LDL.LU R30, [R1+0x2d4] ;  /* 0x0002d400011e7983 */ /* 0x001f280000300800 */
[----:B------:R-:W-:Y:S04]  /*cf40*/  STL [R1+0x310], R14 ;  /* 0x0003100e01007387 */ /* 0x000fe80000100800 */
[----:B------:R-:W-:Y:S04]  /*cf50*/  STL [R1+0x30c], R15 ;  /* 0x00030c0f01007387 */ /* 0x000fe80000100800 */
[----:B------:R0:W-:Y:S04]  /*cf60*/  STS.U16 [R2+UR8+0x13000], R29 ;  /* 0x0130001d02007988 */ /* 0x0001e80008000408 */
[----:B------:R1:W-:Y:S04]  /*cf70*/  STS.U16 [R2+UR8+0x13400], R31 ;  /* 0x0134001f02007988 */ /* 0x0003e80008000408 */
[----:B0-----:R-:W4:Y:S04]  /*cf80*/  LDL.LU R29, [R1+0x350] ;  /* 0x00035000011d7983 */ /* 0x001f280000300800 */
[----:B-1----:R-:W4:Y:S01]  /*cf90*/  LDL.LU R31, [R1+0x264] ;  /* 0x00026400011f7983 */ /* 0x002f220000300800 */
[----:B------:R-:W-:Y:S01]  /*cfa0*/  PRMT R9, RZ, 0x7610, R9 ;  /* 0x00007610ff097816 */ /* 0x000fe20000000009 */
[----:B------:R-:W-:-:S05]  /*cfb0*/  IMAD R3, R59, UR7, RZ ;  /* 0x000000073b037c24 */ /* 0x000fca000f8e02ff */
[----:B------:R0:W4:Y:S02]  /*cfc0*/  @P3 LDG.E.U16 R9, desc[UR24][R12.64] ;  /* 0x000000180c093981 */ /* 0x000124000c1e1500 */
[----:B0-----:R-:W-:-:S06]  /*cfd0*/  PRMT R12, RZ, 0x7610, R12 ;  /* 0x00007610ff0c7816 */ /* 0x001fcc000000000c */
[----:B------:R0:W4:Y:S01]  /*cfe0*/  @P3 LDG.E.U16 R12, desc[UR24][R14.64] ;  /* 0x000000180e0c3981 */ /* 0x000122000c1e1500 */
[----:B------:R-:W-:Y:S02]  /*cff0*/  PRMT R11, RZ, 0x7610, R11 ;  /* 0x00007610ff0b7816 */ /* 0x000fe4000000000b */
[----:B0-----:R-:W-:-:S04]  /*d000*/  LEA R14, P0, R3, R5, 0x1 ;  /* 0x00000005030e7211 */ /* 0x001fc800078008ff */
[-C--:B------:R-:W-:Y:S01]  /*d010*/  LEA.HI.X.SX32 R15, R3, R4.reuse, 0x1, P0 ;  /* 0x00000004030f7211 */ /* 0x080fe200000f0eff */
[----:B------:R-:W-:Y:S01]  /*d020*/  IMAD R3, R36, UR7, RZ ;  /* 0x0000000724037c24 */ /* 0x000fe2000f8e02ff */
[----:B------:R0:W-:Y:S04]  /*d030*/  STL [R1+0x34c], R14 ;  /* 0x00034c0e01007387 */ /* 0x0001e80000100800 */
[C---:B------:R-:W-:Y:S01]  /*d040*/  LEA R16, P0, R3.reuse, R5, 0x1 ;  /* 0x0000000503107211 */ /* 0x040fe200078008ff */
[----:B------:R0:W4:Y:S03]  /*d050*/  @P3 LDG.E.U16 R11, desc[UR24][R14.64] ;  /* 0x000000180e0b3981 */ /* 0x000126000c1e1500 */
[----:B------:R-:W-:Y:S01]  /*d060*/  LEA.HI.X.SX32 R17, R3, R4, 0x1, P0 ;  /* 0x0000000403117211 */ /* 0x000fe200000f0eff */
[----:B------:R-:W-:Y:S01]  /*d070*/  IMAD R3, R28, UR7, RZ ;  /* 0x000000071c037c24 */ /* 0x000fe2000f8e02ff */
[----:B------:R1:W-:Y:S01]  /*d080*/  STS.U16 [R2+UR8+0x12000], R23 ;  /* 0x0120001702007988 */ /* 0x0003e20008000408 */
[----:B0-----:R-:W-:-:S03]  /*d090*/  PRMT R14, RZ, 0x7610, R14 ;  /* 0x00007610ff0e7816 */ /* 0x001fc6000000000e */
[----:B------:R-:W-:Y:S04]  /*d0a0*/  STL [R1+0x348], R15 ;  /* 0x0003480f01007387 */ /* 0x000fe80000100800 */
[----:B-1----:R-:W4:Y:S04]  /*d0b0*/  LDL.LU R23, [R1+0x368] ;  /* 0x0003680001177983 */ /* 0x002f280000300800 */
[----:B------:R0:W4:Y:S04]  /*d0c0*/  @P3 LDG.E.U16 R14, desc[UR24][R16.64] ;  /* 0x00000018100e3981 */ /* 0x000128000c1e1500 */
[----:B------:R1:W-:Y:S02]  /*d0d0*/  STS.U16 [R2+UR8+0x13800], R24 ;  /* 0x0138001802007988 */ /* 0x0003e40008000408 */
[----:B-1----:R-:W-:-:S02]  /*d0e0*/  LOP3.LUT R24, R2, 0x20, RZ, 0x3c, !PT ;  /* 0x0000002002187812 */ /* 0x002fc400078e3cff */
[----:B--2---:R1:W-:Y:S04]  /*d0f0*/  STS.U16 [R2+UR8+0x13c00], R26 ;  /* 0x013c001a02007988 */ /* 0x0043e80008000408 */
[----:B-1----:R-:W2:Y:S04]  /*d100*/  LDL.LU R26, [R1+0x258] ;  /* 0x00025800011a7983 */ /* 0x002ea80000300800 */
[----:B------:R0:W-:Y:S04]  /*d110*/  STL [R1+0x37c], R16 ;  /* 0x00037c1001007387 */ /* 0x0001e80000100800 */
[----:B------:R1:W-:Y:S04]  /*d120*/  STL [R1+0x378], R17 ;  /* 0x0003781101007387 */ /* 0x0003e80000100800 */
[----:B------:R-:W2:Y:S01]  /*d130*/  LDL.LU R33, [R1+0x330] ;  /* 0x0003300001217983 */ /* 0x000ea20000300800 */
[----:B0-----:R-:W-:-:S04]  /*d140*/  LEA R16, P0, R3, R5, 0x1 ;  /* 0x0000000503107211 */ /* 0x001fc800078008ff */
[----:B-1----:R-:W-:Y:S01]  /*d150*/  LEA.HI.X.SX32 R17, R3, R4, 0x1, P0 ;  /* 0x0000000403117211 */ /* 0x002fe200000f0eff */
[----:B------:R-:W-:Y:S01]  /*d160*/  IMAD R3, R22, UR7, RZ ;  /* 0x0000000716037c24 */ /* 0x000fe2000f8e02ff */
[----:B---3--:R-:W-:Y:S04]  /*d170*/  STS.U16 [R24+UR8+0x10100], R25 ;  /* 0x0101001918007988 */ /* 0x008fe80008000408 */
[----:B------:R-:W-:-:S04]  /*d180*/  LEA R18, P0, R3, R5, 0x1 ;  /* 0x0000000503127211 */ /* 0x000fc800078008ff */
[----:B------:R-:W-:Y:S01]  /*d190*/  LEA.HI.X.SX32 R19, R3, R4, 0x1, P0 ;  /* 0x0000000403137211 */ /* 0x000fe200000f0eff */
[----:B----4-:R0:W-:Y:S04]  /*d1a0*/  STS.U16 [R24+UR8+0x10500], R27 ;  /* 0x0105001b18007988 */ /* 0x0101e80008000408 */
[----:B0-----:R-:W3:Y:S04]  /*d1b0*/  LDL.LU R27, [R1+0x254] ;  /* 0x00025400011b7983 */ /* 0x001ee80000300800 */
[----:B------:R-:W-:Y:S04]  /*d1c0*/  STL [R1+0x3ac], R16 ;  /* 0x0003ac1001007387 */ /* 0x000fe80000100800 */
[----:B------:R-:W-:Y:S04]  /*d1d0*/  STL [R1+0x3a8], R17 ;  /* 0x0003a81101007387 */ /* 0x000fe80000100800 */
[----:B------:R0:W-:Y:S04]  /*d1e0*/  STS.U16 [R24+UR8+0x10900], R30 ;  /* 0x0109001e18007988 */ /* 0x0001e80008000408 */
[----:B------:R-:W4:Y:S04]  /*d1f0*/  LDL.LU R25, [R1+0x2a8] ;  /* 0x0002a80001197983 */ /* 0x000f280000300800 */
[----:B0-----:R-:W4:Y:S04]  /*d200*/  LDL.LU R30, [R1+0x2a4] ;  /* 0x0002a400011e7983 */ /* 0x001f280000300800 */
[----:B------:R-:W-:Y:S04]  /*d210*/  STL [R1+0x3dc], R18 ;  /* 0x0003dc1201007387 */ /* 0x000fe80000100800 */
[----:B------:R0:W-:Y:S04]  /*d220*/  STS.U16 [R24+UR8+0x10d00], R29 ;  /* 0x010d001d18007988 */ /* 0x0001e80008000408 */
[----:B------:R-:W-:Y:S04]  /*d230*/  STL [R1+0x3d8], R19 ;  /* 0x0003d81301007387 */ /* 0x000fe80000100800 */
[----:B------:R1:W-:Y:S04]  /*d240*/  STS.U16 [R24+UR8+0x11100], R31 ;  /* 0x0111001f18007988 */ /* 0x0003e80008000408 */
[----:B0-----:R-:W4:Y:S04]  /*d250*/  LDL.LU R29, [R1+0x32c] ;  /* 0x00032c00011d7983 */ /* 0x001f280000300800 */
[----:B-1----:R-:W4:Y:S01]  /*d260*/  LDL.LU R31, [R1+0x218] ;  /* 0x00021800011f7983 */ /* 0x002f220000300800 */
[----:B------:R-:W-:Y:S01]  /*d270*/  PRMT R13, RZ, 0x7610, R13 ;  /* 0x00007610ff0d7816 */ /* 0x000fe2000000000d */
[----:B------:R-:W-:-:S05]  /*d280*/  IMAD R3, R21, UR7, RZ ;  /* 0x0000000715037c24 */ /* 0x000fca000f8e02ff */
[----:B------:R0:W4:Y:S02]  /*d290*/  @P3 LDG.E.U16 R13, desc[UR24][R16.64] ;  /* 0x00000018100d3981 */ /* 0x000124000c1e1500 */
[----:B0-----:R-:W-:Y:S02]  /*d2a0*/  PRMT R16, RZ, 0x7610, R16 ;  /* 0x00007610ff107816 */ /* 0x001fe40000000010 */
[----:B------:R-:W-:-:S04]  /*d2b0*/  PRMT R15, RZ, 0x7610, R15 ;  /* 0x00007610ff0f7816 */ /* 0x000fc8000000000f */
[----:B------:R0:W4:Y:S02]  /*d2c0*/  @P3 LDG.E.U16 R16, desc[UR24][R18.64] ;  /* 0x0000001812103981 */ /* 0x000124000c1e1500 */
[----:B0-----:R-:W-:-:S04]  /*d2d0*/  LEA R18, P0, R3, R5, 0x1 ;  /* 0x0000000503127211 */ /* 0x001fc800078008ff */
[----:B------:R-:W-:Y:S01]  /*d2e0*/  LEA.HI.X.SX32 R19, R3, R4, 0x1, P0 ;  /* 0x0000000403137211 */ /* 0x000fe200000f0eff */
[----:B------:R-:W-:Y:S01]  /*d2f0*/  IMAD R3, R20, UR7, RZ ;  /* 0x0000000714037c24 */ /* 0x000fe2000f8e02ff */
[----:B------:R0:W-:Y:S04]  /*d300*/  STL [R1+0x40c], R18 ;  /* 0x00040c1201007387 */ /* 0x0001e80000100800 */
[----:B------:R0:W4:Y:S04]  /*d310*/  @P3 LDG.E.U16 R15, desc[UR24][R18.64] ;  /* 0x00000018120f3981 */ /* 0x000128000c1e1500 */
[----:B------:R1:W-:Y:S04]  /*d320*/  STS.U16 [R24+UR8+0x11500], R23 ;  /* 0x0115001718007988 */ /* 0x0003e80008000408 */
[----:B------:R1:W-:Y:S01]  /*d330*/  STL [R1+0x408], R19 ;  /* 0x0004081301007387 */ /* 0x0003e20000100800 */
[----:B0-----:R-:W-:-:S03]  /*d340*/  LEA R18, P0, R3, R5, 0x1 ;  /* 0x0000000503127211 */ /* 0x001fc600078008ff */
[----:B-1----:R-:W4:Y:S01]  /*d350*/  LDL.LU R23, [R1+0x358] ;  /* 0x0003580001177983 */ /* 0x002f220000300800 */
[----:B------:R-:W-:Y:S01]  /*d360*/  LEA.HI.X.SX32 R19, R3, R4, 0x1, P0 ;  /* 0x0000000403137211 */ /* 0x000fe200000f0eff */
[----:B------:R-:W-:-:S05]  /*d370*/  IMAD R3, R43, UR7, RZ ;  /* 0x000000072b037c24 */ /* 0x000fca000f8e02ff */
[----:B------:R-:W-:-:S04]  /*d380*/  LEA R20, P0, R3, R5, 0x1 ;  /* 0x0000000503147211 */ /* 0x000fc800078008ff */
[----:B------:R-:W-:Y:S02]  /*d390*/  LEA.HI.X.SX32 R21, R3, R4, 0x1, P0 ;  /* 0x0000000403157211 */ /* 0x000fe400000f0eff */
[----:B------:R-:W-:Y:S01]  /*d3a0*/  PRMT R17, RZ, 0x7610, R17 ;  /* 0x00007610ff117816 */ /* 0x000fe20000000011 */
[----:B------:R-:W-:-:S05]  /*d3b0*/  IMAD R3, R44, UR7, RZ ;  /* 0x000000072c037c24 */ /* 0x000fca000f8e02ff */
[----:B------:R0:W4:Y:S04]  /*d3c0*/  @P3 LDG.E.U16 R17, desc[UR24][R18.64] ;  /* 0x0000001812113981 */ /* 0x000128000c1e1500 */
[----:B--2---:R1:W-:Y:S04]  /*d3d0*/  STS.U16 [R24+UR8+0x11900], R26 ;  /* 0x0119001a18007988 */ /* 0x0043e80008000408 */
[----:B-1----:R-:W2:Y:S04]  /*d3e0*/  LDL.LU R26, [R1+0x214] ;  /* 0x00021400011a7983 */ /* 0x002ea80000300800 */
[----:B------:R-:W-:Y:S04]  /*d3f0*/  STS.U16 [R24+UR8+0x11d00], R33 ;  /* 0x011d002118007988 */ /* 0x000fe80008000408 */
[----:B------:R-:W-:Y:S04]  /*d400*/  STL [R1+0x434], R18 ;  /* 0x0004341201007387 */ /* 0x000fe80000100800 */
[----:B------:R-:W-:Y:S04]  /*d410*/  STL [R1+0x430], R19 ;  /* 0x0004301301007387 */ /* 0x000fe80000100800 */
[----:B---3--:R1:W-:Y:S04]  /*d420*/  STS.U16 [R24+UR8+0x12100], R27 ;  /* 0x0121001b18007988 */ /* 0x0083e80008000408 */
[----:B-1----:R-:W3:Y:S04]  /*d430*/  LDL.LU R27, [R1+0x1d8] ;  /* 0x0001d800011b7983 */ /* 0x002ee80000300800 */
[----:B----4-:R-:W-:Y:S04]  /*d440*/  STS.U16 [R24+UR8+0x12500], R25 ;  /* 0x0125001918007988 */ /* 0x010fe80008000408 */
[----:B------:R1:W-:Y:S04]  /*d450*/  STS.U16 [R24+UR8+0x12900], R30 ;  /* 0x0129001e18007988 */ /* 0x0003e80008000408 */
[----:B-1----:R-:W4:Y:S04]  /*d460*/  LDL.LU R30, [R1+0x380] ;  /* 0x00038000011e7983 */ /* 0x002f280000300800 */
[----:B------:R-:W4:Y:S04]  /*d470*/  LDL.LU R25, [R1+0x29c] ;  /* 0x00029c0001197983 */ /* 0x000f280000300800 */
[----:B------:R-:W-:Y:S04]  /*d480*/  STL [R1+0xd0], R20 ;  /* 0x0000d01401007387 */ /* 0x000fe80000100800 */
[----:B------:R-:W-:Y:S04]  /*d490*/  STS.U16 [R24+UR8+0x12d00], R29 ;  /* 0x012d001d18007988 */ /* 0x000fe80008000408 */
[----:B------:R-:W-:Y:S04]  /*d4a0*/  STL [R1+0xcc], R21 ;  /* 0x0000cc1501007387 */ /* 0x000fe80000100800 */
[----:B------:R1:W-:Y:S04]  /*d4b0*/  STS.U16 [R24+UR8+0x13100], R31 ;  /* 0x0131001f18007988 */ /* 0x0003e80008000408 */
[----:B-1----:R-:W4:Y:S01]  /*d4c0*/  LDL.LU R31, [R1+0x2f0] ;  /* 0x0002f000011f7983 */ /* 0x002f220000300800 */
[----:B0-----:R-:W-:-:S03]  /*d4d0*/  PRMT R19, RZ, 0x7610, R19 ;  /* 0x00007610ff137816 */ /* 0x001fc60000000013 */
[----:B------:R-:W4:Y:S04]  /*d4e0*/  LDL.LU R29, [R1+0x2ec] ;  /* 0x0002ec00011d7983 */ /* 0x000f280000300800 */
[----:B------:R0:W4:Y:S02]  /*d4f0*/  @P3 LDG.E.U16 R19, desc[UR24][R20.64] ;  /* 0x0000001814133981 */ /* 0x000124000c1e1500 */
[----:B0-----:R-:W-:-:S04]  /*d500*/  LEA R20, P0, R3, R5, 0x1 ;  /* 0x0000000503147211 */ /* 0x001fc800078008ff */
[----:B------:R-:W-:Y:S01]  /*d510*/  LEA.HI.X.SX32 R21, R3, R4, 0x1, P0 ;  /* 0x0000000403157211 */ /* 0x000fe200000f0eff */
[----:B------:R-:W-:Y:S04]  /*d520*/  STL [R1+0x110], R20 ;  /* 0x0001101401007387 */ /* 0x000fe80000100800 */
[----:B------:R0:W-:Y:S04]  /*d530*/  STL [R1+0x10c], R21 ;  /* 0x00010c1501007387 */ /* 0x0001e80000100800 */
[----:B------:R-:W4:Y:S01]  /*d540*/  LDL.LU R33, [R1+0x36c] ;  /* 0x00036c0001217983 */ /* 0x000f220000300800 */
[----:B------:R-:W-:Y:S01]  /*d550*/  IMAD R3, R45, UR7, RZ ;  /* 0x000000072d037c24 */ /* 0x000fe2000f8e02ff */
[----:B------:R-:W-:-:S04]  /*d560*/  PRMT R18, RZ, 0x7610, R18 ;  /* 0x00007610ff127816 */ /* 0x000fc80000000012 */
[C---:B------:R-:W-:Y:S02]  /*d570*/  LEA R22, P0, R3.reuse, R5, 0x1 ;  /* 0x0000000503167211 */ /* 0x040fe400078008ff */
[----:B------:R0:W4:Y:S04]  /*d580*/  @P3 LDG.E.U16 R18, desc[UR24][R20.64] ;  /* 0x0000001814123981 */ /* 0x000128000c1e1500 */
[----:B------:R1:W-:Y:S01]  /*d590*/  STS.U16 [R24+UR8+0x13500], R23 ;  /* 0x0135001718007988 */ /* 0x0003e20008000408 */
[----:B0-----:R-:W-:Y:S02]  /*d5a0*/  PRMT R21, RZ, 0x7610, R21 ;  /* 0x00007610ff157816 */ /* 0x001fe40000000015 */
[----:B-1----:R-:W-:Y:S01]  /*d5b0*/  LEA.HI.X.SX32 R23, R3, R4, 0x1, P0 ;  /* 0x0000000403177211 */ /* 0x002fe200000f0eff */
[----:B------:R-:W-:-:S04]  /*d5c0*/  IMAD R3, R46, UR7, RZ ;  /* 0x000000072e037c24 */ /* 0x000fc8000f8e02ff */
[----:B------:R0:W4:Y:S01]  /*d5d0*/  @P3 LDG.E.U16 R21, desc[UR24][R22.64] ;  /* 0x0000001816153981 */ /* 0x000122000c1e1500 */
[----:B------:R-:W-:Y:S02]  /*d5e0*/  LOP3.LUT R36, R2, 0x40, RZ, 0x3c, !PT ;  /* 0x0000004002247812 */ /* 0x000fe400078e3cff */
[----:B------:R-:W-:Y:S01]  /*d5f0*/  PRMT R20, RZ, 0x7610, R20 ;  /* 0x00007610ff147816 */ /* 0x000fe20000000014 */
[----:B--2---:R1:W-:Y:S04]  /*d600*/  STS.U16 [R24+UR8+0x13900], R26 ;  /* 0x0139001a18007988 */ /* 0x0043e80008000408 */
[----:B-1----:R-:W2:Y:S04]  /*d610*/  LDL.LU R26, [R1+0x298] ;  /* 0x00029800011a7983 */ /* 0x002ea80000300800 */
[----:B------:R0:W-:Y:S04]  /*d620*/  STL [R1+0x150], R22 ;  /* 0x0001501601007387 */ /* 0x0001e80000100800 */
[----:B------:R1:W-:Y:S01]  /*d630*/  STL [R1+0x14c], R23 ;  /* 0x00014c1701007387 */ /* 0x0003e20000100800 */
[----:B0-----:R-:W-:-:S04]  /*d640*/  LEA R22, P0, R3, R5, 0x1 ;  /* 0x0000000503167211 */ /* 0x001fc800078008ff */
[----:B-1----:R-:W-:Y:S01]  /*d650*/  LEA.HI.X.SX32 R23, R3, R4, 0x1, P0 ;  /* 0x0000000403177211 */ /* 0x002fe200000f0eff */
[----:B------:R-:W-:-:S04]  /*d660*/  IMAD R3, R49, UR7, RZ ;  /* 0x0000000731037c24 */ /* 0x000fc8000f8e02ff */
[----:B------:R0:W2:Y:S04]  /*d670*/  @P3 LDG.E.U16 R20, desc[UR24][R22.64] ;  /* 0x0000001816143981 */ /* 0x0000a8000c1e1500 */
[----:B---3--:R1:W-:Y:S04]  /*d680*/  STS.U16 [R24+UR8+0x13d00], R27 ;  /* 0x013d001b18007988 */ /* 0x0083e80008000408 */
[----:B-1----:R-:W3:Y:S01]  /*d690*/  LDL.LU R27, [R1+0x384] ;  /* 0x00038400011b7983 */ /* 0x002ee20000300800 */
[----:B------:R-:W-:-:S03]  /*d6a0*/  LEA R24, P0, R3, R5, 0x1 ;  /* 0x0000000503187211 */ /* 0x000fc600078008ff */
[----:B----4-:R1:W-:Y:S04]  /*d6b0*/  STS.U16 [R36+UR8+0x10200], R30 ;  /* 0x0102001e24007988 */ /* 0x0103e80008000408 */
[----:B------:R4:W-:Y:S04]  /*d6c0*/  STS.U16 [R36+UR8+0x10600], R25 ;  /* 0x0106001924007988 */ /* 0x0009e80008000408 */
[----:B-1----:R-:W3:Y:S04]  /*d6d0*/  LDL.LU R30, [R1+0x294] ;  /* 0x00029400011e7983 */ /* 0x002ee80000300800 */
[----:B------:R-:W-:Y:S01]  /*d6e0*/  STL [R1+0x198], R22 ;  /* 0x0001981601007387 */ /* 0x000fe20000100800 */
[----:B----4-:R-:W-:-:S03]  /*d6f0*/  LEA.HI.X.SX32 R25, R3, R4, 0x1, P0 ;  /* 0x0000000403197211 */ /* 0x010fc600000f0eff */
[----:B------:R-:W-:Y:S04]  /*d700*/  STL [R1+0x194], R23 ;  /* 0x0001941701007387 */ /* 0x000fe80000100800 */
[----:B------:R-:W4:Y:S04]  /*d710*/  LDL.LU R40, [R1+0x364] ;  /* 0x0003640001287983 */ /* 0x000f280000300800 */
[----:B------:R1:W-:Y:S04]  /*d720*/  STS.U16 [R36+UR8+0x10a00], R31 ;  /* 0x010a001f24007988 */ /* 0x0003e80008000408 */
[----:B-1----:R-:W4:Y:S04]  /*d730*/  LDL.LU R31, [R1+0x270] ;  /* 0x00027000011f7983 */ /* 0x002f280000300800 */
[----:B------:R1:W-:Y:S04]  /*d740*/  STL [R1+0x1d8], R24 ;  /* 0x0001d81801007387 */ /* 0x0003e80000100800 */
[----:B------:R-:W-:Y:S04]  /*d750*/  STL [R1+0x1d4], R25 ;  /* 0x0001d41901007387 */ /* 0x000fe80000100800 */
[----:B------:R-:W4:Y:S01]  /*d760*/  LDL.LU R34, [R1+0x2e8] ;  /* 0x0002e80001227983 */ /* 0x000f220000300800 */
[----:B0-----:R-:W-:Y:S01]  /*d770*/  PRMT R23, RZ, 0x7610, R23 ;  /* 0x00007610ff177816 */ /* 0x001fe20000000017 */
[----:B------:R-:W-:-:S05]  /*d780*/  IMAD R3, R52, UR7, RZ ;  /* 0x0000000734037c24 */ /* 0x000fca000f8e02ff */
[----:B------:R1:W4:Y:S04]  /*d790*/  @P3 LDG.E.U16 R23, desc[UR24][R24.64] ;  /* 0x0000001818173981 */ /* 0x000328000c1e1500 */
[----:B------:R0:W-:Y:S01]  /*d7a0*/  STS.U16 [R36+UR8+0x10e00], R29 ;  /* 0x010e001d24007988 */ /* 0x0001e20008000408 */
[----:B-1----:R-:W-:-:S03]  /*d7b0*/  LEA R24, P0, R3, R5, 0x1 ;  /* 0x0000000503187211 */ /* 0x002fc600078008ff */
[----:B0-----:R-:W4:Y:S01]  /*d7c0*/  LDL.LU R29, [R1+0x2e4] ;  /* 0x0002e400011d7983 */ /* 0x001f220000300800 */
[----:B------:R-:W-:-:S03]  /*d7d0*/  LEA.HI.X.SX32 R25, R3, R4, 0x1, P0 ;  /* 0x0000000403197211 */ /* 0x000fc600000f0eff */
[----:B------:R-:W-:Y:S04]  /*d7e0*/  STL [R1+0x218], R24 ;  /* 0x0002181801007387 */ /* 0x000fe80000100800 */
[----:B------:R-:W-:Y:S04]  /*d7f0*/  STL [R1+0x214], R25 ;  /* 0x0002141901007387 */ /* 0x000fe80000100800 */
[----:B------:R0:W-:Y:S04]  /*d800*/  STS.U16 [R36+UR8+0x11200], R33 ;  /* 0x0112002124007988 */ /* 0x0001e80008000408 */
[----:B------:R-:W4:Y:S04]  /*d810*/  LDL.LU R37, [R1+0x35c] ;  /* 0x00035c0001257983 */ /* 0x000f280000300800 */
[----:B0-----:R-:W4:Y:S01]  /*d820*/  LDL.LU R33, [R1+0x26c] ;  /* 0x00026c0001217983 */ /* 0x001f220000300800 */
[----:B------:R-:W-:Y:S01]  /*d830*/  IMAD R3, R53, UR7, RZ ;  /* 0x0000000735037c24 */ /* 0x000fe2000f8e02ff */
[----:B------:R-:W-:-:S06]  /*d840*/  PRMT R22, RZ, 0x7610, R22 ;  /* 0x00007610ff167816 */ /* 0x000fcc0000000016 */
[----:B------:R0:W4:Y:S02]  /*d850*/  @P3 LDG.E.U16 R22, desc[UR24][R24.64] ;  /* 0x0000001818163981 */ /* 0x000124000c1e1500 */
[----:B0-----:R-:W-:Y:S02]  /*d860*/  PRMT R25, RZ, 0x7610, R25 ;  /* 0x00007610ff197816 */ /* 0x001fe40000000019 */
[----:B--2---:R0:W-:Y:S02]  /*d870*/  STS.U16 [R36+UR8+0x11600], R26 ;  /* 0x0116001a24007988 */ /* 0x0041e40008000408 */
[----:B0-----:R-:W-:-:S05]  /*d880*/  LEA R26, P0, R3, R5, 0x1 ;  /* 0x00000005031a7211 */ /* 0x001fca00078008ff */
[----:B------:R-:W-:Y:S04]  /*d890*/  STL [R1+0x258], R26 ;  /* 0x0002581a01007387 */ /* 0x000fe80000100800 */
[----:B---3--:R0:W-:Y:S02]  /*d8a0*/  STS.U16 [R36+UR8+0x11a00], R27 ;  /* 0x011a001b24007988 */ /* 0x0081e40008000408 */
[----:B0-----:R-:W-:Y:S01]  /*d8b0*/  LEA.HI.X.SX32 R27, R3, R4, 0x1, P0 ;  /* 0x00000004031b7211 */ /* 0x001fe200000f0eff */
[----:B------:R-:W-:-:S04]  /*d8c0*/  IMAD R3, R83, UR7, RZ ;  /* 0x0000000753037c24 */ /* 0x000fc8000f8e02ff */
[----:B------:R-:W-:Y:S04]  /*d8d0*/  STL [R1+0x254], R27 ;  /* 0x0002541b01007387 */ /* 0x000fe80000100800 */
[----:B------:R-:W2:Y:S04]  /*d8e0*/  LDL.LU R41, [R1+0x354] ;  /* 0x0003540001297983 */ /* 0x000ea80000300800 */
[----:B------:R0:W-:Y:S04]  /*d8f0*/  STS.U16 [R36+UR8+0x11e00], R30 ;  /* 0x011e001e24007988 */ /* 0x0001e80008000408 */
[----:B------:R1:W3:Y:S04]  /*d900*/  @P3 LDG.E.U16 R25, desc[UR24][R26.64] ;  /* 0x000000181a193981 */ /* 0x0002e8000c1e1500 */
[----:B0-----:R-:W3:Y:S01]  /*d910*/  LDL.LU R30, [R1+0x228] ;  /* 0x00022800011e7983 */ /* 0x001ee20000300800 */
[----:B-1----:R-:W-:-:S03]  /*d920*/  LEA R26, P0, R3, R5, 0x1 ;  /* 0x00000005031a7211 */ /* 0x002fc600078008ff */
[----:B----4-:R-:W-:Y:S01]  /*d930*/  STS.U16 [R36+UR8+0x12200], R40 ;  /* 0x0122002824007988 */ /* 0x010fe20008000408 */
[----:B------:R-:W-:-:S03]  /*d940*/  LEA.HI.X.SX32 R27, R3, R4, 0x1, P0 ;  /* 0x00000004031b7211 */ /* 0x000fc600000f0eff */
[----:B------:R0:W-:Y:S04]  /*d950*/  STS.U16 [R36+UR8+0x12600], R31 ;  /* 0x0126001f24007988 */ /* 0x0001e80008000408 */
[----:B0-----:R-:W4:Y:S04]  /*d960*/  LDL.LU R31, [R1+0x2e0] ;  /* 0x0002e000011f7983 */ /* 0x001f280000300800 */
[----:B------:R-:W-:Y:S04]  /*d970*/  STL [R1+0x298], R26 ;  /* 0x0002981a01007387 */ /* 0x000fe80000100800 */
[----:B------:R-:W-:Y:S04]  /*d980*/  STL [R1+0x294], R27 ;  /* 0x0002941b01007387 */ /* 0x000fe80000100800 */
[----:B------:R0:W-:Y:S04]  /*d990*/  STS.U16 [R36+UR8+0x12a00], R34 ;  /* 0x012a002224007988 */ /* 0x0001e80008000408 */
[----:B0-----:R-:W4:Y:S01]  /*d9a0*/  LDL.LU R34, [R1+0x38c] ;  /* 0x00038c0001227983 */ /* 0x001f220000300800 */
[----:B------:R-:W-:-:S03]  /*d9b0*/  IMAD R3, R77, UR7, RZ ;  /* 0x000000074d037c24 */ /* 0x000fc6000f8e02ff */
[----:B------:R0:W-:Y:S02]  /*d9c0*/  STS.U16 [R36+UR8+0x12e00], R29 ;  /* 0x012e001d24007988 */ /* 0x0001e40008000408 */
[C---:B------:R-:W-:Y:S02]  /*d9d0*/  LEA R28, P0, R3.reuse, R5, 0x1 ;  /* 0x00000005031c7211 */ /* 0x040fe400078008ff */
[----:B------:R-:W4:Y:S02]  /*d9e0*/  LDL.LU R40, [R1+0x2dc] ;  /* 0x0002dc0001287983 */ /* 0x000f240000300800 */
[----:B0-----:R-:W-:Y:S02]  /*d9f0*/  LEA.HI.X.SX32 R29, R3, R4, 0x1, P0 ;  /* 0x00000004031d7211 */ /* 0x001fe400000f0eff */
        /* <DEDUP_REMOVED lines=13> */
[----:B------:R-:W-:Y:S01]  /*dad0*/  LEA.HI.X.SX32 R29, R3, R4, 0x1, P0 ;  /* 0x00000004031d7211 */ /* 0x000fe200000f0eff */
[----:B------:R-:W-:Y:S01]  /*dae0*/  IMAD R3, R58, UR7, RZ ;  /* 0x000000073a037c24 */ /* 0x000fe2000f8e02ff */
[----:B------:R-:W-:Y:S01]  /*daf0*/  LOP3.LUT R43, R2, 0x60, RZ, 0x3c, !PT ;  /* 0x00000060022b7812 */ /* 0x000fe200078e3cff */
[----:B------:R-:W-:Y:S04]  /*db00*/  STL [R1+0x318], R28 ;  /* 0x0003181c01007387 */ /* 0x000fe80000100800 */
[----:B------:R0:W-:Y:S04]  /*db10*/  STL [R1+0x314], R29 ;  /* 0x0003141d01007387 */ /* 0x0001e80000100800 */
[----:B------:R0:W4:Y:S04]  /*db20*/  @P3 LDG.E.U16 R26, desc[UR24][R28.64] ;  /* 0x000000181c1a3981 */ /* 0x000128000c1e1500 */
[----:B------:R-:W4:Y:S04]  /*db30*/  LDL.LU R45, [R1+0x388] ;  /* 0x00038800012d7983 */ /* 0x000f280000300800 */
[----:B------:R-:W4:Y:S01]  /*db40*/  LDL.LU R44, [R1+0x2b0] ;  /* 0x0002b000012c7983 */ /* 0x000f220000300800 */
[----:B0-----:R-:W-:-:S03]  /*db50*/  PRMT R29, RZ, 0x7610, R29 ;  /* 0x00007610ff1d7816 */ /* 0x001fc6000000001d */
[----:B--2---:R-:W-:Y:S04]  /*db60*/  STS.U16 [R36+UR8+0x13a00], R41 ;  /* 0x013a002924007988 */ /* 0x004fe80008000408 */
[----:B---3--:R0:W-:Y:S02]  /*db70*/  STS.U16 [R36+UR8+0x13e00], R30 ;  /* 0x013e001e24007988 */ /* 0x0081e40008000408 */
[----:B0-----:R-:W-:-:S05]  /*db80*/  LEA R30, P0, R3, R5, 0x1 ;  /* 0x00000005031e7211 */ /* 0x001fca00078008ff */
[----:B------:R-:W-:Y:S04]  /*db90*/  STL [R1+0x354], R30 ;  /* 0x0003541e01007387 */ /* 0x000fe80000100800 */
[----:B----4-:R0:W-:Y:S02]  /*dba0*/  STS.U16 [R43+UR8+0x10300], R31 ;  /* 0x0103001f2b007988 */ /* 0x0101e40008000408 */
[----:B0-----:R-:W-:Y:S01]  /*dbb0*/  LEA.HI.X.SX32 R31, R3, R4, 0x1, P0 ;  /* 0x00000004031f7211 */ /* 0x001fe200000f0eff */
[----:B------:R-:W-:-:S04]  /*dbc0*/  IMAD R3, R47, UR7, RZ ;  /* 0x000000072f037c24 */ /* 0x000fc8000f8e02ff */
[----:B------:R-:W-:Y:S04]  /*dbd0*/  STL [R1+0x350], R31 ;  /* 0x0003501f01007387 */ /* 0x000fe80000100800 */
[----:B------:R0:W2:Y:S04]  /*dbe0*/  @P3 LDG.E.U16 R29, desc[UR24][R30.64] ;  /* 0x000000181e1d3981 */ /* 0x0000a8000c1e1500 */
[----:B------:R1:W-:Y:S04]  /*dbf0*/  STS.U16 [R43+UR8+0x10700], R34 ;  /* 0x010700222b007988 */ /* 0x0003e80008000408 */
[----:B------:R-:W3:Y:S01]  /*dc00*/  LDL.LU R36, [R1+0x394] ;  /* 0x0003940001247983 */ /* 0x000ee20000300800 */
[----:B0-----:R-:W-:-:S03]  /*dc10*/  LEA R30, P0, R3, R5, 0x1 ;  /* 0x00000005031e7211 */ /* 0x001fc600078008ff */
[----:B-1----:R-:W4:Y:S01]  /*dc20*/  LDL.LU R34, [R1+0x2ac] ;  /* 0x0002ac0001227983 */ /* 0x002f220000300800 */
[----:B------:R-:W-:-:S03]  /*dc30*/  LEA.HI.X.SX32 R31, R3, R4, 0x1, P0 ;  /* 0x00000004031f7211 */ /* 0x000fc600000f0eff */
[----:B------:R-:W-:Y:S04]  /*dc40*/  STL [R1+0x384], R30 ;  /* 0x0003841e01007387 */ /* 0x000fe80000100800 */
[----:B------:R-:W-:Y:S04]  /*dc50*/  STL [R1+0x380], R31 ;  /* 0x0003801f01007387 */ /* 0x000fe80000100800 */
[----:B------:R-:W2:Y:S01]  /*dc60*/  LDL.LU R42, [R1+0x360] ;  /* 0x00036000012a7983 */ /* 0x000ea20000300800 */
[----:B------:R-:W-:-:S03]  /*dc70*/  IMAD R3, R32, UR7, RZ ;  /* 0x0000000720037c24 */ /* 0x000fc6000f8e02ff */
[----:B------:R-:W-:Y:S02]  /*dc80*/  STS.U16 [R43+UR8+0x10b00], R40 ;  /* 0x010b00282b007988 */ /* 0x000fe40008000408 */
[C---:B------:R-:W-:Y:S02]  /*dc90*/  LEA R32, P0, R3.reuse, R5, 0x1 ;  /* 0x0000000503207211 */ /* 0x040fe400078008ff */
[----:B------:R-:W2:Y:S04]  /*dca0*/  LDL.LU R41, [R1+0x2a0] ;  /* 0x0002a00001297983 */ /* 0x000ea80000300800 */
[----:B------:R-:W-:Y:S04]  /*dcb0*/  STS.U16 [R43+UR8+0x10f00], R37 ;  /* 0x010f00252b007988 */ /* 0x000fe80008000408 */
[----:B------:R0:W-:Y:S04]  /*dcc0*/  STS.U16 [R43+UR8+0x11300], R33 ;  /* 0x011300212b007988 */ /* 0x0001e80008000408 */
[----:B------:R1:W-:Y:S01]  /*dcd0*/  STL [R1+0x3b4], R32 ;  /* 0x0003b42001007387 */ /* 0x0003e20000100800 */
[----:B0-----:R-:W-:-:S05]  /*dce0*/  LEA.HI.X.SX32 R33, R3, R4, 0x1, P0 ;  /* 0x0000000403217211 */ /* 0x001fca00000f0eff */
[----:B------:R0:W-:Y:S04]  /*dcf0*/  STL [R1+0x3b0], R33 ;  /* 0x0003b02101007387 */ /* 0x0001e80000100800 */
[----:B------:R-:W2:Y:S01]  /*dd00*/  LDL.LU R40, [R1+0x328] ;  /* 0x0003280001287983 */ /* 0x000ea20000300800 */
[----:B------:R-:W-:Y:S01]  /*dd10*/  PRMT R28, RZ, 0x7610, R28 ;  /* 0x00007610ff1c7816 */ /* 0x000fe2000000001c */
[----:B------:R-:W-:Y:S02]  /*dd20*/  IMAD R3, R39, UR7, RZ ;  /* 0x0000000727037c24 */ /* 0x000fe4000f8e02ff */
[----:B------:R-:W2:Y:S04]  /*dd30*/  LDL.LU R37, [R1+0x31c] ;  /* 0x00031c0001257983 */ /* 0x000ea80000300800 */
[----:B------:R0:W2:Y:S02]  /*dd40*/  @P3 LDG.E.U16 R28, desc[UR24][R30.64] ;  /* 0x000000181e1c3981 */ /* 0x0000a4000c1e1500 */
[----:B0-----:R-:W-:-:S06]  /*dd50*/  PRMT R31, RZ, 0x7610, R31 ;  /* 0x00007610ff1f7816 */ /* 0x001fcc000000001f */
[----:B------:R1:W2:Y:S02]  /*dd60*/  @P3 LDG.E.U16 R31, desc[UR24][R32.64] ;  /* 0x00000018201f3981 */ /* 0x0002a4000c1e1500 */
[C---:B-1----:R-:W-:Y:S02]  /*dd70*/  LEA R32, P0, R3.reuse, R5, 0x1 ;  /* 0x0000000503207211 */ /* 0x042fe400078008ff */
[----:B------:R0:W-:Y:S02]  /*dd80*/  STS.U16 [R43+UR8+0x11700], R45 ;  /* 0x0117002d2b007988 */ /* 0x0001e40008000408 */
[----:B------:R-:W-:Y:S01]  /*dd90*/  LEA.HI.X.SX32 R33, R3, R4, 0x1, P0 ;  /* 0x0000000403217211 */ /* 0x000fe200000f0eff */
[----:B------:R-:W-:Y:S01]  /*dda0*/  IMAD R3, R35, UR7, RZ ;  /* 0x0000000723037c24 */ /* 0x000fe2000f8e02ff */
[----:B------:R-:W-:Y:S04]  /*ddb0*/  STS.U16 [R43+UR8+0x11b00], R44 ;  /* 0x011b002c2b007988 */ /* 0x000fe80008000408 */
[----:B------:R-:W-:Y:S04]  /*ddc0*/  STL [R1+0x3e4], R32 ;  /* 0x0003e42001007387 */ /* 0x000fe80000100800 */
[----:B------:R1:W-:Y:S04]  /*ddd0*/  STL [R1+0x3e0], R33 ;  /* 0x0003e02101007387 */ /* 0x0003e80000100800 */
[----:B0-----:R-:W2:Y:S04]  /*dde0*/  LDL.LU R45, [R1+0x390] ;  /* 0x00039000012d7983 */ /* 0x001ea80000300800 */
[----:B------:R-:W2:Y:S01]  /*ddf0*/  LDL.LU R49, [R1+0x25c] ;  /* 0x00025c0001317983 */ /* 0x000ea20000300800 */
[----:B------:R-:W-:-:S06]  /*de00*/  PRMT R30, RZ, 0x7610, R30 ;  /* 0x00007610ff1e7816 */ /* 0x000fcc000000001e */
[----:B------:R1:W2:Y:S02]  /*de10*/  @P3 LDG.E.U16 R30, desc[UR24][R32.64] ;  /* 0x00000018201e3981 */ /* 0x0002a4000c1e1500 */
[----:B-1----:R-:W-:Y:S02]  /*de20*/  PRMT R33, RZ, 0x7610, R33 ;  /* 0x00007610ff217816 */ /* 0x002fe40000000021 */
[----:B---3--:R-:W-:Y:S04]  /*de30*/  STS.U16 [R43+UR8+0x11f00], R36 ;  /* 0x011f00242b007988 */ /* 0x008fe80008000408 */
[----:B----4-:R0:W-:Y:S02]  /*de40*/  STS.U16 [R43+UR8+0x12300], R34 ;  /* 0x012300222b007988 */ /* 0x0101e40008000408 */
[----:B0-----:R-:W-:-:S04]  /*de50*/  LEA R34, P0, R3, R5, 0x1 ;  /* 0x0000000503227211 */ /* 0x001fc800078008ff */
[----:B------:R-:W-:Y:S01]  /*de60*/  LEA.HI.X.SX32 R35, R3, R4, 0x1, P0 ;  /* 0x0000000403237211 */ /* 0x000fe200000f0eff */
[----:B------:R-:W-:Y:S04]  /*de70*/  STL [R1+0x414], R34 ;  /* 0x0004142201007387 */ /* 0x000fe80000100800 */
[----:B------:R-:W-:Y:S04]  /*de80*/  STL [R1+0x410], R35 ;  /* 0x0004102301007387 */ /* 0x000fe80000100800 */
[----:B--2---:R0:W-:Y:S01]  /*de90*/  STS.U16 [R43+UR8+0x12700], R42 ;  /* 0x0127002a2b007988 */ /* 0x0041e20008000408 */
[----:B------:R-:W-:-:S03]  /*dea0*/  IMAD R3, R38, UR7, RZ ;  /* 0x0000000726037c24 */ /* 0x000fc6000f8e02ff */
[----:B------:R1:W2:Y:S04]  /*deb0*/  @P3 LDG.E.U16 R33, desc[UR24][R34.64] ;  /* 0x0000001822213981 */ /* 0x0002a8000c1e1500 */
[----:B0-----:R-:W3:Y:S01]  /*dec0*/  LDL.LU R42, [R1+0x260] ;  /* 0x00026000012a7983 */ /* 0x001ee20000300800 */
[----:B-1----:R-:W-:-:S03]  /*ded0*/  LEA R34, P0, R3, R5, 0x1 ;  /* 0x0000000503227211 */ /* 0x002fc600078008ff */
[----:B------:R-:W4:Y:S01]  /*dee0*/  LDL.LU R44, [R1+0x224] ;  /* 0x00022400012c7983 */ /* 0x000f220000300800 */
[----:B------:R-:W-:-:S03]  /*def0*/  LEA.HI.X.SX32 R35, R3, R4, 0x1, P0 ;  /* 0x0000000403237211 */ /* 0x000fc600000f0eff */
[----:B------:R-:W-:Y:S04]  /*df00*/  STL [R1+0x43c], R34 ;  /* 0x00043c2201007387 */ /* 0x000fe80000100800 */
[----:B------:R0:W-:Y:S04]  /*df10*/  STS.U16 [R43+UR8+0x12b00], R41 ;  /* 0x012b00292b007988 */ /* 0x0001e80008000408 */
[----:B------:R-:W-:Y:S04]  /*df20*/  STL [R1+0x438], R35 ;  /* 0x0004382301007387 */ /* 0x000fe80000100800 */
[----:B------:R1:W-:Y:S04]  /*df30*/  STS.U16 [R43+UR8+0x12f00], R40 ;  /* 0x012f00282b007988 */ /* 0x0003e80008000408 */
[----:B0-----:R-:W2:Y:S04]  /*df40*/  LDL.LU R41, [R1+0x220] ;  /* 0x0002200001297983 */ /* 0x001ea80000300800 */
[----:B-1----:R-:W2:Y:S01]  /*df50*/  LDL.LU R40, [R1+0x19c] ;  /* 0x00019c0001287983 */ /* 0x002ea20000300800 */
[----:B------:R-:W-:Y:S01]  /*df60*/  PRMT R32, RZ, 0x7610, R32 ;  /* 0x00007610ff207816 */ /* 0x000fe20000000020 */
[----:B------:R-:W0:Y:S01]  /*df70*/  S2R R46, SR_TID.X ;  /* 0x00000000002e7919 */ /* 0x000e220000002100 */
[----:B------:R-:W-:Y:S01]  /*df80*/  IMAD R3, R54, UR7, RZ ;  /* 0x0000000736037c24 */ /* 0x000fe2000f8e02ff */
[----:B------:R-:W1:Y:S03]  /*df90*/  S2R R39, SR_TID.X ;  /* 0x0000000000277919 */ /* 0x000e660000002100 */
[----:B------:R0:W2:Y:S02]  /*dfa0*/  @P3 LDG.E.U16 R32, desc[UR24][R34.64] ;  /* 0x0000001822203981 */ /* 0x0000a4000c1e1500 */
[----:B0-----:R-:W-:-:S04]  /*dfb0*/  LEA R35, P0, R3, R5, 0x1 ;  /* 0x0000000503237211 */ /* 0x001fc800078008ff */
[----:B------:R-:W-:Y:S01]  /*dfc0*/  LEA.HI.X.SX32 R36, R3, R4, 0x1, P0 ;  /* 0x0000000403247211 */ /* 0x000fe200000f0eff */
[----:B------:R0:W-:Y:S01]  /*dfd0*/  STS.U16 [R43+UR8+0x13300], R37 ;  /* 0x013300252b007988 */ /* 0x0001e20008000408 */
[----:B------:R-:W-:-:S03]  /*dfe0*/  PRMT R34, RZ, 0x7610, R34 ;  /* 0x00007610ff227816 */ /* 0x000fc60000000022 */
[----:B------:R-:W-:Y:S04]  /*dff0*/  STL [R1+0xd8], R35 ;  /* 0x0000d82301007387 */ /* 0x000fe80000100800 */
[----:B------:R0:W-:Y:S02]  /*e000*/  STL [R1+0xd4], R36 ;  /* 0x0000d42401007387 */ /* 0x0001e40000100800 */
[----:B0-----:R-:W-:Y:S02]  /*e010*/  @P3 IMAD.MOV.U32 R37, RZ, RZ, R36 ;  /* 0x000000ffff253224 */ /* 0x001fe400078e0024 */
[----:B------:R-:W-:Y:S02]  /*e020*/  @P3 IMAD.MOV.U32 R36, RZ, RZ, R35 ;  /* 0x000000ffff243224 */ /* 0x000fe400078e0023 */
[----:B------:R-:W-:-:S03]  /*e030*/  IMAD R35, R55, UR7, RZ ;  /* 0x0000000737237c24 */ /* 0x000fc6000f8e02ff */
[----:B------:R0:W4:Y:S01]  /*e040*/  @P3 LDG.E.U16 R34, desc[UR24][R36.64] ;  /* 0x0000001824223981 */ /* 0x000122000c1e1500 */
[----:B------:R-:W-:-:S03]  /*e050*/  LOP3.LUT R3, R46, 0x40, RZ, 0xc0, !PT ;  /* 0x000000402e037812 */ /* 0x000fc600078ec0ff */
[----:B------:R-:W-:Y:S01]  /*e060*/  STS.U16 [R43+UR8+0x13700], R45 ;  /* 0x0137002d2b007988 */ /* 0x000fe20008000408 */
[----:B0-----:R-:W-:-:S03]  /*e070*/  LEA R37, P0, R35, R5, 0x1 ;  /* 0x0000000523257211 */ /* 0x001fc600078008ff */
[----:B------:R0:W-:Y:S01]  /*e080*/  STS.U16 [R43+UR8+0x13b00], R49 ;  /* 0x013b00312b007988 */ /* 0x0001e20008000408 */
[----:B------:R-:W-:-:S03]  /*e090*/  LEA.HI.X.SX32 R38, R35, R4, 0x1, P0 ;  /* 0x0000000423267211 */ /* 0x000fc600000f0eff */
[----:B0-----:R-:W4:Y:S04]  /*e0a0*/  LDL.LU R49, [R1+0x1e0] ;  /* 0x0001e00001317983 */ /* 0x001f280000300800 */
[----:B------:R-:W4:Y:S04]  /*e0b0*/  LDL.LU R46, [R1+0x1dc] ;  /* 0x0001dc00012e7983 */ /* 0x000f280000300800 */
[----:B------:R-:W-:Y:S04]  /*e0c0*/  STL [R1+0x118], R37 ;  /* 0x0001182501007387 */ /* 0x000fe80000100800 */
[----:B------:R0:W-:Y:S01]  /*e0d0*/  STL [R1+0x114], R38 ;  /* 0x0001142601007387 */ /* 0x0001e20000100800 */
[----:B------:R-:W-:Y:S01]  /*e0e0*/  IMAD R35, R63, UR7, RZ ;  /* 0x000000073f237c24 */ /* 0x000fe2000f8e02ff */
[----:B-1----:R-:W-:Y:S01]  /*e0f0*/  LOP3.LUT R45, R39, 0x3f, RZ, 0xc0, !PT ;  /* 0x0000003f272d7812 */ /* 0x002fe200078ec0ff */
[----:B------:R-:W-:Y:S01]  /*e100*/  @P3 IMAD.MOV.U32 R39, RZ, RZ, R38 ;  /* 0x000000ffff273224 */ /* 0x000fe200078e0026 */
[----:B------:R-:W-:Y:S01]  /*e110*/  PRMT R36, RZ, 0x7610, R36 ;  /* 0x00007610ff247816 */ /* 0x000fe20000000024 */
[----:B0-----:R-:W-:Y:S01]  /*e120*/  @P3 IMAD.MOV.U32 R38, RZ, RZ, R37 ;  /* 0x000000ffff263224 */ /* 0x001fe200078e0025 */
[----:B------:R-:W-:-:S04]  /*e130*/  LEA R37, P0, R35, R5, 0x1 ;  /* 0x0000000523257211 */ /* 0x000fc800078008ff */
[----:B------:R0:W4:Y:S02]  /*e140*/  @P3 LDG.E.U16 R36, desc[UR24][R38.64] ;  /* 0x0000001826243981 */ /* 0x000124000c1e1500 */
[----:B0-----:R-:W-:Y:S01]  /*e150*/  LEA.HI.X.SX32 R38, R35, R4, 0x1, P0 ;  /* 0x0000000423267211 */ /* 0x001fe200000f0eff */
[----:B------:R-:W-:Y:S01]  /*e160*/  IMAD.SHL.U32 R45, R45, 0x2, RZ ;  /* 0x000000022d2d7824 */ /* 0x000fe200078e00ff */
[----:B------:R-:W-:-:S03]  /*e170*/  PRMT R35, RZ, 0x7610, R35 ;  /* 0x00007610ff237816 */ /* 0x000fc60000000023 */
[----:B------:R-:W-:Y:S02]  /*e180*/  @P3 IMAD.MOV.U32 R39, RZ, RZ, R38 ;  /* 0x000000ffff273224 */ /* 0x000fe400078e0026 */
[----:B------:R-:W-:Y:S01]  /*e190*/  IMAD R3, R3, 0x100, R45 ;  /* 0x0000010003037824 */ /* 0x000fe200078e022d */
[----:B---3--:R0:W-:Y:S04]  /*e1a0*/  STS.U16 [R43+UR8+0x13f00], R42 ;  /* 0x013f002a2b007988 */ /* 0x0081e80008000408 */
[----:B0-----:R-:W3:Y:S04]  /*e1b0*/  LDL.LU R43, [R1+0x21c] ;  /* 0x00021c00012b7983 */ /* 0x001ee80000300800 */
[----:B------:R-:W3:Y:S04]  /*e1c0*/  LDL.LU R42, [R1+0x1f4] ;  /* 0x0001f400012a7983 */ /* 0x000ee80000300800 */
[----:B------:R-:W-:Y:S04]  /*e1d0*/  STL [R1+0x158], R37 ;  /* 0x0001582501007387 */ /* 0x000fe80000100800 */
[----:B------:R0:W-:Y:S04]  /*e1e0*/  STL [R1+0x154], R38 ;  /* 0x0001542601007387 */ /* 0x0001e80000100800 */
[----:B------:R-:W3:Y:S04]  /*e1f0*/  LDL.LU R77, [R1+0x1f8] ;  /* 0x0001f800014d7983 */ /* 0x000ee80000300800 */
[----:B------:R-:W3:Y:S01]  /*e200*/  LDL.LU R52, [R1+0x1ec] ;  /* 0x0001ec0001347983 */ /* 0x000ee20000300800 */
[----:B0-----:R-:W-:-:S02]  /*e210*/  @P3 IMAD.MOV.U32 R38, RZ, RZ, R37 ;  /* 0x000000ffff263224 */ /* 0x001fc400078e0025 */
[----:B------:R-:W-:-:S03]  /*e220*/  IMAD R37, R85, UR7, RZ ;  /* 0x0000000755257c24 */ /* 0x000fc6000f8e02ff */
[----:B------:R0:W3:Y:S04]  /*e230*/  @P3 LDG.E.U16 R35, desc[UR24][R38.64] ;  /* 0x0000001826233981 */ /* 0x0000e8000c1e1500 */
[----:B--2---:R1:W-:Y:S01]  /*e240*/  STS.U16 [R3+UR8+0x800], R40 ;  /* 0x0008002803007988 */ /* 0x0043e20008000408 */
[----:B0-----:R-:W-:-:S04]  /*e250*/  LEA R39, P0, R37, R5, 0x1 ;  /* 0x0000000525277211 */ /* 0x001fc800078008ff */
[----:B-1----:R-:W-:Y:S01]  /*e260*/  LEA.HI.X.SX32 R40, R37, R4, 0x1, P0 ;  /* 0x0000000425287211 */ /* 0x002fe200000f0eff */
[----:B------:R-:W-:Y:S01]  /*e270*/  IMAD R37, R76, UR7, RZ ;  /* 0x000000074c257c24 */ /* 0x000fe2000f8e02ff */
[----:B------:R0:W-:Y:S01]  /*e280*/  STS.U16 [R3+UR8+0x400], R41 ;  /* 0x0004002903007988 */ /* 0x0001e20008000408 */
[----:B------:R-:W-:-:S03]  /*e290*/  PRMT R38, RZ, 0x7610, R38 ;  /* 0x00007610ff267816 */ /* 0x000fc60000000026 */
[----:B------:R-:W-:Y:S04]  /*e2a0*/  STL [R1+0x1a0], R39 ;  /* 0x0001a02701007387 */ /* 0x000fe80000100800 */
[----:B------:R1:W-:Y:S01]  /*e2b0*/  STL [R1+0x19c], R40 ;  /* 0x00019c2801007387 */ /* 0x0003e20000100800 */
[----:B0-----:R-:W-:-:S03]  /*e2c0*/  @P3 IMAD.MOV.U32 R41, RZ, RZ, R40 ;  /* 0x000000ffff293224 */ /* 0x001fc600078e0028 */
[----:B----4-:R0:W-:Y:S04]  /*e2d0*/  STS.U16 [R3+UR8], R44 ;  /* 0x0000002c03007988 */ /* 0x0101e80008000408 */
[----:B------:R-:W2:Y:S01]  /*e2e0*/  LDL.LU R45, [R1+0x1f0] ;  /* 0x0001f000012d7983 */ /* 0x000ea20000300800 */
[----:B-1----:R-:W-:Y:S01]  /*e2f0*/  @P3 IMAD.MOV.U32 R40, RZ, RZ, R39 ;  /* 0x000000ffff283224 */ /* 0x002fe200078e0027 */
[C---:B------:R-:W-:Y:S02]  /*e300*/  LEA R39, P0, R37.reuse, R5, 0x1 ;  /* 0x0000000525277211 */ /* 0x040fe400078008ff */
[----:B0-----:R-:W4:Y:S04]  /*e310*/  LDL.LU R44, [R1+0x1e4] ;  /* 0x0001e400012c7983 */ /* 0x001f280000300800 */
[----:B------:R0:W2:Y:S04]  /*e320*/  @P3 LDG.E.U16 R38, desc[UR24][R40.64] ;  /* 0x0000001828263981 */ /* 0x0000a8000c1e1500 */
[----:B------:R-:W-:Y:S01]  /*e330*/  STL [R1+0x1e0], R39 ;  /* 0x0001e02701007387 */ /* 0x000fe20000100800 */
[----:B0-----:R-:W-:-:S05]  /*e340*/  LEA.HI.X.SX32 R40, R37, R4, 0x1, P0 ;  /* 0x0000000425287211 */ /* 0x001fca00000f0eff */
[----:B------:R0:W-:Y:S04]  /*e350*/  STL [R1+0x1dc], R40 ;  /* 0x0001dc2801007387 */ /* 0x0001e80000100800 */
[----:B------:R-:W2:Y:S01]  /*e360*/  LDL.LU R83, [R1+0x1e8] ;  /* 0x0001e80001537983 */ /* 0x000ea20000300800 */
[----:B------:R-:W-:Y:S01]  /*e370*/  PRMT R37, RZ, 0x7610, R37 ;  /* 0x00007610ff257816 */ /* 0x000fe20000000025 */
[----:B------:R-:W-:Y:S02]  /*e380*/  @P3 IMAD.MOV.U32 R41, RZ, RZ, R40 ;  /* 0x000000ffff293224 */ /* 0x000fe400078e0028 */
[----:B0-----:R-:W-:Y:S02]  /*e390*/  @P3 IMAD.MOV.U32 R40, RZ, RZ, R39 ;  /* 0x000000ffff283224 */ /* 0x001fe400078e0027 */
[----:B------:R-:W-:Y:S01]  /*e3a0*/  IMAD R39, R73, UR7, RZ ;  /* 0x0000000749277c24 */ /* 0x000fe2000f8e02ff */
[----:B------:R0:W-:Y:S04]  /*e3b0*/  STS.U16 [R3+UR8+0xc00], R49 ;  /* 0x000c003103007988 */ /* 0x0001e80008000408 */
[----:B------:R1:W2:Y:S04]  /*e3c0*/  @P3 LDG.E.U16 R37, desc[UR24][R40.64] ;  /* 0x0000001828253981 */ /* 0x0002a8000c1e1500 */
[----:B0-----:R-:W2:Y:S01]  /*e3d0*/  LDL.LU R49, [R1+0x1b4] ;  /* 0x0001b40001317983 */ /* 0x001ea20000300800 */
[----:B-1----:R-:W-:-:S02]  /*e3e0*/  LEA R41, P0, R39, R5, 0x1 ;  /* 0x0000000527297211 */ /* 0x002fc400078008ff */
[----:B------:R-:W-:-:S03]  /*e3f0*/  PRMT R40, RZ, 0x7610, R40 ;  /* 0x00007610ff287816 */ /* 0x000fc60000000028 */
[----:B------:R-:W-:Y:S04]  /*e400*/  STL [R1+0x220], R41 ;  /* 0x0002202901007387 */ /* 0x000fe80000100800 */
[----:B------:R-:W-:Y:S04]  /*e410*/  STS.U16 [R3+UR8+0x1000], R46 ;  /* 0x0010002e03007988 */ /* 0x000fe80008000408 */
[----:B---3--:R0:W-:Y:S04]  /*e420*/  STS.U16 [R3+UR8+0x1800], R42 ;  /* 0x0018002a03007988 */ /* 0x0081e80008000408 */
[----:B------:R1:W-:Y:S01]  /*e430*/  STS.U16 [R3+UR8+0x1400], R43 ;  /* 0x0014002b03007988 */ /* 0x0003e20008000408 */
[----:B0-----:R-:W-:Y:S01]  /*e440*/  LEA.HI.X.SX32 R42, R39, R4, 0x1, P0 ;  /* 0x00000004272a7211 */ /* 0x001fe200000f0eff */
[----:B------:R-:W-:-:S04]  /*e450*/  IMAD R39, R89, UR7, RZ ;  /* 0x0000000759277c24 */ /* 0x000fc8000f8e02ff */
[----:B------:R0:W-:Y:S01]  /*e460*/  STL [R1+0x21c], R42 ;  /* 0x00021c2a01007387 */ /* 0x0001e20000100800 */
[----:B-1----:R-:W-:-:S03]  /*e470*/  @P3 IMAD.MOV.U32 R43, RZ, RZ, R42 ;  /* 0x000000ffff2b3224 */ /* 0x002fc600078e002a */
[----:B------:R-:W3:Y:S04]  /*e480*/  LDL.LU R53, [R1+0x1b8] ;  /* 0x0001b80001357983 */ /* 0x000ee80000300800 */
[----:B------:R-:W3:Y:S01]  /*e490*/  LDL.LU R46, [R1+0x1ac] ;  /* 0x0001ac00012e7983 */ /* 0x000ee20000300800 */
[----:B0-----:R-:W-:Y:S01]  /*e4a0*/  @P3 IMAD.MOV.U32 R42, RZ, RZ, R41 ;  /* 0x000000ffff2a3224 */ /* 0x001fe200078e0029 */
[----:B------:R-:W-:-:S04]  /*e4b0*/  LEA R41, P0, R39, R5, 0x1 ;  /* 0x0000000527297211 */ /* 0x000fc800078008ff */
[----:B------:R0:W3:Y:S04]  /*e4c0*/  @P3 LDG.E.U16 R40, desc[UR24][R42.64] ;  /* 0x000000182a283981 */ /* 0x0000e8000c1e1500 */
[----:B------:R-:W-:Y:S01]  /*e4d0*/  STL [R1+0x260], R41 ;  /* 0x0002602901007387 */ /* 0x000fe20000100800 */
[----:B0-----:R-:W-:-:S03]  /*e4e0*/  LEA.HI.X.SX32 R42, R39, R4, 0x1, P0 ;  /* 0x00000004272a7211 */ /* 0x001fc600000f0eff */
[----:B------:R0:W-:Y:S04]  /*e4f0*/  STS.U16 [R3+UR8+0x2000], R52 ;  /* 0x0020003403007988 */ /* 0x0001e80008000408 */
[----:B------:R1:W-:Y:S04]  /*e500*/  STL [R1+0x25c], R42 ;  /* 0x00025c2a01007387 */ /* 0x0003e80000100800 */
[----:B0-----:R-:W3:Y:S01]  /*e510*/  LDL.LU R52, [R1+0x1b0] ;  /* 0x0001b00001347983 */ /* 0x001ee20000300800 */
[----:B------:R-:W-:Y:S01]  /*e520*/  PRMT R39, RZ, 0x7610, R39 ;  /* 0x00007610ff277816 */ /* 0x000fe20000000027 */
[----:B------:R-:W-:-:S02]  /*e530*/  @P3 IMAD.MOV.U32 R43, RZ, RZ, R42 ;  /* 0x000000ffff2b3224 */ /* 0x000fc400078e002a */
[----:B-1----:R-:W-:Y:S01]  /*e540*/  @P3 IMAD.MOV.U32 R42, RZ, RZ, R41 ;  /* 0x000000ffff2a3224 */ /* 0x002fe200078e0029 */
[----:B------:R-:W3:Y:S01]  /*e550*/  LDL.LU R68, [R1+0x1a8] ;  /* 0x0001a80001447983 */ /* 0x000ee20000300800 */
[----:B------:R-:W-:-:S03]  /*e560*/  IMAD R41, R82, UR7, RZ ;  /* 0x0000000752297c24 */ /* 0x000fc6000f8e02ff */
[----:B------:R0:W-:Y:S04]  /*e570*/  STS.U16 [R3+UR8+0x1c00], R77 ;  /* 0x001c004d03007988 */ /* 0x0001e80008000408 */
[----:B------:R1:W3:Y:S04]  /*e580*/  @P3 LDG.E.U16 R39, desc[UR24][R42.64] ;  /* 0x000000182a273981 */ /* 0x0002e8000c1e1500 */
[----:B0-----:R-:W3:Y:S01]  /*e590*/  LDL.LU R77, [R1+0x1a4] ;  /* 0x0001a400014d7983 */ /* 0x001ee20000300800 */
[----:B-1----:R-:W-:-:S03]  /*e5a0*/  LEA R43, P0, R41, R5, 0x1 ;  /* 0x00000005292b7211 */ /* 0x002fc600078008ff */
[----:B----4-:R0:W-:Y:S04]  /*e5b0*/  STS.U16 [R3+UR8+0x2800], R44 ;  /* 0x0028002c03007988 */ /* 0x0101e80008000408 */
[----:B------:R-:W-:Y:S01]  /*e5c0*/  STL [R1+0x2a0], R43 ;  /* 0x0002a02b01007387 */ /* 0x000fe20000100800 */
[----:B0-----:R-:W-:-:S03]  /*e5d0*/  LEA.HI.X.SX32 R44, R41, R4, 0x1, P0 ;  /* 0x00000004292c7211 */ /* 0x001fc600000f0eff */
[----:B--2---:R0:W-:Y:S04]  /*e5e0*/  STS.U16 [R3+UR8+0x2c00], R83 ;  /* 0x002c005303007988 */ /* 0x0041e80008000408 */
[----:B------:R-:W-:Y:S04]  /*e5f0*/  STL [R1+0x29c], R44 ;  /* 0x00029c2c01007387 */ /* 0x000fe80000100800 */
[----:B0-----:R-:W2:Y:S01]  /*e600*/  LDL.LU R83, [R1+0x178] ;  /* 0x0001780001537983 */ /* 0x001ea20000300800 */
[----:B------:R-:W-:Y:S01]  /*e610*/  IMAD R41, R75, UR7, RZ ;  /* 0x000000074b297c24 */ /* 0x000fe2000f8e02ff */
[----:B------:R-:W-:-:S02]  /*e620*/  PRMT R42, RZ, 0x7610, R42 ;  /* 0x00007610ff2a7816 */ /* 0x000fc4000000002a */
[----:B------:R0:W-:Y:S04]  /*e630*/  STS.U16 [R3+UR8+0x2400], R45 ;  /* 0x0024002d03007988 */ /* 0x0001e80008000408 */
[----:B------:R1:W-:Y:S01]  /*e640*/  STS.U16 [R3+UR8+0x3000], R49 ;  /* 0x0030003103007988 */ /* 0x0003e20008000408 */
[----:B0-----:R-:W-:Y:S02]  /*e650*/  @P3 IMAD.MOV.U32 R45, RZ, RZ, R44 ;  /* 0x000000ffff2d3224 */ /* 0x001fe400078e002c */
[----:B------:R-:W-:Y:S01]  /*e660*/  @P3 IMAD.MOV.U32 R44, RZ, RZ, R43 ;  /* 0x000000ffff2c3224 */ /* 0x000fe200078e002b */
[C---:B------:R-:W-:Y:S01]  /*e670*/  LEA R43, P0, R41.reuse, R5, 0x1 ;  /* 0x00000005292b7211 */ /* 0x040fe200078008ff */
[----:B-1----:R-:W4:Y:S04]  /*e680*/  LDL.LU R49, [R1+0x174] ;  /* 0x0001740001317983 */ /* 0x002f280000300800 */
[----:B------:R0:W4:Y:S04]  /*e690*/  @P3 LDG.E.U16 R42, desc[UR24][R44.64] ;  /* 0x000000182c2a3981 */ /* 0x000128000c1e1500 */
[----:B------:R-:W-:Y:S01]  /*e6a0*/  STL [R1+0x2e0], R43 ;  /* 0x0002e02b01007387 */ /* 0x000fe20000100800 */
[----:B0-----:R-:W-:-:S02]  /*e6b0*/  LEA.HI.X.SX32 R44, R41, R4, 0x1, P0 ;  /* 0x00000004292c7211 */ /* 0x001fc400000f0eff */
[----:B------:R-:W-:-:S03]  /*e6c0*/  PRMT R41, RZ, 0x7610, R41 ;  /* 0x00007610ff297816 */ /* 0x000fc60000000029 */
[----:B------:R0:W-:Y:S01]  /*e6d0*/  STL [R1+0x2dc], R44 ;  /* 0x0002dc2c01007387 */ /* 0x0001e20000100800 */
[----:B------:R-:W-:-:S03]  /*e6e0*/  @P3 IMAD.MOV.U32 R45, RZ, RZ, R44 ;  /* 0x000000ffff2d3224 */ /* 0x000fc600078e002c */
[----:B------:R-:W4:Y:S04]  /*e6f0*/  LDL.LU R85, [R1+0x170] ;  /* 0x0001700001557983 */ /* 0x000f280000300800 */
[----:B------:R-:W4:Y:S01]  /*e700*/  LDL.LU R55, [R1+0x16c] ;  /* 0x00016c0001377983 */ /* 0x000f220000300800 */
[----:B0-----:R-:W-:Y:S02]  /*e710*/  @P3 IMAD.MOV.U32 R44, RZ, RZ, R43 ;  /* 0x000000ffff2c3224 */ /* 0x001fe400078e002b */
[----:B------:R-:W-:-:S03]  /*e720*/  IMAD R43, R65, UR7, RZ ;  /* 0x00000007412b7c24 */ /* 0x000fc6000f8e02ff */
[----:B------:R0:W4:Y:S02]  /*e730*/  @P3 LDG.E.U16 R41, desc[UR24][R44.64] ;  /* 0x000000182c293981 */ /* 0x000124000c1e1500 */
[----:B0-----:R-:W-:-:S05]  /*e740*/  LEA R45, P0, R43, R5, 0x1 ;  /* 0x000000052b2d7211 */ /* 0x001fca00078008ff */
[----:B------:R-:W-:Y:S01]  /*e750*/  STL [R1+0x320], R45 ;  /* 0x0003202d01007387 */ /* 0x000fe20000100800 */
[----:B------:R-:W-:Y:S02]  /*e760*/  PRMT R44, RZ, 0x7610, R44 ;  /* 0x00007610ff2c7816 */ /* 0x000fe4000000002c */
[----:B------:R-:W-:Y:S01]  /*e770*/  LOP3.LUT R63, R3, 0x10, RZ, 0x3c, !PT ;  /* 0x00000010033f7812 */ /* 0x000fe200078e3cff */
[----:B---3--:R0:W-:Y:S04]  /*e780*/  STS.U16 [R3+UR8+0x3800], R46 ;  /* 0x0038002e03007988 */ /* 0x0081e80008000408 */
[----:B------:R1:W-:Y:S01]  /*e790*/  STS.U16 [R3+UR8+0x3400], R53 ;  /* 0x0034003503007988 */ /* 0x0003e20008000408 */
[----:B0-----:R-:W-:-:S05]  /*e7a0*/  LEA.HI.X.SX32 R46, R43, R4, 0x1, P0 ;  /* 0x000000042b2e7211 */ /* 0x001fca00000f0eff */
[----:B------:R-:W-:Y:S04]  /*e7b0*/  STL [R1+0x31c], R46 ;  /* 0x00031c2e01007387 */ /* 0x000fe80000100800 */
[----:B-1----:R-:W3:Y:S04]  /*e7c0*/  LDL.LU R53, [R1+0x168] ;  /* 0x0001680001357983 */ /* 0x002ee80000300800 */
[----:B------:R0:W-:Y:S04]  /*e7d0*/  STS.U16 [R3+UR8+0x3c00], R52 ;  /* 0x003c003403007988 */ /* 0x0001e80008000408 */
[----:B0-----:R-:W3:Y:S01]  /*e7e0*/  LDL.LU R52, [R1+0x164] ;  /* 0x0001640001347983 */ /* 0x001ee20000300800 */
[----:B------:R-:W-:-:S02]  /*e7f0*/  IMAD R43, R71, UR7, RZ ;  /* 0x00000007472b7c24 */ /* 0x000fc4000f8e02ff */
[----:B------:R-:W-:Y:S01]  /*e800*/  @P3 IMAD.MOV.U32 R47, RZ, RZ, R46 ;  /* 0x000000ffff2f3224 */ /* 0x000fe200078e002e */
[----:B------:R-:W3:Y:S01]  /*e810*/  LDL.LU R54, [R1+0x160] ;  /* 0x0001600001367983 */ /* 0x000ee20000300800 */
[----:B------:R-:W-:Y:S01]  /*e820*/  @P3 IMAD.MOV.U32 R46, RZ, RZ, R45 ;  /* 0x000000ffff2e3224 */ /* 0x000fe200078e002d */
[----:B------:R-:W-:-:S04]  /*e830*/  LEA R45, P0, R43, R5, 0x1 ;  /* 0x000000052b2d7211 */ /* 0x000fc800078008ff */
[----:B------:R0:W3:Y:S04]  /*e840*/  @P3 LDG.E.U16 R44, desc[UR24][R46.64] ;  /* 0x000000182e2c3981 */ /* 0x0000e8000c1e1500 */
[----:B------:R1:W-:Y:S01]  /*e850*/  STS.U16 [R63+UR8+0x80], R68 ;  /* 0x000080443f007988 */ /* 0x0003e20008000408 */
[----:B0-----:R-:W-:-:S03]  /*e860*/  LEA.HI.X.SX32 R46, R43, R4, 0x1, P0 ;  /* 0x000000042b2e7211 */ /* 0x001fc600000f0eff */
[----:B------:R0:W-:Y:S04]  /*e870*/  STS.U16 [R63+UR8+0x480], R77 ;  /* 0x0004804d3f007988 */ /* 0x0001e80008000408 */
[----:B-1----:R-:W3:Y:S04]  /*e880*/  LDL.LU R68, [R1+0x15c] ;  /* 0x00015c0001447983 */ /* 0x002ee80000300800 */
[----:B------:R-:W-:Y:S04]  /*e890*/  STL [R1+0x35c], R45 ;  /* 0x00035c2d01007387 */ /* 0x000fe80000100800 */
[----:B------:R-:W-:Y:S04]  /*e8a0*/  STL [R1+0x358], R46 ;  /* 0x0003582e01007387 */ /* 0x000fe80000100800 */
[----:B0-----:R-:W3:Y:S04]  /*e8b0*/  LDL.LU R77, [R1+0x12c] ;  /* 0x00012c00014d7983 */ /* 0x001ee80000300800 */
[----:B--2---:R0:W-:Y:S04]  /*e8c0*/  STS.U16 [R63+UR8+0x880], R83 ;  /* 0x000880533f007988 */ /* 0x0041e80008000408 */
[----:B0-----:R-:W2:Y:S01]  /*e8d0*/  LDL.LU R83, [R1+0x124] ;  /* 0x0001240001537983 */ /* 0x001ea20000300800 */
[----:B------:R-:W-:Y:S01]  /*e8e0*/  PRMT R43, RZ, 0x7610, R43 ;  /* 0x00007610ff2b7816 */ /* 0x000fe2000000002b */
[----:B------:R-:W-:-:S02]  /*e8f0*/  @P3 IMAD.MOV.U32 R47, RZ, RZ, R46 ;  /* 0x000000ffff2f3224 */ /* 0x000fc400078e002e */
[----:B------:R-:W-:Y:S02]  /*e900*/  @P3 IMAD.MOV.U32 R46, RZ, RZ, R45 ;  /* 0x000000ffff2e3224 */ /* 0x000fe400078e002d */
[----:B------:R-:W-:-:S03]  /*e910*/  IMAD R45, R48, UR7, RZ ;  /* 0x00000007302d7c24 */ /* 0x000fc6000f8e02ff */
[----:B------:R0:W2:Y:S02]  /*e920*/  @P3 LDG.E.U16 R43, desc[UR24][R46.64] ;  /* 0x000000182e2b3981 */ /* 0x0000a4000c1e1500 */
[----:B0-----:R-:W-:-:S04]  /*e930*/  LEA R47, P0, R45, R5, 0x1 ;  /* 0x000000052d2f7211 */ /* 0x001fc800078008ff */
[----:B------:R-:W-:Y:S01]  /*e940*/  LEA.HI.X.SX32 R48, R45, R4, 0x1, P0 ;  /* 0x000000042d307211 */ /* 0x000fe200000f0eff */
[----:B------:R-:W-:Y:S01]  /*e950*/  IMAD R45, R69, UR7, RZ ;  /* 0x00000007452d7c24 */ /* 0x000fe2000f8e02ff */
[----:B----4-:R0:W-:Y:S01]  /*e960*/  STS.U16 [R63+UR8+0xc80], R49 ;  /* 0x000c80313f007988 */ /* 0x0101e20008000408 */
[----:B------:R-:W-:-:S03]  /*e970*/  PRMT R46, RZ, 0x7610, R46 ;  /* 0x00007610ff2e7816 */ /* 0x000fc6000000002e */
[----:B------:R-:W-:Y:S04]  /*e980*/  STL [R1+0x38c], R47 ;  /* 0x00038c2f01007387 */ /* 0x000fe80000100800 */
[----:B------:R1:W-:Y:S01]  /*e990*/  STL [R1+0x388], R48 ;  /* 0x0003883001007387 */ /* 0x0003e20000100800 */
[----:B0-----:R-:W-:Y:S02]  /*e9a0*/  @P3 IMAD.MOV.U32 R49, RZ, RZ, R48 ;  /* 0x000000ffff313224 */ /* 0x001fe400078e0030 */
[----:B-1----:R-:W-:Y:S01]  /*e9b0*/  @P3 IMAD.MOV.U32 R48, RZ, RZ, R47 ;  /* 0x000000ffff303224 */ /* 0x002fe200078e002f */
[----:B------:R-:W-:-:S04]  /*e9c0*/  LEA R47, P0, R45, R5, 0x1 ;  /* 0x000000052d2f7211 */ /* 0x000fc800078008ff */
[----:B------:R0:W4:Y:S04]  /*e9d0*/  @P3 LDG.E.U16 R46, desc[UR24][R48.64] ;  /* 0x00000018302e3981 */ /* 0x000128000c1e1500 */
[----:B------:R-:W-:Y:S01]  /*e9e0*/  STL [R1+0x3bc], R47 ;  /* 0x0003bc2f01007387 */ /* 0x000fe20000100800 */
[----:B0-----:R-:W-:Y:S02]  /*e9f0*/  LEA.HI.X.SX32 R48, R45, R4, 0x1, P0 ;  /* 0x000000042d307211 */ /* 0x001fe400000f0eff */
[----:B------:R-:W-:-:S03]  /*ea00*/  PRMT R45, RZ, 0x7610, R45 ;  /* 0x00007610ff2d7816 */ /* 0x000fc6000000002d */
[----:B------:R0:W-:Y:S01]  /*ea10*/  STL [R1+0x3b8], R48 ;  /* 0x0003b83001007387 */ /* 0x0001e20000100800 */
[----:B------:R-:W-:-:S03]  /*ea20*/  @P3 IMAD.MOV.U32 R49, RZ, RZ, R48 ;  /* 0x000000ffff313224 */ /* 0x000fc600078e0030 */
[----:B------:R-:W-:Y:S01]  /*ea30*/  STS.U16 [R63+UR8+0x1080], R85 ;  /* 0x001080553f007988 */ /* 0x000fe20008000408 */
[----:B0-----:R-:W-:Y:S02]  /*ea40*/  @P3 IMAD.MOV.U32 R48, RZ, RZ, R47 ;  /* 0x000000ffff303224 */ /* 0x001fe400078e002f */
[----:B------:R-:W-:Y:S01]  /*ea50*/  IMAD R47, R62, UR7, RZ ;  /* 0x000000073e2f7c24 */ /* 0x000fe2000f8e02ff */
[----:B------:R-:W-:Y:S04]  /*ea60*/  STS.U16 [R63+UR8+0x1480], R55 ;  /* 0x001480373f007988 */ /* 0x000fe80008000408 */
[----:B------:R0:W2:Y:S02]  /*ea70*/  @P3 LDG.E.U16 R45, desc[UR24][R48.64] ;  /* 0x00000018302d3981 */ /* 0x0000a4000c1e1500 */
[----:B0-----:R-:W-:-:S02]  /*ea80*/  LEA R49, P0, R47, R5, 0x1 ;  /* 0x000000052f317211 */ /* 0x001fc400078008ff */
[----:B------:R-:W-:-:S03]  /*ea90*/  PRMT R48, RZ, 0x7610, R48 ;  /* 0x00007610ff307816 */ /* 0x000fc60000000030 */
[----:B------:R-:W-:Y:S04]  /*eaa0*/  STL [R1+0x3ec], R49 ;  /* 0x0003ec3101007387 */ /* 0x000fe80000100800 */
[----:B---3--:R-:W-:Y:S04]  /*eab0*/  STS.U16 [R63+UR8+0x1880], R53 ;  /* 0x001880353f007988 */ /* 0x008fe80008000408 */
[----:B------:R0:W-:Y:S02]  /*eac0*/  STS.U16 [R63+UR8+0x1c80], R52 ;  /* 0x001c80343f007988 */ /* 0x0001e40008000408 */
[----:B0-----:R-:W-:Y:S01]  /*ead0*/  LEA.HI.X.SX32 R52, R47, R4, 0x1, P0 ;  /* 0x000000042f347211 */ /* 0x001fe200000f0eff */
[----:B------:R-:W-:-:S04]  /*eae0*/  IMAD R47, R61, UR7, RZ ;  /* 0x000000073d2f7c24 */ /* 0x000fc8000f8e02ff */
[----:B------:R0:W-:Y:S01]  /*eaf0*/  STL [R1+0x3e8], R52 ;  /* 0x0003e83401007387 */ /* 0x0001e20000100800 */
[----:B------:R-:W-:Y:S02]  /*eb00*/  @P3 IMAD.MOV.U32 R53, RZ, RZ, R52 ;  /* 0x000000ffff353224 */ /* 0x000fe400078e0034 */
[----:B0-----:R-:W-:Y:S01]  /*eb10*/  @P3 IMAD.MOV.U32 R52, RZ, RZ, R49 ;  /* 0x000000ffff343224 */ /* 0x001fe200078e0031 */
[----:B------:R-:W-:-:S04]  /*eb20*/  LEA R49, P0, R47, R5, 0x1 ;  /* 0x000000052f317211 */ /* 0x000fc800078008ff */
[----:B------:R0:W3:Y:S04]  /*eb30*/  @P3 LDG.E.U16 R48, desc[UR24][R52.64] ;  /* 0x0000001834303981 */ /* 0x0000e8000c1e1500 */
[----:B------:R-:W-:Y:S01]  /*eb40*/  STL [R1+0x41c], R49 ;  /* 0x00041c3101007387 */ /* 0x000fe20000100800 */
[----:B0-----:R-:W-:Y:S02]  /*eb50*/  LEA.HI.X.SX32 R52, R47, R4, 0x1, P0 ;  /* 0x000000042f347211 */ /* 0x001fe400000f0eff */
[----:B------:R-:W-:-:S03]  /*eb60*/  PRMT R47, RZ, 0x7610, R47 ;  /* 0x00007610ff2f7816 */ /* 0x000fc6000000002f */
[----:B------:R0:W-:Y:S01]  /*eb70*/  STL [R1+0x418], R52 ;  /* 0x0004183401007387 */ /* 0x0001e20000100800 */
[----:B------:R-:W-:Y:S02]  /*eb80*/  @P3 IMAD.MOV.U32 R53, RZ, RZ, R52 ;  /* 0x000000ffff353224 */ /* 0x000fe400078e0034 */
[----:B0-----:R-:W-:Y:S02]  /*eb90*/  @P3 IMAD.MOV.U32 R52, RZ, RZ, R49 ;  /* 0x000000ffff343224 */ /* 0x001fe400078e0031 */
[----:B------:R-:W-:-:S03]  /*eba0*/  IMAD R49, R60, UR7, RZ ;  /* 0x000000073c317c24 */ /* 0x000fc6000f8e02ff */
[----:B------:R0:W3:Y:S02]  /*ebb0*/  @P3 LDG.E.U16 R47, desc[UR24][R52.64] ;  /* 0x00000018342f3981 */ /* 0x0000e4000c1e1500 */
[----:B0-----:R-:W-:-:S04]  /*ebc0*/  LEA R52, P0, R49, R5, 0x1 ;  /* 0x0000000531347211 */ /* 0x001fc800078008ff */
[----:B------:R-:W-:Y:S02]  /*ebd0*/  LEA.HI.X.SX32 R53, R49, R4, 0x1, P0 ;  /* 0x0000000431357211 */ /* 0x000fe400000f0eff */
[----:B------:R-:W-:Y:S01]  /*ebe0*/  PRMT R49, RZ, 0x7610, R49 ;  /* 0x00007610ff317816 */ /* 0x000fe20000000031 */
[----:B------:R0:W-:Y:S05]  /*ebf0*/  STL [R1+0x444], R52 ;  /* 0x0004443401007387 */ /* 0x0001ea0000100800 */
[----:B------:R0:W3:Y:S04]  /*ec00*/  @P3 LDG.E.U16 R49, desc[UR24][R52.64] ;  /* 0x0000001834313981 */ /* 0x0000e8000c1e1500 */
[----:B------:R1:W-:Y:S01]  /*ec10*/  STS.U16 [R63+UR8+0x2080], R54 ;  /* 0x002080363f007988 */ /* 0x0003e20008000408 */
[----:B0-----:R-:W-:-:S03]  /*ec20*/  IMAD R52, R66, UR7, RZ ;  /* 0x0000000742347c24 */ /* 0x001fc6000f8e02ff */
[----:B------:R0:W-:Y:S02]  /*ec30*/  STL [R1+0x440], R53 ;  /* 0x0004403501007387 */ /* 0x0001e40000100800 */
[CC--:B-1----:R-:W-:Y:S02]  /*ec40*/  LEA R54, P0, R52.reuse, R5.reuse, 0x1 ;  /* 0x0000000534367211 */ /* 0x0c2fe400078008ff */
[----:B------:R1:W-:Y:S02]  /*ec50*/  STS.U16 [R63+UR8+0x2480], R68 ;  /* 0x002480443f007988 */ /* 0x0003e40008000408 */
[----:B------:R-:W-:Y:S02]  /*ec60*/  LEA.HI.X.SX32 R55, R52, R4, 0x1, P0 ;  /* 0x0000000434377211 */ /* 0x000fe400000f0eff */
[----:B0-----:R-:W-:Y:S01]  /*ec70*/  PRMT R53, RZ, 0x7610, R53 ;  /* 0x00007610ff357816 */ /* 0x001fe20000000035 */
[----:B------:R-:W-:Y:S01]  /*ec80*/  IMAD R52, R56, UR7, RZ ;  /* 0x0000000738347c24 */ /* 0x000fe2000f8e02ff */
[----:B------:R0:W-:Y:S04]  /*ec90*/  STS.U16 [R63+UR8+0x2880], R77 ;  /* 0x0028804d3f007988 */ /* 0x0001e80008000408 */
[----:B-1----:R-:W3:Y:S04]  /*eca0*/  LDL.LU R68, [R1+0xec] ;  /* 0x0000ec0001447983 */ /* 0x002ee80000300800 */
[----:B------:R-:W3:Y:S04]  /*ecb0*/  LDL.LU R66, [R1+0x758] ;  /* 0x0007580001427983 */ /* 0x000ee80000300800 */
[----:B0-----:R-:W4:Y:S04]  /*ecc0*/  LDL.LU R77, [R1+0xe4] ;  /* 0x0000e400014d7983 */ /* 0x001f280000300800 */
[----:B------:R0:W-:Y:S04]  /*ecd0*/  STL [R1+0xe0], R54 ;  /* 0x0000e03601007387 */ /* 0x0001e80000100800 */
[----:B------:R0:W4:Y:S04]  /*ece0*/  @P3 LDG.E.U16 R53, desc[UR24][R54.64] ;  /* 0x0000001836353981 */ /* 0x000128000c1e1500 */
[----:B------:R1:W-:Y:S04]  /*ecf0*/  STL [R1+0xdc], R55 ;  /* 0x0000dc3701007387 */ /* 0x0003e80000100800 */
[----:B------:R-:W4:Y:S01]  /*ed00*/  LDL.LU R56, [R1+0x754] ;  /* 0x0007540001387983 */ /* 0x000f220000300800 */
[----:B0-----:R-:W-:-:S04]  /*ed10*/  LEA R54, P0, R52, R5, 0x1 ;  /* 0x0000000534367211 */ /* 0x001fc800078008ff */
[----:B-1----:R-:W-:Y:S02]  /*ed20*/  LEA.HI.X.SX32 R55, R52, R4, 0x1, P0 ;  /* 0x0000000434377211 */ /* 0x002fe400000f0eff */
[----:B------:R-:W-:Y:S01]  /*ed30*/  PRMT R52, RZ, 0x7610, R52 ;  /* 0x00007610ff347816 */ /* 0x000fe20000000034 */
[----:B--2---:R0:W-:Y:S05]  /*ed40*/  STS.U16 [R63+UR8+0x2c80], R83 ;  /* 0x002c80533f007988 */ /* 0x0041ea0008000408 */
[----:B------:R1:W2:Y:S04]  /*ed50*/  @P3 LDG.E.U16 R52, desc[UR24][R54.64] ;  /* 0x0000001836343981 */ /* 0x0002a8000c1e1500 */
[----:B0-----:R-:W2:Y:S04]  /*ed60*/  LDL.LU R83, [R1] ;  /* 0x0000000001537983 */ /* 0x001ea80000300800 */
[----:B------:R1:W-:Y:S04]  /*ed70*/  STL [R1+0x120], R54 ;  /* 0x0001203601007387 */ /* 0x0003e80000100800 */
[----:B------:R0:W-:Y:S01]  /*ed80*/  STL [R1+0x11c], R55 ;  /* 0x00011c3701007387 */ /* 0x0001e20000100800 */
[----:B-1----:R-:W-:-:S03]  /*ed90*/  IMAD R54, R50, UR7, RZ ;  /* 0x0000000732367c24 */ /* 0x002fc6000f8e02ff */
[----:B------:R-:W2:Y:S01]  /*eda0*/  LDL.LU R50, [R1+0x750] ;  /* 0x0007500001327983 */ /* 0x000ea20000300800 */
[----:B------:R-:W-:-:S03]  /*edb0*/  LOP3.LUT R60, R3, 0x20, RZ, 0x3c, !PT ;  /* 0x00000020033c7812 */ /* 0x000fc600078e3cff */
[----:B------:R-:W-:Y:S01]  /*edc0*/  STS.U16 [R63+UR8+0x3080], R70 ;  /* 0x003080463f007988 */ /* 0x000fe20008000408 */
[----:B0-----:R-:W-:-:S03]  /*edd0*/  LEA R55, P0, R54, R5, 0x1 ;  /* 0x0000000536377211 */ /* 0x001fc600078008ff */
[----:B------:R-:W-:Y:S01]  /*ede0*/  STS.U16 [R63+UR8+0x3480], R67 ;  /* 0x003480433f007988 */ /* 0x000fe20008000408 */
[----:B------:R-:W-:Y:S01]  /*edf0*/  LEA.HI.X.SX32 R61, R54, R4, 0x1, P0 ;  /* 0x00000004363d7211 */ /* 0x000fe200000f0eff */
[----:B------:R-:W-:Y:S02]  /*ee00*/  @P3 IMAD.MOV.U32 R54, RZ, RZ, R55 ;  /* 0x000000ffff363224 */ /* 0x000fe400078e0037 */
[----:B------:R0:W-:Y:S04]  /*ee10*/  STL [R1+0x160], R55 ;  /* 0x0001603701007387 */ /* 0x0001e80000100800 */
[----:B------:R-:W-:Y:S01]  /*ee20*/  STL [R1+0x15c], R61 ;  /* 0x00015c3d01007387 */ /* 0x000fe20000100800 */
[----:B0-----:R-:W-:Y:S01]  /*ee30*/  @P3 IMAD.MOV.U32 R55, RZ, RZ, R61 ;  /* 0x000000ffff373224 */ /* 0x001fe200078e003d */
[----:B------:R-:W-:-:S02]  /*ee40*/  PRMT R58, RZ, 0x7610, R58 ;  /* 0x00007610ff3a7816 */ /* 0x000fc4000000003a */
[----:B------:R-:W-:-:S06]  /*ee50*/  PRMT R59, RZ, 0x7610, R59 ;  /* 0x00007610ff3b7816 */ /* 0x000fcc000000003b */
[----:B------:R0:W2:Y:S02]  /*ee60*/  @P3 LDG.E.U16 R59, desc[UR24][R54.64] ;  /* 0x00000018363b3981 */ /* 0x0000a4000c1e1500 */
[----:B0-----:R-:W-:Y:S02]  /*ee70*/  PRMT R55, RZ, 0x7610, R55 ;  /* 0x00007610ff377816 */ /* 0x001fe40000000037 */
[----:B------:R-:W-:Y:S01]  /*ee80*/  PRMT R54, RZ, 0x7610, R54 ;  /* 0x00007610ff367816 */ /* 0x000fe20000000036 */
[----:B---3--:R-:W-:Y:S04]  /*ee90*/  STS.U16 [R63+UR8+0x3880], R66 ;  /* 0x003880423f007988 */ /* 0x008fe80008000408 */
[----:B------:R-:W-:Y:S04]  /*eea0*/  STS.U16 [R63+UR8+0x3c80], R64 ;  /* 0x003c80403f007988 */ /* 0x000fe80008000408 */
[----:B------:R-:W-:Y:S04]  /*eeb0*/  STS.U16 [R60+UR8+0x100], R57 ;  /* 0x000100393c007988 */ /* 0x000fe80008000408 */
[----:B----4-:R-:W-:Y:S04]  /*eec0*/  STS.U16 [R60+UR8+0x500], R56 ;  /* 0x000500383c007988 */ /* 0x010fe80008000408 */
[----:B------:R0:W-:Y:S02]  /*eed0*/  STS.U16 [R60+UR8+0x900], R51 ;  /* 0x000900333c007988 */ /* 0x0001e40008000408 */
[----:B0-----:R-:W-:-:S05]  /*eee0*/  IMAD R51, R68, UR7, RZ ;  /* 0x0000000744337c24 */ /* 0x001fca000f8e02ff */
[----:B------:R-:W-:-:S04]  /*eef0*/  LEA R61, P0, R51, R5, 0x1 ;  /* 0x00000005333d7211 */ /* 0x000fc800078008ff */
[----:B------:R-:W-:Y:S01]  /*ef00*/  LEA.HI.X.SX32 R62, R51, R4, 0x1, P0 ;  /* 0x00000004333e7211 */ /* 0x000fe200000f0eff */
[----:B------:R-:W-:Y:S04]  /*ef10*/  STL [R1+0x1a8], R61 ;  /* 0x0001a83d01007387 */ /* 0x000fe80000100800 */
[----:B--2---:R0:W-:Y:S04]  /*ef20*/  STS.U16 [R60+UR8+0xd00], R50 ;  /* 0x000d00323c007988 */ /* 0x0041e80008000408 */
[----:B------:R1:W-:Y:S01]  /*ef30*/  STS.U16 [R60+UR8+0x1100], R6 ;  /* 0x001100063c007988 */ /* 0x0003e20008000408 */
[----:B------:R-:W-:-:S02]  /*ef40*/  @P3 IMAD.MOV.U32 R51, RZ, RZ, R62 ;  /* 0x000000ffff333224 */ /* 0x000fc400078e003e */
[----:B0-----:R-:W-:Y:S02]  /*ef50*/  @P3 IMAD.MOV.U32 R50, RZ, RZ, R61 ;  /* 0x000000ffff323224 */ /* 0x001fe400078e003d */
[----:B-1----:R-:W-:Y:S01]  /*ef60*/  IMAD R6, R77, UR7, RZ ;  /* 0x000000074d067c24 */ /* 0x002fe2000f8e02ff */
[----:B------:R0:W-:Y:S04]  /*ef70*/  STL [R1+0x1a4], R62 ;  /* 0x0001a43e01007387 */ /* 0x0001e80000100800 */
[C---:B------:R-:W-:Y:S01]  /*ef80*/  LEA R61, P0, R6.reuse, R5, 0x1 ;  /* 0x00000005063d7211 */ /* 0x040fe200078008ff */
[----:B------:R-:W-:Y:S03]  /*ef90*/  STS.U16 [R60+UR8+0x1500], R8 ;  /* 0x001500083c007988 */ /* 0x000fe60008000408 */
[----:B0-----:R-:W-:Y:S01]  /*efa0*/  LEA.HI.X.SX32 R62, R6, R4, 0x1, P0 ;  /* 0x00000004063e7211 */ /* 0x001fe200000f0eff */
[----:B------:R0:W-:Y:S01]  /*efb0*/  STS.U16 [R60+UR8+0x1900], R7 ;  /* 0x001900073c007988 */ /* 0x0001e20008000408 */
[----:B------:R-:W-:-:S03]  /*efc0*/  @P3 IMAD.MOV.U32 R6, RZ, RZ, R61 ;  /* 0x000000ffff063224 */ /* 0x000fc600078e003d */
[----:B0-----:R-:W-:-:S05]  /*efd0*/  @P3 IMAD.MOV.U32 R7, RZ, RZ, R62 ;  /* 0x000000ffff073224 */ /* 0x001fca00078e003e */
[----:B------:R0:W2:Y:S02]  /*efe0*/  @P3 LDG.E.U16 R58, desc[UR24][R6.64] ;  /* 0x00000018063a3981 */ /* 0x0000a4000c1e1500 */
[----:B0-----:R-:W-:-:S05]  /*eff0*/  IMAD R6, R83, UR7, RZ ;  /* 0x0000000753067c24 */ /* 0x001fca000f8e02ff */
[C---:B------:R-:W-:Y:S01]  /*f000*/  LEA R7, P0, R6.reuse, R5, 0x1 ;  /* 0x0000000506077211 */ /* 0x040fe200078008ff */
[----:B------:R-:W-:Y:S03]  /*f010*/  STL [R1+0x1e8], R61 ;  /* 0x0001e83d01007387 */ /* 0x000fe60000100800 */
[----:B------:R-:W-:Y:S01]  /*f020*/  LEA.HI.X.SX32 R8, R6, R4, 0x1, P0 ;  /* 0x0000000406087211 */ /* 0x000fe200000f0eff */
[----:B------:R-:W-:Y:S01]  /*f030*/  STL [R1+0x1e4], R62 ;  /* 0x0001e43e01007387 */ /* 0x000fe20000100800 */
[----:B------:R-:W-:-:S03]  /*f040*/  @P3 IMAD.MOV.U32 R6, RZ, RZ, R7 ;  /* 0x000000ffff063224 */ /* 0x000fc600078e0007 */
[----:B------:R0:W-:Y:S02]  /*f050*/  STL [R1+0x228], R7 ;  /* 0x0002280701007387 */ /* 0x0001e40000100800 */
[----:B0-----:R-:W-:-:S05]  /*f060*/  @P3 IMAD.MOV.U32 R7, RZ, RZ, R8 ;  /* 0x000000ffff073224 */ /* 0x001fca00078e0008 */
[----:B------:R0:W3:Y:S04]  /*f070*/  @P3 LDG.E.U16 R55, desc[UR24][R6.64] ;  /* 0x0000001806373981 */ /* 0x0000e8000c1e1500 */
[----:B------:R1:W-:Y:S01]  /*f080*/  STL [R1+0x224], R8 ;  /* 0x0002240801007387 */ /* 0x0003e20000100800 */
[----:B0-----:R-:W-:-:S03]  /*f090*/  IMAD R6, R88, UR7, RZ ;  /* 0x0000000758067c24 */ /* 0x001fc6000f8e02ff */
[----:B------:R-:W-:Y:S02]  /*f0a0*/  STS.U16 [R60+UR8+0x1d00], R10 ;  /* 0x001d000a3c007988 */ /* 0x000fe40008000408 */
[C---:B-1----:R-:W-:Y:S02]  /*f0b0*/  LEA R8, P0, R6.reuse, R5, 0x1 ;  /* 0x0000000506087211 */ /* 0x042fe400078008ff */
[----:B------:R0:W-:Y:S01]  /*f0c0*/  STS.U16 [R60+UR8+0x2100], R9 ;  /* 0x002100093c007988 */ /* 0x0001e20008000408 */
[----:B------:R-:W-:Y:S02]  /*f0d0*/  PRMT R56, RZ, 0x7610, R56 ;  /* 0x00007610ff387816 */ /* 0x000fe40000000038 */
[----:B0-----:R-:W-:Y:S01]  /*f0e0*/  LEA.HI.X.SX32 R9, R6, R4, 0x1, P0 ;  /* 0x0000000406097211 */ /* 0x001fe200000f0eff */
[----:B------:R-:W-:-:S04]  /*f0f0*/  @P3 IMAD.MOV.U32 R6, RZ, RZ, R8 ;  /* 0x000000ffff063224 */ /* 0x000fc800078e0008 */
[----:B------:R-:W-:-:S05]  /*f100*/  @P3 IMAD.MOV.U32 R7, RZ, RZ, R9 ;  /* 0x000000ffff073224 */ /* 0x000fca00078e0009 */
[----:B------:R0:W4:Y:S01]  /*f110*/  @P3 LDG.E.U16 R56, desc[UR24][R6.64] ;  /* 0x0000001806383981 */ /* 0x000122000c1e1500 */
[----:B------:R-:W-:-:S03]  /*f120*/  PRMT R57, RZ, 0x7610, R57 ;  /* 0x00007610ff397816 */ /* 0x000fc60000000039 */
[----:B------:R1:W-:Y:S01]  /*f130*/  STL [R1+0x268], R8 ;  /* 0x0002680801007387 */ /* 0x0003e20000100800 */
[----:B0-----:R-:W-:-:S03]  /*f140*/  IMAD R6, R81, UR7, RZ ;  /* 0x0000000751067c24 */ /* 0x001fc6000f8e02ff */
[----:B------:R0:W-:Y:S02]  /*f150*/  STL [R1+0x264], R9 ;  /* 0x0002640901007387 */ /* 0x0001e40000100800 */
[C---:B-1----:R-:W-:Y:S02]  /*f160*/  LEA R8, P0, R6.reuse, R5, 0x1 ;  /* 0x0000000506087211 */ /* 0x042fe400078008ff */
[----:B------:R1:W2:Y:S02]  /*f170*/  @P3 LDG.E.U16 R57, desc[UR24][R50.64] ;  /* 0x0000001832393981 */ /* 0x0002a4000c1e1500 */
[----:B0-----:R-:W-:Y:S01]  /*f180*/  LEA.HI.X.SX32 R9, R6, R4, 0x1, P0 ;  /* 0x0000000406097211 */ /* 0x001fe200000f0eff */
[----:B------:R-:W-:Y:S01]  /*f190*/  @P3 IMAD.MOV.U32 R6, RZ, RZ, R8 ;  /* 0x000000ffff063224 */ /* 0x000fe200078e0008 */
[----:B-1----:R-:W-:-:S03]  /*f1a0*/  PRMT R51, RZ, 0x7610, R51 ;  /* 0x00007610ff337816 */ /* 0x002fc60000000033 */
[----:B------:R-:W-:-:S05]  /*f1b0*/  @P3 IMAD.MOV.U32 R7, RZ, RZ, R9 ;  /* 0x000000ffff073224 */ /* 0x000fca00078e0009 */
[----:B------:R0:W2:Y:S04]  /*f1c0*/  @P3 LDG.E.U16 R51, desc[UR24][R6.64] ;  /* 0x0000001806333981 */ /* 0x0000a8000c1e1500 */
[----:B------:R1:W-:Y:S01]  /*f1d0*/  STL [R1+0x2a8], R8 ;  /* 0x0002a80801007387 */ /* 0x0003e20000100800 */
[----:B0-----:R-:W-:-:S03]  /*f1e0*/  IMAD R6, R74, UR7, RZ ;  /* 0x000000074a067c24 */ /* 0x001fc6000f8e02ff */
[----:B------:R0:W-:Y:S02]  /*f1f0*/  STL [R1+0x2a4], R9 ;  /* 0x0002a40901007387 */ /* 0x0001e40000100800 */
[----:B-1----:R-:W-:-:S04]  /*f200*/  LEA R8, P0, R6, R5, 0x1 ;  /* 0x0000000506087211 */ /* 0x002fc800078008ff */
[----:B0-----:R-:W-:Y:S01]  /*f210*/  LEA.HI.X.SX32 R9, R6, R4, 0x1, P0 ;  /* 0x0000000406097211 */ /* 0x001fe200000f0eff */
[----:B------:R-:W-:-:S04]  /*f220*/  @P3 IMAD.MOV.U32 R6, RZ, RZ, R8 ;  /* 0x000000ffff063224 */ /* 0x000fc800078e0008 */
[----:B------:R-:W-:-:S05]  /*f230*/  @P3 IMAD.MOV.U32 R7, RZ, RZ, R9 ;  /* 0x000000ffff073224 */ /* 0x000fca00078e0009 */
[----:B------:R0:W2:Y:S04]  /*f240*/  @P3 LDG.E.U16 R54, desc[UR24][R6.64] ;  /* 0x0000001806363981 */ /* 0x0000a8000c1e1500 */
[----:B------:R-:W-:Y:S01]  /*f250*/  STS.U16 [R60+UR8+0x2500], R12 ;  /* 0x0025000c3c007988 */ /* 0x000fe20008000408 */
[----:B0-----:R-:W-:-:S03]  /*f260*/  IMAD R6, R87, UR7, RZ ;  /* 0x0000000757067c24 */ /* 0x001fc6000f8e02ff */
[----:B------:R-:W-:Y:S04]  /*f270*/  STS.U16 [R60+UR8+0x2900], R11 ;  /* 0x0029000b3c007988 */ /* 0x000fe80008000408 */
[----:B------:R0:W-:Y:S01]  /*f280*/  STL [R1+0x2e8], R8 ;  /* 0x0002e80801007387 */ /* 0x0001e20000100800 */
[----:B------:R-:W-:-:S03]  /*f290*/  LEA R7, P0, R6, R5, 0x1 ;  /* 0x0000000506077211 */ /* 0x000fc600078008ff */
[----:B------:R-:W-:Y:S04]  /*f2a0*/  STS.U16 [R60+UR8+0x2d00], R14 ;  /* 0x002d000e3c007988 */ /* 0x000fe80008000408 */
[----:B------:R-:W-:Y:S01]  /*f2b0*/  STS.U16 [R60+UR8+0x3100], R13 ;  /* 0x0031000d3c007988 */ /* 0x000fe20008000408 */
[----:B0-----:R-:W-:-:S03]  /*f2c0*/  LOP3.LUT R8, R3, 0x30, RZ, 0x3c, !PT ;  /* 0x0000003003087812 */ /* 0x001fc600078e3cff */
[----:B------:R-:W-:Y:S04]  /*f2d0*/  STS.U16 [R60+UR8+0x3500], R16 ;  /* 0x003500103c007988 */ /* 0x000fe80008000408 */
[----:B------:R0:W-:Y:S04]  /*f2e0*/  STL [R1+0x2e4], R9 ;  /* 0x0002e40901007387 */ /* 0x0001e80000100800 */
[----:B------:R-:W-:Y:S04]  /*f2f0*/  STS.U16 [R60+UR8+0x3900], R15 ;  /* 0x0039000f3c007988 */ /* 0x000fe80008000408 */
[----:B------:R-:W-:Y:S01]  /*f300*/  STS.U16 [R60+UR8+0x3d00], R17 ;  /* 0x003d00113c007988 */ /* 0x000fe20008000408 */
[----:B0-----:R-:W-:-:S03]  /*f310*/  LEA.HI.X.SX32 R9, R6, R4, 0x1, P0 ;  /* 0x0000000406097211 */ /* 0x001fc600000f0eff */
[----:B------:R-:W-:Y:S01]  /*f320*/  STS.U16 [R8+UR8+0x180], R19 ;  /* 0x0001801308007988 */ /* 0x000fe20008000408 */
[----:B------:R-:W-:-:S03]  /*f330*/  @P3 IMAD.MOV.U32 R6, RZ, RZ, R7 ;  /* 0x000000ffff063224 */ /* 0x000fc600078e0007 */
[----:B------:R0:W-:Y:S04]  /*f340*/  STS.U16 [R8+UR8+0x580], R18 ;  /* 0x0005801208007988 */ /* 0x0001e80008000408 */
[----:B------:R1:W-:Y:S01]  /*f350*/  STL [R1+0x328], R7 ;  /* 0x0003280701007387 */ /* 0x0003e20000100800 */
[----:B0-----:R-:W-:Y:S01]  /*f360*/  PRMT R18, RZ, 0x7610, R18 ;  /* 0x00007610ff127816 */ /* 0x001fe20000000012 */
[----:B-1----:R-:W-:-:S05]  /*f370*/  @P3 IMAD.MOV.U32 R7, RZ, RZ, R9 ;  /* 0x000000ffff073224 */ /* 0x002fca00078e0009 */
[----:B------:R0:W2:Y:S04]  /*f380*/  @P3 LDG.E.U16 R18, desc[UR24][R6.64] ;  /* 0x0000001806123981 */ /* 0x0000a8000c1e1500 */
[----:B------:R1:W-:Y:S01]  /*f390*/  STL [R1+0x324], R9 ;  /* 0x0003240901007387 */ /* 0x0003e20000100800 */
[----:B0-----:R-:W-:-:S05]  /*f3a0*/  IMAD R6, R86, UR7, RZ ;  /* 0x0000000756067c24 */ /* 0x001fca000f8e02ff */
[----:B-1----:R-:W-:-:S04]  /*f3b0*/  LEA R9, P0, R6, R5, 0x1 ;  /* 0x0000000506097211 */ /* 0x002fc800078008ff */
[----:B------:R-:W-:Y:S01]  /*f3c0*/  LEA.HI.X.SX32 R10, R6, R4, 0x1, P0 ;  /* 0x00000004060a7211 */ /* 0x000fe200000f0eff */
[----:B------:R-:W-:Y:S01]  /*f3d0*/  @P3 IMAD.MOV.U32 R6, RZ, RZ, R9 ;  /* 0x000000ffff063224 */ /* 0x000fe200078e0009 */
[----:B------:R-:W-:-:S03]  /*f3e0*/  PRMT R50, RZ, 0x7610, R50 ;  /* 0x00007610ff327816 */ /* 0x000fc60000000032 */
[----:B------:R-:W-:-:S05]  /*f3f0*/  @P3 IMAD.MOV.U32 R7, RZ, RZ, R10 ;  /* 0x000000ffff073224 */ /* 0x000fca00078e000a */
[----:B------:R0:W2:Y:S04]  /*f400*/  @P3 LDG.E.U16 R50, desc[UR24][R6.64] ;  /* 0x0000001806323981 */ /* 0x0000a8000c1e1500 */
[----:B------:R1:W-:Y:S01]  /*f410*/  STL [R1+0x364], R9 ;  /* 0x0003640901007387 */ /* 0x0003e20000100800 */
[----:B0-----:R-:W-:-:S03]  /*f420*/  IMAD R6, R84, UR7, RZ ;  /* 0x0000000754067c24 */ /* 0x001fc6000f8e02ff */
[----:B------:R0:W-:Y:S02]  /*f430*/  STL [R1+0x360], R10 ;  /* 0x0003600a01007387 */ /* 0x0001e40000100800 */
[C---:B-1----:R-:W-:Y:S02]  /*f440*/  LEA R9, P0, R6.reuse, R5, 0x1 ;  /* 0x0000000506097211 */ /* 0x042fe400078008ff */
[----:B------:R-:W-:Y:S02]  /*f450*/  STS.U16 [R8+UR8+0x980], R21 ;  /* 0x0009801508007988 */ /* 0x000fe40008000408 */
[----:B0-----:R-:W-:Y:S02]  /*f460*/  LEA.HI.X.SX32 R10, R6, R4, 0x1, P0 ;  /* 0x00000004060a7211 */ /* 0x001fe400000f0eff */
[----:B------:R-:W-:Y:S01]  /*f470*/  STS.U16 [R8+UR8+0xd80], R20 ;  /* 0x000d801408007988 */ /* 0x000fe20008000408 */
[----:B------:R-:W-:-:S03]  /*f480*/  @P3 IMAD.MOV.U32 R6, RZ, RZ, R9 ;  /* 0x000000ffff063224 */ /* 0x000fc600078e0009 */
[----:B------:R0:W-:Y:S01]  /*f490*/  STS.U16 [R8+UR8+0x1180], R23 ;  /* 0x0011801708007988 */ /* 0x0001e20008000408 */
[----:B------:R-:W-:Y:S01]  /*f4a0*/  @P3 IMAD.MOV.U32 R7, RZ, RZ, R10 ;  /* 0x000000ffff073224 */ /* 0x000fe200078e000a */
[----:B0-----:R-:W-:Y:S02]  /*f4b0*/  PRMT R23, RZ, 0x7610, R23 ;  /* 0x00007610ff177816 */ /* 0x001fe40000000017 */
[----:B------:R0:W-:Y:S04]  /*f4c0*/  STL [R1+0x394], R9 ;  /* 0x0003940901007387 */ /* 0x0001e80000100800 */
[----:B------:R1:W2:Y:S02]  /*f4d0*/  @P3 LDG.E.U16 R23, desc[UR24][R6.64] ;  /* 0x0000001806173981 */ /* 0x0002a4000c1e1500 */
[----:B-1----:R-:W-:-:S02]  /*f4e0*/  IMAD R6, R80, UR7, RZ ;  /* 0x0000000750067c24 */ /* 0x002fc4000f8e02ff */
[----:B------:R1:W-:Y:S03]  /*f4f0*/  STL [R1+0x390], R10 ;  /* 0x0003900a01007387 */ /* 0x0003e60000100800 */
[----:B0-----:R-:W-:-:S04]  /*f500*/  LEA R9, P0, R6, R5, 0x1 ;  /* 0x0000000506097211 */ /* 0x001fc800078008ff */
[----:B-1----:R-:W-:Y:S01]  /*f510*/  LEA.HI.X.SX32 R10, R6, R4, 0x1, P0 ;  /* 0x00000004060a7211 */ /* 0x002fe200000f0eff */
[----:B------:R-:W-:Y:S04]  /*f520*/  STL [R1+0x3c4], R9 ;  /* 0x0003c40901007387 */ /* 0x000fe80000100800 */
[----:B------:R-:W-:Y:S04]  /*f530*/  STL [R1+0x3c0], R10 ;  /* 0x0003c00a01007387 */ /* 0x000fe80000100800 */
[----:B------:R-:W2:Y:S01]  /*f540*/  LDL.LU R83, [R1+0x22c] ;  /* 0x00022c0001537983 */ /* 0x000ea20000300800 */
[----:B------:R-:W-:-:S03]  /*f550*/  @P3 IMAD.MOV.U32 R6, RZ, RZ, R9 ;  /* 0x000000ffff063224 */ /* 0x000fc600078e0009 */
[----:B------:R0:W-:Y:S01]  /*f560*/  STS.U16 [R8+UR8+0x1580], R22 ;  /* 0x0015801608007988 */ /* 0x0001e20008000408 */
[----:B------:R-:W-:Y:S01]  /*f570*/  @P3 IMAD.MOV.U32 R7, RZ, RZ, R10 ;  /* 0x000000ffff073224 */ /* 0x000fe200078e000a */
[----:B0-----:R-:W-:-:S06]  /*f580*/  PRMT R22, RZ, 0x7610, R22 ;  /* 0x00007610ff167816 */ /* 0x001fcc0000000016 */
[----:B------:R0:W3:Y:S02]  /*f590*/  @P3 LDG.E.U16 R22, desc[UR24][R6.64] ;  /* 0x0000001806163981 */ /* 0x0000e4000c1e1500 */
[----:B0-----:R-:W-:-:S05]  /*f5a0*/  IMAD R6, R79, UR7, RZ ;  /* 0x000000074f067c24 */ /* 0x001fca000f8e02ff */
[----:B------:R-:W-:-:S04]  /*f5b0*/  LEA R9, P0, R6, R5, 0x1 ;  /* 0x0000000506097211 */ /* 0x000fc800078008ff */
[----:B------:R-:W-:Y:S01]  /*f5c0*/  LEA.HI.X.SX32 R10, R6, R4, 0x1, P0 ;  /* 0x00000004060a7211 */ /* 0x000fe200000f0eff */
[----:B------:R0:W-:Y:S01]  /*f5d0*/  STL [R1+0x3f4], R9 ;  /* 0x0003f40901007387 */ /* 0x0001e20000100800 */
[----:B------:R-:W-:Y:S01]  /*f5e0*/  PRMT R21, RZ, 0x7610, R21 ;  /* 0x00007610ff157816 */ /* 0x000fe20000000015 */
[----:B------:R-:W-:Y:S02]  /*f5f0*/  @P3 IMAD.MOV.U32 R6, RZ, RZ, R9 ;  /* 0x000000ffff063224 */ /* 0x000fe400078e0009 */
[----:B------:R1:W-:Y:S01]  /*f600*/  STL [R1+0x3f0], R10 ;  /* 0x0003f00a01007387 */ /* 0x0003e20000100800 */
[----:B------:R-:W-:-:S03]  /*f610*/  @P3 IMAD.MOV.U32 R7, RZ, RZ, R10 ;  /* 0x000000ffff073224 */ /* 0x000fc600078e000a */
[----:B------:R-:W3:Y:S04]  /*f620*/  LDL.LU R63, [R1+0x230] ;  /* 0x00023000013f7983 */ /* 0x000ee80000300800 */
[----:B------:R0:W3:Y:S02]  /*f630*/  @P3 LDG.E.U16 R21, desc[UR24][R6.64] ;  /* 0x0000001806153981 */ /* 0x0000e4000c1e1500 */
[----:B0-----:R-:W-:-:S05]  /*f640*/  IMAD R6, R78, UR7, RZ ;  /* 0x000000074e067c24 */ /* 0x001fca000f8e02ff */
[----:B------:R-:W-:-:S04]  /*f650*/  LEA R9, P0, R6, R5, 0x1 ;  /* 0x0000000506097211 */ /* 0x000fc800078008ff */
[----:B-1----:R-:W-:Y:S01]  /*f660*/  LEA.HI.X.SX32 R10, R6, R4, 0x1, P0 ;  /* 0x00000004060a7211 */ /* 0x002fe200000f0eff */
[----:B------:R0:W-:Y:S01]  /*f670*/  STL [R1+0x424], R9 ;  /* 0x0004240901007387 */ /* 0x0001e20000100800 */
[----:B------:R-:W-:Y:S01]  /*f680*/  PRMT R20, RZ, 0x7610, R20 ;  /* 0x00007610ff147816 */ /* 0x000fe20000000014 */
[----:B------:R-:W-:Y:S02]  /*f690*/  @P3 IMAD.MOV.U32 R6, RZ, RZ, R9 ;  /* 0x000000ffff063224 */ /* 0x000fe400078e0009 */
[----:B------:R1:W-:Y:S01]  /*f6a0*/  STL [R1+0x420], R10 ;  /* 0x0004200a01007387 */ /* 0x0003e20000100800 */
[----:B------:R-:W-:-:S03]  /*f6b0*/  @P3 IMAD.MOV.U32 R7, RZ, RZ, R10 ;  /* 0x000000ffff073224 */ /* 0x000fc600078e000a */
[----:B------:R-:W4:Y:S04]  /*f6c0*/  LDL.LU R68, [R1+0x130] ;  /* 0x0001300001447983 */ /* 0x000f280000300800 */
[----:B------:R0:W4:Y:S04]  /*f6d0*/  @P3 LDG.E.U16 R20, desc[UR24][R6.64] ;  /* 0x0000001806143981 */ /* 0x000128000c1e1500 */
[----:B------:R-:W4:Y:S01]  /*f6e0*/  LDL.LU R77, [R1+0x238] ;  /* 0x00023800014d7983 */ /* 0x000f220000300800 */
[----:B0-----:R-:W-:-:S05]  /*f6f0*/  IMAD R6, R72, UR7, RZ ;  /* 0x0000000748067c24 */ /* 0x001fca000f8e02ff */
[----:B------:R-:W-:-:S04]  /*f700*/  LEA R9, P0, R6, R5, 0x1 ;  /* 0x0000000506097211 */ /* 0x000fc800078008ff */
[----:B-1----:R-:W-:Y:S01]  /*f710*/  LEA.HI.X.SX32 R10, R6, R4, 0x1, P0 ;  /* 0x00000004060a7211 */ /* 0x002fe200000f0eff */
[----:B------:R-:W-:Y:S01]  /*f720*/  @P3 IMAD.MOV.U32 R6, RZ, RZ, R9 ;  /* 0x000000ffff063224 */ /* 0x000fe200078e0009 */
[----:B------:R-:W-:-:S03]  /*f730*/  PRMT R17, RZ, 0x7610, R17 ;  /* 0x00007610ff117816 */ /* 0x000fc60000000011 */
[----:B------:R-:W-:Y:S01]  /*f740*/  @P3 IMAD.MOV.U32 R7, RZ, RZ, R10 ;  /* 0x000000ffff073224 */ /* 0x000fe200078e000a */
[----:B------:R-:W-:Y:S04]  /*f750*/  STL [R1+0x44c], R9 ;  /* 0x00044c0901007387 */ /* 0x000fe80000100800 */
[----:B------:R2:W4:Y:S04]  /*f760*/  @P3 LDG.E.U16 R17, desc[UR24][R6.64] ;  /* 0x0000001806113981 */ /* 0x000528000c1e1500 */
[----:B------:R-:W-:Y:S01]  /*f770*/  STL [R1+0x448], R10 ;  /* 0x0004480a01007387 */ /* 0x000fe20000100800 */
[----:B--2---:R-:W-:-:S03]  /*f780*/  IMAD R6, R83, UR7, RZ ;  /* 0x0000000753067c24 */ /* 0x004fc6000f8e02ff */
[----:B------:R-:W2:Y:S04]  /*f790*/  LDL.LU R83, [R1+0x234] ;  /* 0x0002340001537983 */ /* 0x000ea80000300800 */
[----:B------:R-:W-:Y:S04]  /*f7a0*/  STS.U16 [R8+UR8+0x1980], R25 ;  /* 0x0019801908007988 */ /* 0x000fe80008000408 */
[----:B------:R-:W-:Y:S04]  /*f7b0*/  STS.U16 [R8+UR8+0x1d80], R24 ;  /* 0x001d801808007988 */ /* 0x000fe80008000408 */
[----:B------:R-:W-:Y:S01]  /*f7c0*/  STS.U16 [R8+UR8+0x2180], R27 ;  /* 0x0021801b08007988 */ /* 0x000fe20008000408 */
[----:B------:R-:W-:-:S03]  /*f7d0*/  LEA R7, P0, R6, R5, 0x1 ;  /* 0x0000000506077211 */ /* 0x000fc600078008ff */
[----:B------:R-:W-:Y:S04]  /*f7e0*/  STS.U16 [R8+UR8+0x2580], R26 ;  /* 0x0025801a08007988 */ /* 0x000fe80008000408 */
[----:B------:R-:W-:Y:S04]  /*f7f0*/  STS.U16 [R8+UR8+0x2980], R29 ;  /* 0x0029801d08007988 */ /* 0x000fe80008000408 */
[----:B------:R-:W-:Y:S04]  /*f800*/  STS.U16 [R8+UR8+0x2d80], R28 ;  /* 0x002d801c08007988 */ /* 0x000fe80008000408 */
[----:B------:R-:W-:Y:S04]  /*f810*/  STS.U16 [R8+UR8+0x3180], R31 ;  /* 0x0031801f08007988 */ /* 0x000fe80008000408 */
[----:B------:R-:W-:Y:S04]  /*f820*/  STS.U16 [R8+UR8+0x3580], R30 ;  /* 0x0035801e08007988 */ /* 0x000fe80008000408 */
[----:B------:R-:W-:Y:S04]  /*f830*/  STS.U16 [R8+UR8+0x3980], R33 ;  /* 0x0039802108007988 */ /* 0x000fe80008000408 */
[----:B------:R0:W-:Y:S01]  /*f840*/  STS.U16 [R8+UR8+0x3d80], R32 ;  /* 0x003d802008007988 */ /* 0x0001e20008000408 */
[----:B------:R-:W-:-:S03]  /*f850*/  PRMT R14, RZ, 0x7610, R14 ;  /* 0x00007610ff0e7816 */ /* 0x000fc6000000000e */
[----:B------:R1:W-:Y:S01]  /*f860*/  STL [R1+0xe8], R7 ;  /* 0x0000e80701007387 */ /* 0x0003e20000100800 */
[----:B0-----:R-:W-:Y:S01]  /*f870*/  LEA.HI.X.SX32 R8, R6, R4, 0x1, P0 ;  /* 0x0000000406087211 */ /* 0x001fe200000f0eff */
[----:B------:R-:W-:-:S04]  /*f880*/  @P3 IMAD.MOV.U32 R6, RZ, RZ, R7 ;  /* 0x000000ffff063224 */ /* 0x000fc800078e0007 */
[----:B-1----:R-:W-:-:S05]  /*f890*/  @P3 IMAD.MOV.U32 R7, RZ, RZ, R8 ;  /* 0x000000ffff073224 */ /* 0x002fca00078e0008 */
[----:B------:R3:W2:Y:S02]  /*f8a0*/  @P3 LDG.E.U16 R14, desc[UR24][R6.64] ;  /* 0x00000018060e3981 */ /* 0x0006a4000c1e1500 */
[----:B---3--:R-:W-:Y:S02]  /*f8b0*/  IMAD R6, R63, UR7, RZ ;  /* 0x000000073f067c24 */ /* 0x008fe4000f8e02ff */
[----:B------:R0:W-:Y:S03]  /*f8c0*/  STL [R1+0xe4], R8 ;  /* 0x0000e40801007387 */ /* 0x0001e60000100800 */
[C---:B------:R-:W-:Y:S02]  /*f8d0*/  LEA R7, P0, R6.reuse, R5, 0x1 ;  /* 0x0000000506077211 */ /* 0x040fe400078008ff */
[----:B------:R-:W-:Y:S02]  /*f8e0*/  PRMT R13, RZ, 0x7610, R13 ;  /* 0x00007610ff0d7816 */ /* 0x000fe4000000000d */
[----:B0-----:R-:W-:Y:S01]  /*f8f0*/  LEA.HI.X.SX32 R8, R6, R4, 0x1, P0 ;  /* 0x0000000406087211 */ /* 0x001fe200000f0eff */
[----:B------:R0:W-:Y:S01]  /*f900*/  STL [R1+0x128], R7 ;  /* 0x0001280701007387 */ /* 0x0001e20000100800 */
[----:B------:R-:W-:-:S03]  /*f910*/  @P3 IMAD.MOV.U32 R6, RZ, RZ, R7 ;  /* 0x000000ffff063224 */ /* 0x000fc600078e0007 */
[----:B0-----:R-:W-:-:S05]  /*f920*/  @P3 IMAD.MOV.U32 R7, RZ, RZ, R8 ;  /* 0x000000ffff073224 */ /* 0x001fca00078e0008 */
[----:B------:R4:W3:Y:S02]  /*f930*/  @P3 LDG.E.U16 R13, desc[UR24][R6.64] ;  /* 0x00000018060d3981 */ /* 0x0008e4000c1e1500 */
[----:B----4-:R-:W-:Y:S02]  /*f940*/  IMAD R6, R68, UR7, RZ ;  /* 0x0000000744067c24 */ /* 0x010fe4000f8e02ff */
[----:B------:R0:W-:Y:S03]  /*f950*/  STL [R1+0x124], R8 ;  /* 0x0001240801007387 */ /* 0x0001e60000100800 */
[----:B------:R-:W-:-:S04]  /*f960*/  LEA R7, P0, R6, R5, 0x1 ;  /* 0x0000000506077211 */ /* 0x000fc800078008ff */
[----:B0-----:R-:W-:Y:S01]  /*f970*/  LEA.HI.X.SX32 R8, R6, R4, 0x1, P0 ;  /* 0x0000000406087211 */ /* 0x001fe200000f0eff */
[----:B------:R-:W-:Y:S01]  /*f980*/  STL [R1+0x168], R7 ;  /* 0x0001680701007387 */ /* 0x000fe20000100800 */
[----:B------:R-:W-:-:S03]  /*f990*/  PRMT R6, RZ, 0x7610, R6 ;  /* 0x00007610ff067816 */ /* 0x000fc60000000006 */
[----:B------:R0:W-:Y:S01]  /*f9a0*/  STL [R1+0x164], R8 ;  /* 0x0001640801007387 */ /* 0x0001e20000100800 */
[----:B------:R-:W-:Y:S02]  /*f9b0*/  @P3 IMAD.MOV.U32 R9, RZ, RZ, R8 ;  /* 0x000000ffff093224 */ /* 0x000fe400078e0008 */
[----:B0-----:R-:W-:Y:S02]  /*f9c0*/  @P3 IMAD.MOV.U32 R8, RZ, RZ, R7 ;  /* 0x000000ffff083224 */ /* 0x001fe400078e0007 */
[----:B------:R-:W-:-:S03]  /*f9d0*/  IMAD R7, R77, UR7, RZ ;  /* 0x000000074d077c24 */ /* 0x000fc6000f8e02ff */
[----:B------:R0:W4:Y:S02]  /*f9e0*/  @P3 LDG.E.U16 R6, desc[UR24][R8.64] ;  /* 0x0000001808063981 */ /* 0x000124000c1e1500 */
[----:B0-----:R-:W-:-:S04]  /*f9f0*/  LEA R9, P0, R7, R5, 0x1 ;  /* 0x0000000507097211 */ /* 0x001fc800078008ff */
[----:B------:R-:W-:Y:S01]  /*fa00*/  LEA.HI.X.SX32 R10, R7, R4, 0x1, P0 ;  /* 0x00000004070a7211 */ /* 0x000fe200000f0eff */
[----:B------:R-:W-:Y:S01]  /*fa10*/  STL [R1+0x1b0], R9 ;  /* 0x0001b00901007387 */ /* 0x000fe20000100800 */
[----:B------:R-:W-:-:S03]  /*fa20*/  PRMT R8, RZ, 0x7610, R8 ;  /* 0x00007610ff087816 */ /* 0x000fc60000000008 */
[----:B------:R0:W-:Y:S01]  /*fa30*/  STL [R1+0x1ac], R10 ;  /* 0x0001ac0a01007387 */ /* 0x0001e20000100800 */
[----:B------:R-:W-:Y:S02]  /*fa40*/  @P3 IMAD.MOV.U32 R11, RZ, RZ, R10 ;  /* 0x000000ffff0b3224 */ /* 0x000fe400078e000a */
[----:B0-----:R-:W-:-:S05]  /*fa50*/  @P3 IMAD.MOV.U32 R10, RZ, RZ, R9 ;  /* 0x000000ffff0a3224 */ /* 0x001fca00078e0009 */
[----:B------:R0:W3:Y:S01]  /*fa60*/  @P3 LDG.E.U16 R8, desc[UR24][R10.64] ;  /* 0x000000180a083981 */ /* 0x0000e2000c1e1500 */
[----:B--2---:R-:W-:-:S05]  /*fa70*/  IMAD R7, R83, UR7, RZ ;  /* 0x0000000753077c24 */ /* 0x004fca000f8e02ff */
[----:B------:R-:W-:-:S04]  /*fa80*/  LEA R9, P0, R7, R5, 0x1 ;  /* 0x0000000507097211 */ /* 0x000fc800078008ff */
[----:B0-----:R-:W-:Y:S01]  /*fa90*/  LEA.HI.X.SX32 R10, R7, R4, 0x1, P0 ;  /* 0x00000004070a7211 */ /* 0x001fe200000f0eff */
[----:B------:R-:W-:Y:S04]  /*faa0*/  STL [R1+0x1f0], R9 ;  /* 0x0001f00901007387 */ /* 0x000fe80000100800 */
[----:B------:R0:W-:Y:S01]  /*fab0*/  STL [R1+0x1ec], R10 ;  /* 0x0001ec0a01007387 */ /* 0x0001e20000100800 */
[----:B------:R-:W-:-:S03]  /*fac0*/  @P3 IMAD.MOV.U32 R11, RZ, RZ, R10 ;  /* 0x000000ffff0b3224 */ /* 0x000fc600078e000a */
[----:B------:R-:W2:Y:S01]  /*fad0*/  LDL.LU R77, [R1+0x2b8] ;  /* 0x0002b800014d7983 */ /* 0x000ea20000300800 */
[----:B0-----:R-:W-:Y:S02]  /*fae0*/  @P3 IMAD.MOV.U32 R10, RZ, RZ, R9 ;  /* 0x000000ffff0a3224 */ /* 0x001fe400078e0009 */
[----:B------:R-:W-:-:S05]  /*faf0*/  IMAD R9, R93, UR7, RZ ;  /* 0x000000075d097c24 */ /* 0x000fca000f8e02ff */
[----:B------:R-:W-:-:S04]  /*fb00*/  LEA R19, P0, R9, R5, 0x1 ;  /* 0x0000000509137211 */ /* 0x000fc800078008ff */
[----:B------:R-:W-:Y:S01]  /*fb10*/  LEA.HI.X.SX32 R24, R9, R4, 0x1, P0 ;  /* 0x0000000409187211 */ /* 0x000fe200000f0eff */
[----:B------:R-:W-:Y:S04]  /*fb20*/  STL [R1+0x230], R19 ;  /* 0x0002301301007387 */ /* 0x000fe80000100800 */
[----:B------:R0:W-:Y:S01]  /*fb30*/  STL [R1+0x22c], R24 ;  /* 0x00022c1801007387 */ /* 0x0001e20000100800 */
[----:B------:R-:W-:-:S03]  /*fb40*/  PRMT R7, RZ, 0x7610, R7 ;  /* 0x00007610ff077816 */ /* 0x000fc60000000007 */
[----:B------:R-:W3:Y:S01]  /*fb50*/  LDL.LU R83, [R1+0x2b4] ;  /* 0x0002b40001537983 */ /* 0x000ee20000300800 */
[----:B------:R-:W-:-:S03]  /*fb60*/  IMAD R9, R92, UR7, RZ ;  /* 0x000000075c097c24 */ /* 0x000fc6000f8e02ff */
[----:B------:R1:W4:Y:S01]  /*fb70*/  @P3 LDG.E.U16 R7, desc[UR24][R10.64] ;  /* 0x000000180a073981 */ /* 0x000322000c1e1500 */
[----:B------:R-:W-:Y:S02]  /*fb80*/  @P3 IMAD.MOV.U32 R25, RZ, RZ, R24 ;  /* 0x000000ffff193224 */ /* 0x000fe400078e0018 */
[----:B0-----:R-:W-:Y:S01]  /*fb90*/  @P3 IMAD.MOV.U32 R24, RZ, RZ, R19 ;  /* 0x000000ffff183224 */ /* 0x001fe200078e0013 */
[----:B-1----:R-:W-:-:S04]  /*fba0*/  LEA R11, P0, R9, R5, 0x1 ;  /* 0x00000005090b7211 */ /* 0x002fc800078008ff */
[----:B------:R-:W-:Y:S01]  /*fbb0*/  LEA.HI.X.SX32 R19, R9, R4, 0x1, P0 ;  /* 0x0000000409137211 */ /* 0x000fe200000f0eff */
[----:B------:R0:W-:Y:S04]  /*fbc0*/  STL [R1+0x270], R11 ;  /* 0x0002700b01007387 */ /* 0x0001e80000100800 */
[----:B------:R1:W-:Y:S04]  /*fbd0*/  STL [R1+0x26c], R19 ;  /* 0x00026c1301007387 */ /* 0x0003e80000100800 */
[----:B------:R-:W4:Y:S01]  /*fbe0*/  LDL.LU R68, [R1+0x278] ;  /* 0x0002780001447983 */ /* 0x000f220000300800 */
[----:B------:R-:W-:-:S06]  /*fbf0*/  PRMT R10, RZ, 0x7610, R10 ;  /* 0x00007610ff0a7816 */ /* 0x000fcc000000000a */
[----:B------:R0:W4:Y:S02]  /*fc00*/  @P3 LDG.E.U16 R10, desc[UR24][R24.64] ;  /* 0x00000018180a3981 */ /* 0x000124000c1e1500 */
[----:B0-----:R-:W-:Y:S02]  /*fc10*/  @P3 IMAD.MOV.U32 R24, RZ, RZ, R11 ;  /* 0x000000ffff183224 */ /* 0x001fe400078e000b */
[----:B------:R-:W-:Y:S02]  /*fc20*/  IMAD R11, R91, UR7, RZ ;  /* 0x000000075b0b7c24 */ /* 0x000fe4000f8e02ff */
[----:B------:R-:W-:-:S03]  /*fc30*/  @P3 IMAD.MOV.U32 R25, RZ, RZ, R19 ;  /* 0x000000ffff193224 */ /* 0x000fc600078e0013 */
[----:B-1----:R-:W-:-:S04]  /*fc40*/  LEA R19, P0, R11, R5, 0x1 ;  /* 0x000000050b137211 */ /* 0x002fc800078008ff */
[----:B------:R-:W-:Y:S01]  /*fc50*/  LEA.HI.X.SX32 R26, R11, R4, 0x1, P0 ;  /* 0x000000040b1a7211 */ /* 0x000fe200000f0eff */
[----:B------:R-:W-:Y:S04]  /*fc60*/  STL [R1+0x2b0], R19 ;  /* 0x0002b01301007387 */ /* 0x000fe80000100800 */
[----:B------:R-:W-:Y:S04]  /*fc70*/  STL [R1+0x2ac], R26 ;  /* 0x0002ac1a01007387 */ /* 0x000fe80000100800 */
[----:B------:R-:W4:Y:S01]  /*fc80*/  LDL.LU R63, [R1+0x274] ;  /* 0x00027400013f7983 */ /* 0x000f220000300800 */
[----:B------:R-:W-:-:S05]  /*fc90*/  LOP3.LUT R15, R3, 0x40, RZ, 0x3c, !PT ;  /* 0x00000040030f7812 */ /* 0x000fca00078e3cff */
[----:B------:R-:W-:Y:S04]  /*fca0*/  STS.U16 [R15+UR8+0x200], R34 ;  /* 0x000200220f007988 */ /* 0x000fe80008000408 */
[----:B------:R-:W-:Y:S04]  /*fcb0*/  STS.U16 [R15+UR8+0x600], R36 ;  /* 0x000600240f007988 */ /* 0x000fe80008000408 */
[----:B------:R-:W-:Y:S04]  /*fcc0*/  STS.U16 [R15+UR8+0xa00], R35 ;  /* 0x000a00230f007988 */ /* 0x000fe80008000408 */
[----:B------:R-:W-:Y:S04]  /*fcd0*/  STS.U16 [R15+UR8+0xe00], R38 ;  /* 0x000e00260f007988 */ /* 0x000fe80008000408 */
[----:B------:R-:W-:Y:S04]  /*fce0*/  STS.U16 [R15+UR8+0x1200], R37 ;  /* 0x001200250f007988 */ /* 0x000fe80008000408 */
[----:B------:R-:W-:Y:S04]  /*fcf0*/  STS.U16 [R15+UR8+0x1600], R40 ;  /* 0x001600280f007988 */ /* 0x000fe80008000408 */
[----:B------:R-:W-:Y:S04]  /*fd00*/  STS.U16 [R15+UR8+0x1a00], R39 ;  /* 0x001a00270f007988 */ /* 0x000fe80008000408 */
[----:B------:R-:W-:Y:S01]  /*fd10*/  STS.U16 [R15+UR8+0x1e00], R42 ;  /* 0x001e002a0f007988 */ /* 0x000fe20008000408 */
[----:B------:R-:W-:-:S03]  /*fd20*/  PRMT R9, RZ, 0x7610, R9 ;  /* 0x00007610ff097816 */ /* 0x000fc60000000009 */
        /* <DEDUP_REMOVED lines=8> */
[----:B------:R0:W-:Y:S04]  /*fdb0*/  STS.U16 [R15+UR8+0x3e00], R49 ;  /* 0x003e00310f007988 */ /* 0x0001e80008000408 */
[----:B------:R1:W4:Y:S02]  /*fdc0*/  @P3 LDG.E.U16 R9, desc[UR24][R24.64] ;  /* 0x0000001818093981 */ /* 0x000324000c1e1500 */
[----:B-1----:R-:W-:-:S02]  /*fdd0*/  @P3 IMAD.MOV.U32 R24, RZ, RZ, R19 ;  /* 0x000000ffff183224 */ /* 0x002fc400078e0013 */
[----:B------:R-:W-:-:S05]  /*fde0*/  @P3 IMAD.MOV.U32 R25, RZ, RZ, R26 ;  /* 0x000000ffff193224 */ /* 0x000fca00078e001a */
[----:B------:R1:W4:Y:S01]  /*fdf0*/  @P3 LDG.E.U16 R12, desc[UR24][R24.64] ;  /* 0x00000018180c3981 */ /* 0x000322000c1e1500 */
[----:B--2---:R-:W-:-:S03]  /*fe00*/  IMAD R11, R77, UR7, RZ ;  /* 0x000000074d0b7c24 */ /* 0x004fc6000f8e02ff */
[----:B------:R-:W2:Y:S02]  /*fe10*/  LDL.LU R77, [R1+0xc] ;  /* 0x00000c00014d7983 */ /* 0x000ea40000300800 */
[----:B0-----:R-:W-:-:S04]  /*fe20*/  LEA R15, P0, R11, R5, 0x1 ;  /* 0x000000050b0f7211 */ /* 0x001fc800078008ff */
[----:B------:R-:W-:Y:S01]  /*fe30*/  LEA.HI.X.SX32 R19, R11, R4, 0x1, P0 ;  /* 0x000000040b137211 */ /* 0x000fe200000f0eff */
[----:B------:R3:W-:Y:S01]  /*fe40*/  STL [R1+0x2f0], R15 ;  /* 0x0002f00f01007387 */ /* 0x0007e20000100800 */
[----:B-1----:R-:W-:-:S03]  /*fe50*/  @P3 IMAD.MOV.U32 R24, RZ, RZ, R15 ;  /* 0x000000ffff183224 */ /* 0x002fc600078e000f */
[----:B------:R0:W-:Y:S01]  /*fe60*/  STL [R1+0x2ec], R19 ;  /* 0x0002ec1301007387 */ /* 0x0001e20000100800 */
[----:B------:R-:W-:Y:S01]  /*fe70*/  PRMT R11, RZ, 0x7610, R11 ;  /* 0x00007610ff0b7816 */ /* 0x000fe2000000000b */
[----:B------:R-:W-:-:S05]  /*fe80*/  @P3 IMAD.MOV.U32 R25, RZ, RZ, R19 ;  /* 0x000000ffff193224 */ /* 0x000fca00078e0013 */
[----:B------:R1:W2:Y:S01]  /*fe90*/  @P3 LDG.E.U16 R11, desc[UR24][R24.64] ;  /* 0x00000018180b3981 */ /* 0x0002a2000c1e1500 */
[----:B---3--:R-:W-:-:S03]  /*fea0*/  IMAD R15, R83, UR7, RZ ;  /* 0x00000007530f7c24 */ /* 0x008fc6000f8e02ff */
[----:B------:R-:W3:Y:S02]  /*feb0*/  LDL.LU R83, [R1+0x8] ;  /* 0x0000080001537983 */ /* 0x000ee40000300800 */
[----:B0-----:R-:W-:-:S04]  /*fec0*/  LEA R19, P0, R15, R5, 0x1 ;  /* 0x000000050f137211 */ /* 0x001fc800078008ff */
[----:B-1----:R-:W-:Y:S01]  /*fed0*/  LEA.HI.X.SX32 R24, R15, R4, 0x1, P0 ;  /* 0x000000040f187211 */ /* 0x002fe200000f0eff */
[----:B------:R-:W-:Y:S04]  /*fee0*/  STL [R1+0x330], R19 ;  /* 0x0003301301007387 */ /* 0x000fe80000100800 */
[----:B------:R0:W-:Y:S01]  /*fef0*/  STL [R1+0x32c], R24 ;  /* 0x00032c1801007387 */ /* 0x0001e20000100800 */
[----:B----4-:R-:W-:-:S03]  /*ff00*/  IMAD R15, R68, UR7, RZ ;  /* 0x00000007440f7c24 */ /* 0x010fc6000f8e02ff */
[----:B------:R-:W4:Y:S01]  /*ff10*/  LDL.LU R68, [R1+0x4] ;  /* 0x0000040001447983 */ /* 0x000f220000300800 */
[----:B------:R-:W-:Y:S01]  /*ff20*/  PRMT R16, RZ, 0x7610, R16 ;  /* 0x00007610ff107816 */ /* 0x000fe20000000010 */
[----:B------:R-:W-:Y:S02]  /*ff30*/  @P3 IMAD.MOV.U32 R25, RZ, RZ, R24 ;  /* 0x000000ffff193224 */ /* 0x000fe400078e0018 */
[----:B0-----:R-:W-:Y:S01]  /*ff40*/  @P3 IMAD.MOV.U32 R24, RZ, RZ, R19 ;  /* 0x000000ffff183224 */ /* 0x001fe200078e0013 */
[----:B------:R-:W-:-:S04]  /*ff50*/  LEA R19, P0, R15, R5, 0x1 ;  /* 0x000000050f137211 */ /* 0x000fc800078008ff */
[----:B------:R0:W4:Y:S04]  /*ff60*/  @P3 LDG.E.U16 R16, desc[UR24][R24.64] ;  /* 0x0000001818103981 */ /* 0x000128000c1e1500 */
[----:B------:R-:W-:Y:S01]  /*ff70*/  STL [R1+0x36c], R19 ;  /* 0x00036c1301007387 */ /* 0x000fe20000100800 */
[----:B0-----:R-:W-:Y:S02]  /*ff80*/  LEA.HI.X.SX32 R24, R15, R4, 0x1, P0 ;  /* 0x000000040f187211 */ /* 0x001fe400000f0eff */
[----:B------:R-:W-:-:S03]  /*ff90*/  PRMT R15, RZ, 0x7610, R15 ;  /* 0x00007610ff0f7816 */ /* 0x000fc6000000000f */
[----:B------:R0:W-:Y:S01]  /*ffa0*/  STL [R1+0x368], R24 ;  /* 0x0003681801007387 */ /* 0x0001e20000100800 */
[----:B------:R-:W-:Y:S02]  /*ffb0*/  @P3 IMAD.MOV.U32 R25, RZ, RZ, R24 ;  /* 0x000000ffff193224 */ /* 0x000fe400078e0018 */
[----:B0-----:R-:W-:Y:S02]  /*ffc0*/  @P3 IMAD.MOV.U32 R24, RZ, RZ, R19 ;  /* 0x000000ffff183224 */ /* 0x001fe400078e0013 */
[----:B------:R-:W-:-:S03]  /*ffd0*/  IMAD R19, R63, UR7, RZ ;  /* 0x000000073f137c24 */ /* 0x000fc6000f8e02ff */
[----:B------:R0:W4:Y:S02]  /*ffe0*/  @P3 LDG.E.U16 R15, desc[UR24][R24.64] ;  /* 0x00000018180f3981 */ /* 0x000124000c1e1500 */
[----:B0-----:R-:W-:-:S04]  /*fff0*/  LEA R24, P0, R19, R5, 0x1 ;  /* 0x0000000513187211 */ /* 0x001fc800078008ff */
[----:B------:R-:W-:Y:S02]  /*10000*/  LEA.HI.X.SX32 R25, R19, R4, 0x1, P0 ;  /* 0x0000000413197211 */ /* 0x000fe400000f0eff */
[----:B------:R-:W-:Y:S01]  /*10010*/  PRMT R19, RZ, 0x7610, R19 ;  /* 0x00007610ff137816 */ /* 0x000fe20000000013 */
[----:B------:R-:W-:Y:S01]  /*10020*/  STL [R1+0x39c], R24 ;  /* 0x00039c1801007387 */ /* 0x000fe20000100800 */
[----:B------:R-:W-:-:S04]  /*10030*/  LOP3.LUT R26, R3, 0x50, RZ, 0x3c, !PT ;  /* 0x00000050031a7812 */ /* 0x000fc800078e3cff */
[----:B------:R2:W4:Y:S04]  /*10040*/  @P3 LDG.E.U16 R19, desc[UR24][R24.64] ;  /* 0x0000001818133981 */ /* 0x000528000c1e1500 */
[----:B------:R-:W-:Y:S04]  /*10050*/  STS.U16 [R26+UR8+0x280], R53 ;  /* 0x000280351a007988 */ /* 0x000fe80008000408 */
[----:B------:R-:W-:Y:S04]  /*10060*/  STS.U16 [R26+UR8+0x680], R52 ;  /* 0x000680341a007988 */ /* 0x000fe80008000408 */
[----:B------:R-:W-:Y:S04]  /*10070*/  STL [R1+0x398], R25 ;  /* 0x0003981901007387 */ /* 0x000fe80000100800 */
[----:B------:R-:W-:Y:S04]  /*10080*/  STS.U16 [R26+UR8+0xa80], R59 ;  /* 0x000a803b1a007988 */ /* 0x000fe80008000408 */
[----:B------:R-:W-:Y:S04]  /*10090*/  STS.U16 [R26+UR8+0xe80], R57 ;  /* 0x000e80391a007988 */ /* 0x000fe80008000408 */
[----:B------:R-:W-:Y:S04]  /*100a0*/  STS.U16 [R26+UR8+0x1280], R58 ;  /* 0x0012803a1a007988 */ /* 0x000fe80008000408 */
[----:B------:R-:W-:Y:S04]  /*100b0*/  STS.U16 [R26+UR8+0x1680], R55 ;  /* 0x001680371a007988 */ /* 0x000fe80008000408 */
[----:B------:R-:W-:Y:S04]  /*100c0*/  STS.U16 [R26+UR8+0x1a80], R56 ;  /* 0x001a80381a007988 */ /* 0x000fe80008000408 */
[----:B------:R-:W-:Y:S04]  /*100d0*/  STS.U16 [R26+UR8+0x1e80], R51 ;  /* 0x001e80331a007988 */ /* 0x000fe80008000408 */
[----:B------:R-:W-:Y:S04]  /*100e0*/  STS.U16 [R26+UR8+0x2280], R54 ;  /* 0x002280361a007988 */ /* 0x000fe80008000408 */
[----:B------:R0:W-:Y:S02]  /*100f0*/  STS.U16 [R26+UR8+0x2680], R18 ;  /* 0x002680121a007988 */ /* 0x0001e40008000408 */
[----:B0-----:R-:W-:-:S02]  /*10100*/  PRMT R18, RZ, 0x7610, R18 ;  /* 0x00007610ff127816 */ /* 0x001fc40000000012 */
[----:B------:R-:W-:Y:S04]  /*10110*/  STS.U16 [R26+UR8+0x2a80], R50 ;  /* 0x002a80321a007988 */ /* 0x000fe80008000408 */
[----:B------:R0:W-:Y:S02]  /*10120*/  STS.U16 [R26+UR8+0x2e80], R23 ;  /* 0x002e80171a007988 */ /* 0x0001e40008000408 */
[----:B0-----:R-:W-:Y:S01]  /*10130*/  PRMT R23, RZ, 0x7610, R23 ;  /* 0x00007610ff177816 */ /* 0x001fe20000000017 */
[----:B--2---:R-:W-:-:S05]  /*10140*/  IMAD R24, R77, UR7, RZ ;  /* 0x000000074d187c24 */ /* 0x004fca000f8e02ff */
[----:B------:R-:W-:-:S04]  /*10150*/  LEA R25, P0, R24, R5, 0x1 ;  /* 0x0000000518197211 */ /* 0x000fc800078008ff */
[----:B------:R-:W-:Y:S01]  /*10160*/  LEA.HI.X.SX32 R27, R24, R4, 0x1, P0 ;  /* 0x00000004181b7211 */ /* 0x000fe200000f0eff */
[----:B------:R0:W-:Y:S01]  /*10170*/  STL [R1+0x3cc], R25 ;  /* 0x0003cc1901007387 */ /* 0x0001e20000100800 */
[----:B------:R-:W-:-:S03]  /*10180*/  @P3 IMAD.MOV.U32 R24, RZ, RZ, R25 ;  /* 0x000000ffff183224 */ /* 0x000fc600078e0019 */
[----:B------:R1:W-:Y:S04]  /*10190*/  STL [R1+0x3c8], R27 ;  /* 0x0003c81b01007387 */ /* 0x0003e80000100800 */
[----:B------:R-:W2:Y:S01]  /*101a0*/  LDL.LU R77, [R1+0x2f8] ;  /* 0x0002f800014d7983 */ /* 0x000ea20000300800 */
[----:B0-----:R-:W-:-:S05]  /*101b0*/  @P3 IMAD.MOV.U32 R25, RZ, RZ, R27 ;  /* 0x000000ffff193224 */ /* 0x001fca00078e001b */
[----:B------:R3:W2:Y:S02]  /*101c0*/  @P3 LDG.E.U16 R18, desc[UR24][R24.64] ;  /* 0x0000001818123981 */ /* 0x0006a4000c1e1500 */
[----:B---3--:R-:W-:-:S05]  /*101d0*/  IMAD R24, R83, UR7, RZ ;  /* 0x0000000753187c24 */ /* 0x008fca000f8e02ff */
[----:B------:R-:W-:-:S04]  /*101e0*/  LEA R25, P0, R24, R5, 0x1 ;  /* 0x0000000518197211 */ /* 0x000fc800078008ff */
[----:B-1----:R-:W-:Y:S01]  /*101f0*/  LEA.HI.X.SX32 R27, R24, R4, 0x1, P0 ;  /* 0x00000004181b7211 */ /* 0x002fe200000f0eff */
[----:B------:R0:W-:Y:S01]  /*10200*/  STL [R1+0x3fc], R25 ;  /* 0x0003fc1901007387 */ /* 0x0001e20000100800 */
[----:B------:R-:W-:-:S03]  /*10210*/  @P3 IMAD.MOV.U32 R24, RZ, RZ, R25 ;  /* 0x000000ffff183224 */ /* 0x000fc600078e0019 */
[----:B------:R1:W-:Y:S04]  /*10220*/  STL [R1+0x3f8], R27 ;  /* 0x0003f81b01007387 */ /* 0x0003e80000100800 */
[----:B------:R-:W3:Y:S01]  /*10230*/  LDL.LU R83, [R1+0x334] ;  /* 0x0003340001537983 */ /* 0x000ee20000300800 */
[----:B0-----:R-:W-:-:S05]  /*10240*/  @P3 IMAD.MOV.U32 R25, RZ, RZ, R27 ;  /* 0x000000ffff193224 */ /* 0x001fca00078e001b */
[----:B------:R4:W3:Y:S02]  /*10250*/  @P3 LDG.E.U16 R23, desc[UR24][R24.64] ;  /* 0x0000001818173981 */ /* 0x0008e4000c1e1500 */
[----:B----4-:R-:W-:-:S05]  /*10260*/  IMAD R24, R68, UR7, RZ ;  /* 0x0000000744187c24 */ /* 0x010fca000f8e02ff */
[----:B------:R-:W-:-:S04]  /*10270*/  LEA R25, P0, R24, R5, 0x1 ;  /* 0x0000000518197211 */ /* 0x000fc800078008ff */
[----:B-1----:R-:W-:Y:S01]  /*10280*/  LEA.HI.X.SX32 R27, R24, R4, 0x1, P0 ;  /* 0x00000004181b7211 */ /* 0x002fe200000f0eff */
[----:B------:R0:W-:Y:S04]  /*10290*/  STL [R1+0x42c], R25 ;  /* 0x00042c1901007387 */ /* 0x0001e80000100800 */
[----:B------:R-:W-:Y:S04]  /*102a0*/  STL [R1+0x428], R27 ;  /* 0x0004281b01007387 */ /* 0x000fe80000100800 */
[----:B------:R-:W4:Y:S04]  /*102b0*/  LDL.LU R63, [R1+0x338] ;  /* 0x00033800013f7983 */ /* 0x000f280000300800 */
[----:B------:R-:W4:Y:S04]  /*102c0*/  LDL.LU R68, [R1+0x3a4] ;  /* 0x0003a40001447983 */ /* 0x000f280000300800 */
[----:B------:R-:W-:Y:S04]  /*102d0*/  STS.U16 [R26+UR8+0x3280], R22 ;  /* 0x003280161a007988 */ /* 0x000fe80008000408 */
[----:B------:R1:W-:Y:S04]  /*102e0*/  STS.U16 [R26+UR8+0x3680], R21 ;  /* 0x003680151a007988 */ /* 0x0003e80008000408 */
[----:B------:R-:W-:Y:S01]  /*102f0*/  STS.U16 [R26+UR8+0x3a80], R20 ;  /* 0x003a80141a007988 */ /* 0x000fe20008000408 */
[----:B------:R-:W-:-:S03]  /*10300*/  @P3 IMAD.MOV.U32 R24, RZ, RZ, R25 ;  /* 0x000000ffff183224 */ /* 0x000fc600078e0019 */
[----:B------:R1:W-:Y:S01]  /*10310*/  STS.U16 [R26+UR8+0x3e80], R17 ;  /* 0x003e80111a007988 */ /* 0x0003e20008000408 */
[----:B0-----:R-:W-:Y:S01]  /*10320*/  @P3 IMAD.MOV.U32 R25, RZ, RZ, R27 ;  /* 0x000000ffff193224 */ /* 0x001fe200078e001b */
[----:B-1----:R-:W-:-:S06]  /*10330*/  PRMT R21, RZ, 0x7610, R21 ;  /* 0x00007610ff157816 */ /* 0x002fcc0000000015 */
[----:B------:R0:W4:Y:S01]  /*10340*/  @P3 LDG.E.U16 R21, desc[UR24][R24.64] ;  /* 0x0000001818153981 */ /* 0x000122000c1e1500 */
[----:B------:R-:W-:-:S05]  /*10350*/  IMAD R17, R90, UR7, RZ ;  /* 0x000000075a117c24 */ /* 0x000fca000f8e02ff */
[----:B------:R-:W-:-:S04]  /*10360*/  LEA R22, P0, R17, R5, 0x1 ;  /* 0x0000000511167211 */ /* 0x000fc800078008ff */
[----:B0-----:R-:W-:Y:S01]  /*10370*/  LEA.HI.X.SX32 R24, R17, R4, 0x1, P0 ;  /* 0x0000000411187211 */ /* 0x001fe200000f0eff */
[----:B------:R-:W-:Y:S01]  /*10380*/  STL [R1+0x454], R22 ;  /* 0x0004541601007387 */ /* 0x000fe20000100800 */
[----:B------:R-:W-:-:S03]  /*10390*/  LOP3.LUT R20, R3, 0x60, RZ, 0x3c, !PT ;  /* 0x0000006003147812 */ /* 0x000fc600078e3cff */
[----:B------:R0:W-:Y:S01]  /*103a0*/  STL [R1+0x450], R24 ;  /* 0x0004501801007387 */ /* 0x0001e20000100800 */
[----:B------:R-:W-:-:S03]  /*103b0*/  @P3 IMAD.MOV.U32 R25, RZ, RZ, R24 ;  /* 0x000000ffff193224 */ /* 0x000fc600078e0018 */
[----:B------:R1:W-:Y:S01]  /*103c0*/  STS.U16 [R20+UR8+0x300], R14 ;  /* 0x0003000e14007988 */ /* 0x0003e20008000408 */
[----:B0-----:R-:W-:Y:S01]  /*103d0*/  @P3 IMAD.MOV.U32 R24, RZ, RZ, R22 ;  /* 0x000000ffff183224 */ /* 0x001fe200078e0016 */
[----:B-1----:R-:W-:Y:S02]  /*103e0*/  PRMT R14, RZ, 0x7610, R14 ;  /* 0x00007610ff0e7816 */ /* 0x002fe4000000000e */
[----:B------:R0:W-:Y:S04]  /*103f0*/  STS.U16 [R20+UR8+0x700], R13 ;  /* 0x0007000d14007988 */ /* 0x0001e80008000408 */
[----:B------:R1:W4:Y:S04]  /*10400*/  @P3 LDG.E.U16 R14, desc[UR24][R24.64] ;  /* 0x00000018180e3981 */ /* 0x000328000c1e1500 */
[----:B------:R-:W-:Y:S01]  /*10410*/  STS.U16 [R20+UR8+0xb00], R6 ;  /* 0x000b000614007988 */ /* 0x000fe20008000408 */
[----:B0-----:R-:W-:-:S03]  /*10420*/  PRMT R13, RZ, 0x7610, R13 ;  /* 0x00007610ff0d7816 */ /* 0x001fc6000000000d */
[----:B------:R-:W-:Y:S04]  /*10430*/  STS.U16 [R20+UR8+0xf00], R8 ;  /* 0x000f000814007988 */ /* 0x000fe80008000408 */
[----:B------:R-:W-:Y:S01]  /*10440*/  STS.U16 [R20+UR8+0x1300], R7 ;  /* 0x0013000714007988 */ /* 0x000fe20008000408 */
[----:B--2---:R-:W-:-:S03]  /*10450*/  IMAD R17, R77, UR7, RZ ;  /* 0x000000074d117c24 */ /* 0x004fc6000f8e02ff */
[----:B------:R-:W2:Y:S02]  /*10460*/  LDL.LU R77, [R1+0x3a0] ;  /* 0x0003a000014d7983 */ /* 0x000ea40000300800 */
[----:B------:R-:W-:-:S04]  /*10470*/  LEA R22, P0, R17, R5, 0x1 ;  /* 0x0000000511167211 */ /* 0x000fc800078008ff */
[----:B-1----:R-:W-:Y:S01]  /*10480*/  LEA.HI.X.SX32 R24, R17, R4, 0x1, P0 ;  /* 0x0000000411187211 */ /* 0x002fe200000f0eff */
[----:B------:R-:W-:Y:S04]  /*10490*/  STL [R1+0xf0], R22 ;  /* 0x0000f01601007387 */ /* 0x000fe80000100800 */
[----:B------:R0:W-:Y:S01]  /*104a0*/  STL [R1+0xec], R24 ;  /* 0x0000ec1801007387 */ /* 0x0001e20000100800 */
[----:B------:R-:W-:Y:S02]  /*104b0*/  @P3 IMAD.MOV.U32 R25, RZ, RZ, R24 ;  /* 0x000000ffff193224 */ /* 0x000fe400078e0018 */
[----:B0-----:R-:W-:-:S05]  /*104c0*/  @P3 IMAD.MOV.U32 R24, RZ, RZ, R22 ;  /* 0x000000ffff183224 */ /* 0x001fca00078e0016 */
[----:B------:R0:W2:Y:S01]  /*104d0*/  @P3 LDG.E.U16 R13, desc[UR24][R24.64] ;  /* 0x00000018180d3981 */ /* 0x0000a2000c1e1500 */
[----:B---3--:R-:W-:-:S03]  /*104e0*/  IMAD R6, R83, UR7, RZ ;  /* 0x0000000753067c24 */ /* 0x008fc6000f8e02ff */
[----:B------:R-:W3:Y:S02]  /*104f0*/  LDL.LU R83, [R1+0x374] ;  /* 0x0003740001537983 */ /* 0x000ee40000300800 */
[----:B------:R-:W-:-:S04]  /*10500*/  LEA R22, P0, R6, R5, 0x1 ;  /* 0x0000000506167211 */ /* 0x000fc800078008ff */
[----:B0-----:R-:W-:Y:S01]  /*10510*/  LEA.HI.X.SX32 R24, R6, R4, 0x1, P0 ;  /* 0x0000000406187211 */ /* 0x001fe200000f0eff */
[----:B------:R-:W-:Y:S01]  /*10520*/  @P3 IMAD.MOV.U32 R6, RZ, RZ, R22 ;  /* 0x000000ffff063224 */ /* 0x000fe200078e0016 */
[----:B------:R-:W-:-:S03]  /*10530*/  PRMT R17, RZ, 0x7610, R17 ;  /* 0x00007610ff117816 */ /* 0x000fc60000000011 */
[----:B------:R-:W-:Y:S01]  /*10540*/  @P3 IMAD.MOV.U32 R7, RZ, RZ, R24 ;  /* 0x000000ffff073224 */ /* 0x000fe200078e0018 */
[----:B------:R0:W-:Y:S04]  /*10550*/  STL [R1+0x130], R22 ;  /* 0x0001301601007387 */ /* 0x0001e80000100800 */
[----:B------:R4:W3:Y:S04]  /*10560*/  @P3 LDG.E.U16 R17, desc[UR24][R6.64] ;  /* 0x0000001806113981 */ /* 0x0008e8000c1e1500 */
[----:B------:R-:W-:Y:S01]  /*10570*/  STL [R1+0x12c], R24 ;  /* 0x00012c1801007387 */ /* 0x000fe20000100800 */
[----:B----4-:R-:W-:-:S03]  /*10580*/  IMAD R6, R63, UR7, RZ ;  /* 0x000000073f067c24 */ /* 0x010fc6000f8e02ff */
[----:B------:R-:W4:Y:S02]  /*10590*/  LDL.LU R63, [R1+0x370] ;  /* 0x00037000013f7983 */ /* 0x000f240000300800 */
[C---:B------:R-:W-:Y:S02]  /*105a0*/  LEA R7, P0, R6.reuse, R5, 0x1 ;  /* 0x0000000506077211 */ /* 0x040fe400078008ff */
[----:B------:R-:W-:Y:S02]  /*105b0*/  STS.U16 [R20+UR8+0x1700], R10 ;  /* 0x0017000a14007988 */ /* 0x000fe40008000408 */
[----:B0-----:R-:W-:Y:S02]  /*105c0*/  LEA.HI.X.SX32 R22, R6, R4, 0x1, P0 ;  /* 0x0000000406167211 */ /* 0x001fe400000f0eff */
[----:B------:R0:W-:Y:S01]  /*105d0*/  STS.U16 [R20+UR8+0x1b00], R9 ;  /* 0x001b000914007988 */ /* 0x0001e20008000408 */
[----:B------:R-:W-:-:S03]  /*105e0*/  @P3 IMAD.MOV.U32 R6, RZ, RZ, R7 ;  /* 0x000000ffff063224 */ /* 0x000fc600078e0007 */
[----:B------:R1:W-:Y:S01]  /*105f0*/  STL [R1+0x170], R7 ;  /* 0x0001700701007387 */ /* 0x0003e20000100800 */
[----:B0-----:R-:W-:Y:S01]  /*10600*/  PRMT R9, RZ, 0x7610, R9 ;  /* 0x00007610ff097816 */ /* 0x001fe20000000009 */
[----:B-1----:R-:W-:-:S05]  /*10610*/  @P3 IMAD.MOV.U32 R7, RZ, RZ, R22 ;  /* 0x000000ffff073224 */ /* 0x002fca00078e0016 */
[----:B------:R0:W4:Y:S02]  /*10620*/  @P3 LDG.E.U16 R9, desc[UR24][R6.64] ;  /* 0x0000001806093981 */ /* 0x000124000c1e1500 */
[----:B0-----:R-:W-:Y:S02]  /*10630*/  IMAD R6, R68, UR7, RZ ;  /* 0x0000000744067c24 */ /* 0x001fe4000f8e02ff */
[----:B------:R0:W-:Y:S03]  /*10640*/  STL [R1+0x16c], R22 ;  /* 0x00016c1601007387 */ /* 0x0001e60000100800 */
[C---:B------:R-:W-:Y:S02]  /*10650*/  LEA R7, P0, R6.reuse, R5, 0x1 ;  /* 0x0000000506077211 */ /* 0x040fe400078008ff */
[----:B------:R-:W-:Y:S02]  /*10660*/  PRMT R10, RZ, 0x7610, R10 ;  /* 0x00007610ff0a7816 */ /* 0x000fe4000000000a */
[----:B0-----:R-:W-:Y:S01]  /*10670*/  LEA.HI.X.SX32 R22, R6, R4, 0x1, P0 ;  /* 0x0000000406167211 */ /* 0x001fe200000f0eff */
[----:B------:R0:W-:Y:S01]  /*10680*/  STL [R1+0x1b8], R7 ;  /* 0x0001b80701007387 */ /* 0x0001e20000100800 */
[----:B------:R-:W-:-:S03]  /*10690*/  @P3 IMAD.MOV.U32 R6, RZ, RZ, R7 ;  /* 0x000000ffff063224 */ /* 0x000fc600078e0007 */
[----:B------:R-:W-:Y:S04]  /*106a0*/  STL [R1+0x1b4], R22 ;  /* 0x0001b41601007387 */ /* 0x000fe80000100800 */
[----:B------:R-:W4:Y:S01]  /*106b0*/  LDL.LU R85, [R1+0x744] ;  /* 0x0007440001557983 */ /* 0x000f220000300800 */
[----:B0-----:R-:W-:-:S03]  /*106c0*/  @P3 IMAD.MOV.U32 R7, RZ, RZ, R22 ;  /* 0x000000ffff073224 */ /* 0x001fc600078e0016 */
[----:B------:R-:W-:Y:S04]  /*106d0*/  STS.U16 [R20+UR8+0x1f00], R12 ;  /* 0x001f000c14007988 */ /* 0x000fe80008000408 */
[----:B------:R2:W4:Y:S04]  /*106e0*/  @P3 LDG.E.U16 R10, desc[UR24][R6.64] ;  /* 0x00000018060a3981 */ /* 0x000528000c1e1500 */
[----:B------:R-:W4:Y:S04]  /*106f0*/  LDL.LU R68, [R1+0x2f4] ;  /* 0x0002f40001447983 */ /* 0x000f280000300800 */
[----:B------:R0:W-:Y:S04]  /*10700*/  STS.U16 [R20+UR8+0x2300], R11 ;  /* 0x0023000b14007988 */ /* 0x0001e80008000408 */
[----:B------:R-:W-:Y:S04]  /*10710*/  STS.U16 [R20+UR8+0x2700], R16 ;  /* 0x0027001014007988 */ /* 0x000fe80008000408 */
[----:B------:R-:W-:Y:S04]  /*10720*/  STS.U16 [R20+UR8+0x2b00], R15 ;  /* 0x002b000f14007988 */ /* 0x000fe80008000408 */
[----:B------:R-:W-:Y:S04]  /*10730*/  STS.U16 [R20+UR8+0x2f00], R19 ;  /* 0x002f001314007988 */ /* 0x000fe80008000408 */
[----:B------:R-:W-:Y:S01]  /*10740*/  STS.U16 [R20+UR8+0x3300], R18 ;  /* 0x0033001214007988 */ /* 0x000fe20008000408 */
[----:B--2---:R-:W-:-:S05]  /*10750*/  IMAD R6, R77, UR7, RZ ;  /* 0x000000074d067c24 */ /* 0x004fca000f8e02ff */
[----:B------:R-:W-:-:S04]  /*10760*/  LEA R7, P0, R6, R5, 0x1 ;  /* 0x0000000506077211 */ /* 0x000fc800078008ff */
[----:B0-----:R-:W-:Y:S01]  /*10770*/  LEA.HI.X.SX32 R11, R6, R4, 0x1, P0 ;  /* 0x00000004060b7211 */ /* 0x001fe200000f0eff */
[----:B------:R3:W-:Y:S04]  /*10780*/  STL [R1+0x1f8], R7 ;  /* 0x0001f80701007387 */ /* 0x0007e80000100800 */
[----:B------:R0:W-:Y:S04]  /*10790*/  STL [R1+0x1f4], R11 ;  /* 0x0001f40b01007387 */ /* 0x0001e80000100800 */
[----:B------:R-:W2:Y:S01]  /*107a0*/  LDL.LU R77, [R1+0x740] ;  /* 0x00074000014d7983 */ /* 0x000ea20000300800 */
[----:B------:R-:W-:-:S02]  /*107b0*/  @P3 IMAD.MOV.U32 R24, RZ, RZ, R7 ;  /* 0x000000ffff183224 */ /* 0x000fc400078e0007 */
[----:B------:R-:W-:Y:S02]  /*107c0*/  @P3 IMAD.MOV.U32 R25, RZ, RZ, R11 ;  /* 0x000000ffff193224 */ /* 0x000fe400078e000b */
[----:B---3--:R-:W-:-:S05]  /*107d0*/  IMAD R7, R83, UR7, RZ ;  /* 0x0000000753077c24 */ /* 0x008fca000f8e02ff */
[----:B0-----:R-:W-:-:S04]  /*107e0*/  LEA R11, P0, R7, R5, 0x1 ;  /* 0x00000005070b7211 */ /* 0x001fc800078008ff */
[----:B------:R-:W-:Y:S01]  /*107f0*/  LEA.HI.X.SX32 R12, R7, R4, 0x1, P0 ;  /* 0x00000004070c7211 */ /* 0x000fe200000f0eff */
[----:B------:R0:W-:Y:S04]  /*10800*/  STL [R1+0x238], R11 ;  /* 0x0002380b01007387 */ /* 0x0001e80000100800 */
[----:B------:R1:W-:Y:S04]  /*10810*/  STL [R1+0x234], R12 ;  /* 0x0002340c01007387 */ /* 0x0003e80000100800 */
[----:B------:R-:W3:Y:S01]  /*10820*/  LDL.LU R83, [R1+0x73c] ;  /* 0x00073c0001537983 */ /* 0x000ee20000300800 */
[----:B------:R-:W-:Y:S01]  /*10830*/  @P3 IMAD.MOV.U32 R18, RZ, RZ, R11 ;  /* 0x000000ffff123224 */ /* 0x000fe200078e000b */
[----:B------:R-:W-:Y:S01]  /*10840*/  PRMT R6, RZ, 0x7610, R6 ;  /* 0x00007610ff067816 */ /* 0x000fe20000000006 */
[----:B------:R-:W-:-:S05]  /*10850*/  @P3 IMAD.MOV.U32 R19, RZ, RZ, R12 ;  /* 0x000000ffff133224 */ /* 0x000fca00078e000c */
[----:B------:R-:W3:Y:S01]  /*10860*/  @P3 LDG.E.U16 R6, desc[UR24][R24.64] ;  /* 0x0000001818063981 */ /* 0x000ee2000c1e1500 */
[----:B----4-:R-:W-:-:S05]  /*10870*/  IMAD R7, R63, UR7, RZ ;  /* 0x000000073f077c24 */ /* 0x010fca000f8e02ff */
[----:B0-----:R-:W-:-:S04]  /*10880*/  LEA R11, P0, R7, R5, 0x1 ;  /* 0x00000005070b7211 */ /* 0x001fc800078008ff */
[----:B-1----:R-:W-:Y:S01]  /*10890*/  LEA.HI.X.SX32 R12, R7, R4, 0x1, P0 ;  /* 0x00000004070c7211 */ /* 0x002fe200000f0eff */
[----:B------:R0:W-:Y:S04]  /*108a0*/  STL [R1+0x278], R11 ;  /* 0x0002780b01007387 */ /* 0x0001e80000100800 */
[----:B------:R1:W-:Y:S04]  /*108b0*/  STL [R1+0x274], R12 ;  /* 0x0002740c01007387 */ /* 0x0003e80000100800 */
[----:B------:R-:W4:Y:S01]  /*108c0*/  LDL.LU R63, [R1+0x738] ;  /* 0x00073800013f7983 */ /* 0x000f220000300800 */
[----:B------:R-:W-:-:S06]  /*108d0*/  PRMT R8, RZ, 0x7610, R8 ;  /* 0x00007610ff087816 */ /* 0x000fcc0000000008 */
[----:B------:R0:W4:Y:S01]  /*108e0*/  @P3 LDG.E.U16 R8, desc[UR24][R18.64] ;  /* 0x0000001812083981 */ /* 0x000122000c1e1500 */
[----:B------:R-:W-:Y:S01]  /*108f0*/  LOP3.LUT R15, R3, 0x70, RZ, 0x3c, !PT ;  /* 0x00000070030f7812 */ /* 0x000fe200078e3cff */
[----:B0-----:R-:W-:Y:S02]  /*10900*/  @P3 IMAD.MOV.U32 R18, RZ, RZ, R11 ;  /* 0x000000ffff123224 */ /* 0x001fe400078e000b */
[----:B------:R-:W-:Y:S01]  /*10910*/  @P3 IMAD.MOV.U32 R19, RZ, RZ, R12 ;  /* 0x000000ffff133224 */ /* 0x000fe200078e000c */
[----:B------:R-:W-:Y:S04]  /*10920*/  STS.U16 [R20+UR8+0x3700], R23 ;  /* 0x0037001714007988 */ /* 0x000fe80008000408 */
[----:B------:R-:W-:Y:S04]  /*10930*/  STS.U16 [R20+UR8+0x3b00], R21 ;  /* 0x003b001514007988 */ /* 0x000fe80008000408 */
[----:B------:R0:W-:Y:S01]  /*10940*/  STS.U16 [R20+UR8+0x3f00], R14 ;  /* 0x003f000e14007988 */ /* 0x0001e20008000408 */
[----:B------:R-:W-:-:S05]  /*10950*/  IMAD R11, R85, UR7, RZ ;  /* 0x00000007550b7c24 */ /* 0x000fca000f8e02ff */
[----:B-1----:R-:W-:-:S04]  /*10960*/  LEA R12, P0, R11, R5, 0x1 ;  /* 0x000000050b0c7211 */ /* 0x002fc800078008ff */
[----:B0-----:R-:W-:Y:S02]  /*10970*/  LEA.HI.X.SX32 R14, R11, R4, 0x1, P0 ;  /* 0x000000040b0e7211 */ /* 0x001fe400000f0eff */
[----:B------:R-:W-:Y:S01]  /*10980*/  PRMT R11, RZ, 0x7610, R11 ;  /* 0x00007610ff0b7816 */ /* 0x000fe2000000000b */
[----:B------:R0:W-:Y:S04]  /*10990*/  STS.U16 [R15+UR8+0x3f80], R68 ;  /* 0x003f80440f007988 */ /* 0x0001e80008000408 */
[----:B------:R1:W-:Y:S04]  /*109a0*/  STS.U16 [R15+UR8+0x380], R13 ;  /* 0x0003800d0f007988 */ /* 0x0003e80008000408 */
[----:B0-----:R-:W4:Y:S01]  /*109b0*/  LDL.LU R68, [R1+0x3d4] ;  /* 0x0003d40001447983 */ /* 0x001f220000300800 */
[----:B-1----:R-:W-:-:S03]  /*109c0*/  @P3 IMAD.MOV.U32 R13, RZ, RZ, R14 ;  /* 0x000000ffff0d3224 */ /* 0x002fc600078e000e */
[----:B------:R-:W-:Y:S04]  /*109d0*/  STL [R1+0x2b8], R12 ;  /* 0x0002b80c01007387 */ /* 0x000fe80000100800 */
[----:B------:R2:W4:Y:S04]  /*109e0*/  @P3 LDG.E.U16 R11, desc[UR24][R12.64] ;  /* 0x000000180c0b3981 */ /* 0x000528000c1e1500 */
[----:B------:R-:W-:Y:S01]  /*109f0*/  STL [R1+0x2b4], R14 ;  /* 0x0002b40e01007387 */ /* 0x000fe20000100800 */
[----:B------:R-:W-:-:S03]  /*10a00*/  PRMT R7, RZ, 0x7610, R7 ;  /* 0x00007610ff077816 */ /* 0x000fc60000000007 */
[----:B------:R-:W-:Y:S04]  /*10a10*/  STS.U16 [R15+UR8+0x780], R17 ;  /* 0x000780110f007988 */ /* 0x000fe80008000408 */
[----:B------:R0:W-:Y:S04]  /*10a20*/  STS.U16 [R15+UR8+0xb80], R9 ;  /* 0x000b80090f007988 */ /* 0x0001e80008000408 */
[----:B------:R-:W4:Y:S01]  /*10a30*/  @P3 LDG.E.U16 R7, desc[UR24][R18.64] ;  /* 0x0000001812073981 */ /* 0x000f22000c1e1500 */
[----:B0-----:R-:W-:-:S03]  /*10a40*/  PRMT R9, RZ, 0x7610, R9 ;  /* 0x00007610ff097816 */ /* 0x001fc60000000009 */
[----:B------:R0:W-:Y:S02]  /*10a50*/  STS.U16 [R15+UR8+0xf80], R10 ;  /* 0x000f800a0f007988 */ /* 0x0001e40008000408 */
[----:B0-----:R-:W-:Y:S01]  /*10a60*/  PRMT R10, RZ, 0x7610, R10 ;  /* 0x00007610ff0a7816 */ /* 0x001fe2000000000a */
[----:B--2---:R-:W-:Y:S02]  /*10a70*/  IMAD R12, R77, UR7, RZ ;  /* 0x000000074d0c7c24 */ /* 0x004fe4000f8e02ff */
[----:B------:R-:W2:Y:S03]  /*10a80*/  LDL.LU R77, [R1+0x3d0] ;  /* 0x0003d000014d7983 */ /* 0x000ea60000300800 */
[----:B------:R-:W-:-:S04]  /*10a90*/  LEA R13, P0, R12, R5, 0x1 ;  /* 0x000000050c0d7211 */ /* 0x000fc800078008ff */
[----:B------:R-:W-:Y:S01]  /*10aa0*/  LEA.HI.X.SX32 R14, R12, R4, 0x1, P0 ;  /* 0x000000040c0e7211 */ /* 0x000fe200000f0eff */
[----:B------:R0:W-:Y:S01]  /*10ab0*/  STL [R1+0x2f8], R13 ;  /* 0x0002f80d01007387 */ /* 0x0001e20000100800 */
[----:B------:R-:W-:-:S03]  /*10ac0*/  @P3 IMAD.MOV.U32 R12, RZ, RZ, R13 ;  /* 0x000000ffff0c3224 */ /* 0x000fc600078e000d */
[----:B0-----:R-:W-:-:S05]  /*10ad0*/  @P3 IMAD.MOV.U32 R13, RZ, RZ, R14 ;  /* 0x000000ffff0d3224 */ /* 0x001fca00078e000e */
[----:B------:R3:W2:Y:S02]  /*10ae0*/  @P3 LDG.E.U16 R9, desc[UR24][R12.64] ;  /* 0x000000180c093981 */ /* 0x0006a4000c1e1500 */
[----:B---3--:R-:W-:Y:S02]  /*10af0*/  IMAD R12, R83, UR7, RZ ;  /* 0x00000007530c7c24 */ /* 0x008fe4000f8e02ff */
[----:B------:R0:W-:Y:S03]  /*10b00*/  STL [R1+0x2f4], R14 ;  /* 0x0002f40e01007387 */ /* 0x0001e60000100800 */
[C---:B------:R-:W-:Y:S01]  /*10b10*/  LEA R13, P0, R12.reuse, R5, 0x1 ;  /* 0x000000050c0d7211 */ /* 0x040fe200078008ff */
[----:B------:R-:W3:Y:S03]  /*10b20*/  LDL.LU R83, [R1+0x404] ;  /* 0x0004040001537983 */ /* 0x000ee60000300800 */
[----:B0-----:R-:W-:Y:S01]  /*10b30*/  LEA.HI.X.SX32 R14, R12, R4, 0x1, P0 ;  /* 0x000000040c0e7211 */ /* 0x001fe200000f0eff */
[----:B------:R0:W-:Y:S01]  /*10b40*/  STL [R1+0x338], R13 ;  /* 0x0003380d01007387 */ /* 0x0001e20000100800 */
[----:B------:R-:W-:-:S03]  /*10b50*/  @P3 IMAD.MOV.U32 R12, RZ, RZ, R13 ;  /* 0x000000ffff0c3224 */ /* 0x000fc600078e000d */
[----:B------:R4:W-:Y:S01]  /*10b60*/  STS.U16 [R15+UR8+0x1380], R6 ;  /* 0x001380060f007988 */ /* 0x0009e20008000408 */
[----:B0-----:R-:W-:-:S05]  /*10b70*/  @P3 IMAD.MOV.U32 R13, RZ, RZ, R14 ;  /* 0x000000ffff0d3224 */ /* 0x001fca00078e000e */
[----:B------:R0:W3:Y:S01]  /*10b80*/  @P3 LDG.E.U16 R10, desc[UR24][R12.64] ;  /* 0x000000180c0a3981 */ /* 0x0000e2000c1e1500 */
[----:B----4-:R-:W-:-:S05]  /*10b90*/  IMAD R6, R63, UR7, RZ ;  /* 0x000000073f067c24 */ /* 0x010fca000f8e02ff */
[----:B0-----:R-:W-:-:S04]  /*10ba0*/  LEA R12, P0, R6, R5, 0x1 ;  /* 0x00000005060c7211 */ /* 0x001fc800078008ff */
[----:B------:R-:W-:Y:S02]  /*10bb0*/  LEA.HI.X.SX32 R13, R6, R4, 0x1, P0 ;  /* 0x00000004060d7211 */ /* 0x000fe400000f0eff */
[----:B------:R-:W-:-:S06]  /*10bc0*/  PRMT R6, RZ, 0x7610, R6 ;  /* 0x00007610ff067816 */ /* 0x000fcc0000000006 */
[----:B------:R0:W4:Y:S04]  /*10bd0*/  @P3 LDG.E.U16 R6, desc[UR24][R12.64] ;  /* 0x000000180c063981 */ /* 0x000128000c1e1500 */
[----:B------:R-:W-:Y:S04]  /*10be0*/  STS.U16 [R15+UR8+0x1780], R8 ;  /* 0x001780080f007988 */ /* 0x000fe80008000408 */
[----:B------:R-:W-:Y:S04]  /*10bf0*/  STL [R1+0x334], R14 ;  /* 0x0003340e01007387 */ /* 0x000fe80000100800 */
[----:B------:R-:W-:Y:S04]  /*10c00*/  STL [R1+0x374], R12 ;  /* 0x0003740c01007387 */ /* 0x000fe80000100800 */
[----:B------:R-:W-:Y:S04]  /*10c10*/  STL [R1+0x370], R13 ;  /* 0x0003700d01007387 */ /* 0x000fe80000100800 */
[----:B------:R1:W-:Y:S02]  /*10c20*/  STS.U16 [R15+UR8+0x1b80], R7 ;  /* 0x001b80070f007988 */ /* 0x0003e40008000408 */
[----:B-1----:R-:W-:-:S05]  /*10c30*/  IMAD R7, R68, UR7, RZ ;  /* 0x0000000744077c24 */ /* 0x002fca000f8e02ff */
[C---:B------:R-:W-:Y:S01]  /*10c40*/  LEA R8, P0, R7.reuse, R5, 0x1 ;  /* 0x0000000507087211 */ /* 0x040fe200078008ff */
[----:B------:R-:W-:Y:S03]  /*10c50*/  STS.U16 [R15+UR8+0x1f80], R11 ;  /* 0x001f800b0f007988 */ /* 0x000fe60008000408 */
[----:B0-----:R-:W-:Y:S02]  /*10c60*/  LEA.HI.X.SX32 R12, R7, R4, 0x1, P0 ;  /* 0x00000004070c7211 */ /* 0x001fe400000f0eff */
[----:B------:R-:W-:Y:S01]  /*10c70*/  PRMT R7, RZ, 0x7610, R7 ;  /* 0x00007610ff077816 */ /* 0x000fe20000000007 */
[----:B------:R-:W-:Y:S04]  /*10c80*/  STL [R1+0x3a4], R8 ;  /* 0x0003a40801007387 */ /* 0x000fe80000100800 */
[----:B------:R-:W-:Y:S04]  /*10c90*/  STL [R1+0x3a0], R12 ;  /* 0x0003a00c01007387 */ /* 0x000fe80000100800 */
[----:B--2---:R0:W-:Y:S02]  /*10ca0*/  STS.U16 [R15+UR8+0x2380], R9 ;  /* 0x002380090f007988 */ /* 0x0041e40008000408 */
[----:B0-----:R-:W-:-:S05]  /*10cb0*/  @P3 IMAD.MOV.U32 R9, RZ, RZ, R12 ;  /* 0x000000ffff093224 */ /* 0x001fca00078e000c */
[----:B------:R0:W2:Y:S02]  /*10cc0*/  @P3 LDG.E.U16 R7, desc[UR24][R8.64] ;  /* 0x0000001808073981 */ /* 0x0000a4000c1e1500 */
[----:B0-----:R-:W-:-:S05]  /*10cd0*/  IMAD R8, R77, UR7, RZ ;  /* 0x000000074d087c24 */ /* 0x001fca000f8e02ff */
[----:B------:R-:W-:-:S04]  /*10ce0*/  LEA R9, P0, R8, R5, 0x1 ;  /* 0x0000000508097211 */ /* 0x000fc800078008ff */
[----:B------:R-:W-:Y:S01]  /*10cf0*/  LEA.HI.X.SX32 R11, R8, R4, 0x1, P0 ;  /* 0x00000004080b7211 */ /* 0x000fe200000f0eff */
[----:B------:R0:W-:Y:S01]  /*10d00*/  STL [R1+0x3d4], R9 ;  /* 0x0003d40901007387 */ /* 0x0001e20000100800 */
[----:B------:R-:W-:-:S03]  /*10d10*/  @P3 IMAD.MOV.U32 R8, RZ, RZ, R9 ;  /* 0x000000ffff083224 */ /* 0x000fc600078e0009 */
[----:B---3--:R-:W-:Y:S01]  /*10d20*/  STS.U16 [R15+UR8+0x2780], R10 ;  /* 0x0027800a0f007988 */ /* 0x008fe20008000408 */
[----:B0-----:R-:W-:-:S03]  /*10d30*/  @P3 IMAD.MOV.U32 R9, RZ, RZ, R11 ;  /* 0x000000ffff093224 */ /* 0x001fc600078e000b */
[----:B----4-:R0:W-:Y:S02]  /*10d40*/  STS.U16 [R15+UR8+0x2b80], R6 ;  /* 0x002b80060f007988 */ /* 0x0101e40008000408 */
[----:B0-----:R-:W-:-:S06]  /*10d50*/  PRMT R6, RZ, 0x7610, R6 ;  /* 0x00007610ff067816 */ /* 0x001fcc0000000006 */
[----:B------:R0:W3:Y:S02]  /*10d60*/  @P3 LDG.E.U16 R6, desc[UR24][R8.64] ;  /* 0x0000001808063981 */ /* 0x0000e4000c1e1500 */
[----:B0-----:R-:W-:-:S05]  /*10d70*/  IMAD R8, R83, UR7, RZ ;  /* 0x0000000753087c24 */ /* 0x001fca000f8e02ff */
[CC--:B------:R-:W-:Y:S01]  /*10d80*/  LEA R9, P0, R8.reuse, R5.reuse, 0x1 ;  /* 0x0000000508097211 */ /* 0x0c0fe200078008ff */
[----:B------:R-:W-:Y:S03]  /*10d90*/  STL [R1+0x3d0], R11 ;  /* 0x0003d00b01007387 */ /* 0x000fe60000100800 */
[----:B------:R-:W-:Y:S01]  /*10da0*/  LEA.HI.X.SX32 R8, R8, R4, 0x1, P0 ;  /* 0x0000000408087211 */ /* 0x000fe200000f0eff */
[----:B--2---:R0:W-:Y:S02]  /*10db0*/  STS.U16 [R15+UR8+0x2f80], R7 ;  /* 0x002f80070f007988 */ /* 0x0041e40008000408 */
[----:B0-----:R-:W-:Y:S02]  /*10dc0*/  IMAD R7, R0, UR7, RZ ;  /* 0x0000000700077c24 */ /* 0x001fe4000f8e02ff */
[----:B------:R-:W5:Y:S04]  /*10dd0*/  LDL.LU R0, [R1+0x74c] ;  /* 0x00074c0001007983 */ /* 0x000f680000300800 */
[----:B------:R0:W-:Y:S01]  /*10de0*/  STL [R1+0x404], R9 ;  /* 0x0004040901007387 */ /* 0x0001e20000100800 */
[----:B------:R-:W-:-:S03]  /*10df0*/  LEA R5, P0, R7, R5, 0x1 ;  /* 0x0000000507057211 */ /* 0x000fc600078008ff */
[----:B------:R1:W-:Y:S01]  /*10e00*/  STL [R1+0x400], R8 ;  /* 0x0004000801007387 */ /* 0x0003e20000100800 */
[----:B0-----:R-:W-:-:S04]  /*10e10*/  @P3 LOP3.LUT R9, R9, R8, RZ, 0x3c, !PT ;  /* 0x0000000809093212 */ /* 0x001fc800078e3cff */
[----:B-1----:R-:W-:Y:S02]  /*10e20*/  @P3 LOP3.LUT R8, R9, R8, RZ, 0x3c, !PT ;  /* 0x0000000809083212 */ /* 0x002fe400078e3cff */
[----:B------:R-:W-:Y:S02]  /*10e30*/  LEA.HI.X.SX32 R10, R7, R4, 0x1, P0 ;  /* 0x00000004070a7211 */ /* 0x000fe400000f0eff */
[----:B------:R-:W-:Y:S02]  /*10e40*/  @P3 LOP3.LUT R9, R9, R8, RZ, 0x3c, !PT ;  /* 0x0000000809093212 */ /* 0x000fe400078e3cff */
[----:B------:R-:W-:Y:S01]  /*10e50*/  PRMT R4, RZ, 0x7610, R4 ;  /* 0x00007610ff047816 */ /* 0x000fe20000000004 */
[----:B---3--:R0:W-:Y:S02]  /*10e60*/  STS.U16 [R15+UR8+0x3380], R6 ;  /* 0x003380060f007988 */ /* 0x0081e40008000408 */
[----:B0-----:R-:W-:-:S06]  /*10e70*/  PRMT R6, RZ, 0x7610, R6 ;  /* 0x00007610ff067816 */ /* 0x001fcc0000000006 */
[----:B------:R0:W2:Y:S02]  /*10e80*/  @P3 LDG.E.U16 R6, desc[UR24][R8.64] ;  /* 0x0000001808063981 */ /* 0x0000a4000c1e1500 */
[----:B0-----:R-:W-:Y:S02]  /*10e90*/  @P3 IMAD.MOV.U32 R8, RZ, RZ, R5 ;  /* 0x000000ffff083224 */ /* 0x001fe400078e0005 */
[----:B------:R-:W-:-:S05]  /*10ea0*/  @P3 IMAD.MOV.U32 R9, RZ, RZ, R10 ;  /* 0x000000ffff093224 */ /* 0x000fca00078e000a */
[----:B------:R-:W3:Y:S01]  /*10eb0*/  @P3 LDG.E.U16 R4, desc[UR24][R8.64] ;  /* 0x0000001808043981 */ /* 0x000ee2000c1e1500 */
[----:B------:R-:W-:Y:S02]  /*10ec0*/  UIADD3 UR12, UPT, UPT, UR8, 0x8000, URZ ;  /* 0x00008000080c7890 */ /* 0x000fe4000fffe0ff */
[----:B------:R-:W-:Y:S02]  /*10ed0*/  USHF.L.U32 UR7, UR14, 0x7, URZ ;  /* 0x000000070e077899 */ /* 0x000fe400080006ff */
[----:B------:R-:W-:Y:S01]  /*10ee0*/  USHF.R.U32.HI UR14, URZ, 0x4, UR12 ;  /* 0x00000004ff0e7899 */ /* 0x000fe2000801160c */
[----:B------:R0:W-:Y:S01]  /*10ef0*/  STL [R1+0x178], R5 ;  /* 0x0001780501007387 */ /* 0x0001e20000100800 */
[----:B------:R-:W-:Y:S02]  /*10f00*/  USHF.R.S32.HI UR6, URZ, 0x1f, UR26 ;  /* 0x0000001fff067899 */ /* 0x000fe4000801141a */
[----:B------:R-:W-:Y:S01]  /*10f10*/  USGXT.U32 UR14, UR14, 0xe ;  /* 0x0000000e0e0e789a */ /* 0x000fe20008000000 */
[----:B------:R0:W-:Y:S01]  /*10f20*/  STL [R1+0x174], R10 ;  /* 0x0001740a01007387 */ /* 0x0001e20000100800 */
[----:B------:R-:W-:-:S02]  /*10f30*/  ULEA.HI UR13, UR6, UR26, URZ, 0x7 ;  /* 0x0000001a060d7291 */ /* 0x000fc4000f8f38ff */
[----:B------:R-:W-:Y:S02]  /*10f40*/  UIADD3 UR20, UP3, UPT, UR14, 0x2, URZ ;  /* 0x000000020e147890 */ /* 0x000fe4000ff7e0ff */
[----:B------:R-:W-:Y:S01]  /*10f50*/  UISETP.NE.U32.AND UP1, UPT, UR16, URZ, UPT ;  /* 0x000000ff1000728c */ /* 0x000fe2000bf25070 */
[----:B------:R-:W-:Y:S01]  /*10f60*/  UMOV UR5, URZ ;  /* 0x000000ff00057c82 */ /* 0x000fe20008000000 */
[----:B------:R-:W-:Y:S02]  /*10f70*/  UIADD3 UR6, UPT, UPT, UR8, 0x14000, URZ ;  /* 0x0001400008067890 */ /* 0x000fe4000fffe0ff */
[----:B------:R-:W-:Y:S02]  /*10f80*/  USHF.R.S32.HI UR13, URZ, 0x7, UR13 ;  /* 0x00000007ff0d7899 */ /* 0x000fe4000801140d */
[----:B------:R-:W-:Y:S02]  /*10f90*/  UIADD3.X UR27, UPT, UPT, UR5, 0x40004040, URZ, UP3, !UPT ;  /* 0x40004040051b7890 */ /* 0x000fe40009ffe4ff */
[----:B------:R-:W-:-:S02]  /*10fa0*/  UISETP.LT.OR UP3, UPT, UR26, 0x80, UP1 ;  /* 0x000000801a00788c */ /* 0x000fc40008f61670 */
[----:B------:R-:W-:Y:S02]  /*10fb0*/  USHF.R.U32.HI UR6, URZ, 0x4, UR6 ;  /* 0x00000004ff067899 */ /* 0x000fe40008011606 */
[----:B------:R-:W-:Y:S02]  /*10fc0*/  UISETP.LT.AND UP2, UPT, UR13, 0x1, UPT ;  /* 0x000000010d00788c */ /* 0x000fe4000bf41270 */
[----:B------:R-:W-:Y:S02]  /*10fd0*/  USGXT.U32 UR12, UR6, 0xe ;  /* 0x0000000e060c789a */ /* 0x000fe40008000000 */
[----:B------:R-:W-:Y:S02]  /*10fe0*/  USEL UR13, UR13, 0x1, !UP2 ;  /* 0x000000010d0d7887 */ /* 0x000fe4000d000000 */
[----:B------:R-:W-:Y:S02]  /*10ff0*/  UIADD3 UR21, UP2, UPT, UR12, 0x80, URZ ;  /* 0x000000800c157890 */ /* 0x000fe4000ff5e0ff */
[----:B------:R-:W-:Y:S01]  /*11000*/  UIADD3 UR13, UPT, UPT, UR13, -0x1, URZ ;  /* 0xffffffff0d0d7890 */ /* 0x000fe2000fffe0ff */
[----:B------:R-:W-:Y:S01]  /*11010*/  UMOV UR4, URZ ;  /* 0x000000ff00047c82 */ /* 0x000fe20008000000 */
[----:B------:R-:W-:-:S02]  /*11020*/  USHF.L.U32 UR15, UR15, 0x7, URZ ;  /* 0x000000070f0f7899 */ /* 0x000fc400080006ff */
[----:B------:R-:W-:Y:S02]  /*11030*/  UIADD3.X UR68, UPT, UPT, UR4, 0x40004040, URZ, UP2, !UPT ;  /* 0x4000404004447890 */ /* 0x000fe400097fe4ff */
[----:B------:R-:W-:Y:S01]  /*11040*/  UISETP.NE.U32.AND UP2, UPT, UR13, URZ, UPT ;  /* 0x000000ff0d00728c */ /* 0x000fe2000bf45070 */
[----:B--2---:R0:W-:Y:S04]  /*11050*/  STS.U16 [R15+UR8+0x3780], R6 ;  /* 0x003780060f007988 */ /* 0x0041e80008000408 */
[----:B---3--:R0:W-:Y:S01]  /*11060*/  STS.U16 [R15+UR8+0x3b80], R4 ;  /* 0x003b80040f007988 */ /* 0x0081e20008000408 */
[----:B------:R1:W-:Y:S06]  /*11070*/  MEMBAR.ALL.CTA ;  /* 0x0000000000007992 */ /* 0x0003ec0000008000 */
[----:B-1----:R-:W1:Y:S02]  /*11080*/  FENCE.VIEW.ASYNC.S ;  /* 0x00000000000073c6 */ /* 0x002e640000000000 */
[----:B-1----:R-:W-:Y:S06]  /*11090*/  BAR.SYNC.DEFER_BLOCKING 0x0 ;  /* 0x0000000000007b1d */ /* 0x002fec0000010000 */
[----:B------:R-:W-:Y:S05]  /*110a0*/  BRA.U UP3, `(.L_x_6) ;  /* 0x0000000103d87547 */ /* 0x000fea000b800000 */
[----:B------:R-:W-:Y:S02]  /*110b0*/  USHF.R.U32.HI UR18, URZ, 0x4, UR8 ;  /* 0x00000004ff127899 */ /* 0x000fe40008011608 */
[----:B------:R-:W-:Y:S02]  /*110c0*/  UIADD3 UR5, UPT, UPT, UR8, 0x10000, URZ ;  /* 0x0001000008057890 */ /* 0x000fe4000fffe0ff */
[----:B------:R-:W-:Y:S02]  /*110d0*/  USGXT.U32 UR18, UR18, 0xe ;  /* 0x0000000e1212789a */ /* 0x000fe40008000000 */
[----:B------:R-:W-:Y:S02]  /*110e0*/  USHF.R.U32.HI UR5, URZ, 0x4, UR5 ;  /* 0x00000004ff057899 */ /* 0x000fe40008011605 */
[----:B------:R-:W-:Y:S02]  /*110f0*/  UIADD3 UR36, UP3, UPT, UR18, 0x2, URZ ;  /* 0x0000000212247890 */ /* 0x000fe4000ff7e0ff */
[----:B------:R-:W-:Y:S01]  /*11100*/  USGXT.U32 UR16, UR5, 0xe ;  /* 0x0000000e0510789a */ /* 0x000fe20008000000 */
[----:B------:R-:W-:Y:S01]  /*11110*/  UMOV UR4, URZ ;  /* 0x000000ff00047c82 */ /* 0x000fe20008000000 */
[----:B------:R-:W-:Y:S01]  /*11120*/  UMOV UR6, URZ ;  /* 0x000000ff00067c82 */ /* 0x000fe20008000000 */
[----:B------:R-:W-:-:S02]  /*11130*/  UIADD3.X UR37, UPT, UPT, UR4, 0x40004040, URZ, UP3, !UPT ;  /* 0x4000404004257890 */ /* 0x000fc40009ffe4ff */
[----:B------:R-:W-:Y:S01]  /*11140*/  UIADD3 UR44, UP3, UPT, UR16, 0x80, URZ ;  /* 0x00000080102c7890 */ /* 0x000fe2000ff7e0ff */
[----:B------:R-:W-:Y:S01]  /*11150*/  UMOV UR4, UR11 ;  /* 0x0000000b00047c82 */ /* 0x000fe20008000000 */
[----:B------:R-:W-:Y:S02]  /*11160*/  UMOV UR5, URZ ;  /* 0x000000ff00057c82 */ /* 0x000fe40008000000 */
[----:B------:R-:W-:Y:S01]  /*11170*/  UIADD3.X UR45, UPT, UPT, UR6, 0x40004040, URZ, UP3, !UPT ;  /* 0x40004040062d7890 */ /* 0x000fe20009ffe4ff */
[----:B------:R-:W-:Y:S01]  /*11180*/  UMOV UR69, UR4 ;  /* 0x0000000400457c82 */ /* 0x000fe20008000000 */
[----:B------:R-:W-:Y:S02]  /*11190*/  UIADD3.64 UR4, UPT, UPT, UR36, 0x2, URZ ;  /* 0x0000000224047897 */ /* 0x000fe4000fffe0ff */
[----:B------:R-:W-:Y:S02]  /*111a0*/  UIADD3.64 UR56, UPT, UPT, UR44, 0x80, URZ ;  /* 0x000000802c387897 */ /* 0x000fe4000fffe0ff */
[----:B------:R-:W-:-:S02]  /*111b0*/  UIADD3.64 UR46, UPT, UPT, UR36, 0x4, URZ ;  /* 0x00000004242e7897 */ /* 0x000fc4000fffe0ff */
[----:B------:R-:W-:Y:S02]  /*111c0*/  UIADD3.64 UR58, UPT, UPT, UR44, 0x100, URZ ;  /* 0x000001002c3a7897 */ /* 0x000fe4000fffe0ff */
[----:B------:R-:W-:Y:S02]  /*111d0*/  UIADD3.64 UR48, UPT, UPT, UR36, 0x3fe, URZ ;  /* 0x000003fe24307897 */ /* 0x000fe4000fffe0ff */
[----:B------:R-:W-:Y:S02]  /*111e0*/  UIADD3.64 UR60, UPT, UPT, UR44, 0x180, URZ ;  /* 0x000001802c3c7897 */ /* 0x000fe4000fffe0ff */
[----:B------:R-:W-:Y:S02]  /*111f0*/  UIADD3.64 UR50, UPT, UPT, UR36, 0x400, URZ ;  /* 0x0000040024327897 */ /* 0x000fe4000fffe0ff */
[----:B------:R-:W-:Y:S02]  /*11200*/  UIADD3.64 UR62, UPT, UPT, UR44, 0x200, URZ ;  /* 0x000002002c3e7897 */ /* 0x000fe4000fffe0ff */
[----:B------:R-:W-:-:S02]  /*11210*/  UIADD3.64 UR52, UPT, UPT, UR36, 0x402, URZ ;  /* 0x0000040224347897 */ /* 0x000fc4000fffe0ff */
[----:B------:R-:W-:Y:S01]  /*11220*/  UIADD3.64 UR64, UPT, UPT, UR44, 0x280, URZ ;  /* 0x000002802c407897 */ /* 0x000fe2000fffe0ff */
[----:B------:R-:W-:Y:S01]  /*11230*/  UMOV UR40, 0x0 ;  /* 0x0000000000287882 */ /* 0x000fe20000000000 */
[----:B------:R-:W-:Y:S01]  /*11240*/  UMOV UR41, 0x4208490 ;  /* 0x0420849000297882 */ /* 0x000fe20000000000 */
[----:B------:R-:W-:Y:S01]  /*11250*/  UIADD3.64 UR54, UPT, UPT, UR36, 0x404, URZ ;  /* 0x0000040424367897 */ /* 0x000fe2000fffe0ff */
[----:B------:R-:W-:Y:S01]  /*11260*/  UMOV UR19, 0x40004040 ;  /* 0x4000404000137882 */ /* 0x000fe20000000000 */
[----:B------:R-:W-:Y:S01]  /*11270*/  UIADD3.64 UR66, UPT, UPT, UR44, 0x300, URZ ;  /* 0x000003002c427897 */ /* 0x000fe2000fffe0ff */
[----:B------:R-:W-:Y:S01]  /*11280*/  UMOV UR17, 0x40004040 ;  /* 0x4000404000117882 */ /* 0x000fe20000000000 */
[----:B------:R-:W-:Y:S01]  /*11290*/  UMOV UR38, 0x0 ;  /* 0x0000000000267882 */ /* 0x000fe20000000000 */
[----:B------:R-:W-:Y:S01]  /*112a0*/  UMOV UR39, 0x4208490 ;  /* 0x0420849000277882 */ /* 0x000fe20000000000 */
[----:B------:R-:W-:Y:S01]  /*112b0*/  UMOV UR34, 0x0 ;  /* 0x0000000000227882 */ /* 0x000fe20000000000 */
[----:B------:R-:W-:Y:S01]  /*112c0*/  UMOV UR35, 0x4208490 ;  /* 0x0420849000237882 */ /* 0x000fe20000000000 */
[----:B------:R1:W-:Y:S01]  /*112d0*/  UTCHMMA gdesc[UR16], gdesc[UR18], tmem[UR9], tmem[UR40], idesc[UR41], !UPT ;  /* 0x00ff2812100075ea */ /* 0x0003e2000f800009 */
[----:B------:R-:W-:Y:S01]  /*112e0*/  UMOV UR32, 0x0 ;  /* 0x0000000000207882 */ /* 0x000fe20000000000 */
[----:B------:R-:W-:Y:S01]  /*112f0*/  UMOV UR33, 0x4208490 ;  /* 0x0420849000217882 */ /* 0x000fe20000000000 */
[----:B------:R1:W-:Y:S01]  /*11300*/  UTCHMMA gdesc[UR44], gdesc[UR36], tmem[UR9], tmem[UR38], idesc[UR39], UPT ;  /* 0x00ff26242c0075ea */ /* 0x0003e2000b800009 */
        /* <DEDUP_REMOVED lines=12> */
[----:B------:R1:W-:Y:S01]  /*113d0*/  UTCHMMA gdesc[UR64], gdesc[UR52], tmem[UR9], tmem[UR22], idesc[UR23], UPT ;  /* 0x00ff1634400075ea */ /* 0x0003e2000b800009 */
[----:B------:R1:W-:Y:S01]  /*113e0*/  UTCHMMA gdesc[UR66], gdesc[UR54], tmem[UR9], tmem[UR42], idesc[UR43], UPT ;  /* 0x00ff2a36420075ea */ /* 0x0003e2000b800009 */
[----:B------:R1:W-:Y:S01]  /*113f0*/  UTCBAR [UR69], URZ ;  /* 0x000000ff450073e9 */ /* 0x0003e200080000ff */
[----:B------:R-:W-:Y:S01]  /*11400*/  NOP ;  /* 0x0000000000007918 */ /* 0x000fe20000000000 */
.L_x_6:
[----:B------:R-:W-:Y:S01]  /*11410*/  UMOV UR6, URZ ;  /* 0x000000ff00067c82 */ /* 0x000fe20008000000 */
[----:B-1----:R-:W-:Y:S01]  /*11420*/  UMOV UR4, URZ ;  /* 0x000000ff00047c82 */ /* 0x002fe20008000000 */
[----:B------:R-:W-:Y:S01]  /*11430*/  UMOV UR16, UR21 ;  /* 0x0000001500107c82 */ /* 0x000fe20008000000 */
[----:B------:R-:W-:Y:S01]  /*11440*/  UMOV UR17, UR68 ;  /* 0x0000004400117c82 */ /* 0x000fe20008000000 */
[----:B------:R-:W-:Y:S01]  /*11450*/  UMOV UR18, UR20 ;  /* 0x0000001400127c82 */ /* 0x000fe20008000000 */
[----:B------:R-:W-:Y:S01]  /*11460*/  UMOV UR19, UR27 ;  /* 0x0000001b00137c82 */ /* 0x000fe20008000000 */
[----:B------:R-:W-:Y:S05]  /*11470*/  BRA.U !UP2, `(.L_x_7) ;  /* 0x000000b50a3c7547 */ /* 0x000fea000b800000 */
[----:B------:R-:W-:Y:S02]  /*11480*/  USHF.R.S32.HI UR66, URZ, 0x1f, UR7 ;  /* 0x0000001fff427899 */ /* 0x000fe40008011407 */
[----:B------:R-:W-:Y:S02]  /*11490*/  USHF.R.S32.HI UR27, URZ, 0x1f, UR15 ;  /* 0x0000001fff1b7899 */ /* 0x000fe4000801140f */
[----:B------:R-:W-:Y:S02]  /*114a0*/  USHF.L.U32 UR70, UR7, 0x1, URZ ;  /* 0x0000000107467899 */ /* 0x000fe400080006ff */
[----:B------:R-:W-:Y:S02]  /*114b0*/  USHF.L.U64.HI UR66, UR7, 0x1, UR66 ;  /* 0x0000000107427899 */ /* 0x000fe40008010242 */
        /* <DEDUP_REMOVED lines=8> */
[----:B------:R-:W-:Y:S02]  /*11540*/  UIADD3.64 UR44, UPT, UPT, UR16, 0x280, URZ ;  /* 0x00000280102c7897 */ /* 0x000fe4000fffe0ff */
[----:B------:R-:W-:Y:S02]  /*11550*/  UIADD3.64 UR46, UPT, UPT, UR18, 0x402, URZ ;  /* 0x00000402122e7897 */ /* 0x000fe4000fffe0ff */
[----:B------:R-:W-:Y:S01]  /*11560*/  UIADD3.64 UR48, UPT, UPT, UR16, 0x300, URZ ;  /* 0x0000030010307897 */ /* 0x000fe2000fffe0ff */
[----:B------:R-:W1:Y:S01]  /*11570*/  LDCU UR68, c[0x0][0x3a0] ;  /* 0x00007400ff4477ac */ /* 0x000e620008000800 */
[----:B------:R-:W-:Y:S02]  /*11580*/  UIADD3.64 UR50, UPT, UPT, UR18, 0x404, URZ ;  /* 0x0000040412327897 */ /* 0x000fe4000fffe0ff */
[----:B------:R-:W-:Y:S02]  /*11590*/  USHF.L.U32 UR69, UR15, 0x1, URZ ;  /* 0x000000010f457899 */ /* 0x000fe400080006ff */
[----:B------:R-:W-:Y:S01]  /*115a0*/  USHF.L.U64.HI UR27, UR15, 0x1, UR27 ;  /* 0x000000010f1b7899 */ /* 0x000fe2000801021b */
[----:B------:R-:W-:Y:S01]  /*115b0*/  UMOV UR67, 0x1 ;  /* 0x0000000100437882 */ /* 0x000fe20000000000 */
[----:B------:R-:W-:-:S10]  /*115c0*/  UMOV UR7, URZ ;  /* 0x000000ff00077c82 */ /* 0x000fd40008000000 */
.L_x_10:
[----:B------:R-:W2:Y:S04]  /*115d0*/  LDL.LU R18, [R1+0x4b0] ;  /* 0x0004b00001127983 */ /* 0x000ea80000300800 */
[----:B------:R-:W3:Y:S04]  /*115e0*/  LDL.LU R17, [R1+0x454] ;  /* 0x0004540001117983 */ /* 0x000ee80000300800 */
[----:B------:R-:W4:Y:S04]  /*115f0*/  LDL.LU R16, [R1+0x44c] ;  /* 0x00044c0001107983 */ /* 0x000f280000300800 */
[----:B0-----:R-:W4:Y:S04]  /*11600*/  LDL.LU R15, [R1+0x444] ;  /* 0x00044400010f7983 */ /* 0x001f280000300800 */
[----:B------:R-:W4:Y:S04]  /*11610*/  LDL.LU R14, [R1+0x43c] ;  /* 0x00043c00010e7983 */ /* 0x000f280000300800 */
[----:B------:R-:W4:Y:S04]  /*11620*/  LDL.LU R13, [R1+0x4ac] ;  /* 0x0004ac00010d7983 */ /* 0x000f280000300800 */
[----:B------:R-:W4:Y:S04]  /*11630*/  LDL.LU R12, [R1+0x434] ;  /* 0x00043400010c7983 */ /* 0x000f280000300800 */
[----:B------:R-:W4:Y:S04]  /*11640*/  LDL.LU R7, [R1+0x450] ;  /* 0x0004500001077983 */ /* 0x000f280000300800 */
[----:B------:R-:W4:Y:S04]  /*11650*/  LDL.LU R6, [R1+0x4a8] ;  /* 0x0004a80001067983 */ /* 0x000f280000300800 */
[----:B------:R-:W4:Y:S04]  /*11660*/  LDL.LU R11, [R1+0x448] ;  /* 0x00044800010b7983 */ /* 0x000f280000300800 */
[----:B------:R-:W4:Y:S04]  /*11670*/  LDL.LU R9, [R1+0x4a0] ;  /* 0x0004a00001097983 */ /* 0x000f280000300800 */
[----:B------:R-:W4:Y:S04]  /*11680*/  LDL.LU R5, [R1+0x440] ;  /* 0x0004400001057983 */ /* 0x000f280000300800 */
[----:B------:R-:W4:Y:S01]  /*11690*/  LDL.LU R8, [R1+0x178] ;  /* 0x0001780001087983 */ /* 0x000f220000300800 */
[----:B------:R-:W-:-:S02]  /*116a0*/  UIADD3 UR6, UPT, UPT, UR6, 0x1, URZ ;  /* 0x0000000106067890 */ /* 0x000fc4000fffe0ff */
[----:B------:R-:W-:Y:S01]  /*116b0*/  USHF.L.U32 UR4, UR4, 0x1f, URZ ;  /* 0x0000001f04047899 */ /* 0x000fe200080006ff */
[----:B------:R-:W0:Y:S01]  /*116c0*/  S2R R10, SR_TID.X ;  /* 0x00000000000a7919 */ /* 0x000e220000002100 */
[----:B-1----:R-:W-:Y:S01]  /*116d0*/  UIMAD UR5, UR6, -0x80, UR68 ;  /* 0xffffff80060578a4 */ /* 0x002fe2000f8e0244 */
[----:B0-----:R-:W-:-:S04]  /*116e0*/  SHF.R.U32.HI R4, RZ, 0x6, R10 ;  /* 0x00000006ff047819 */ /* 0x001fc8000001160a */
[----:B------:R-:W-:-:S04]  /*116f0*/  SGXT.U32 R4, R4, 0x1 ;  /* 0x000000010404781a */ /* 0x000fc80000000000 */
[----:B------:R-:W-:Y:S02]  /*11700*/  ISETP.GE.AND P0, PT, R4, UR5, PT ;  /* 0x0000000504007c0c */ /* 0x000fe4000bf06270 */
[----:B--2---:R-:W-:Y:S02]  /*11710*/  IADD3 R18, P6, PT, R18, UR69, RZ ;  /* 0x0000004512127c10 */ /* 0x004fe4000ffde0ff */
[----:B---3--:R-:W-:-:S03]  /*11720*/  IADD3 R17, P1, PT, R17, UR69, RZ ;  /* 0x0000004511117c10 */ /* 0x008fc6000ff3e0ff */
[----:B------:R-:W-:Y:S01]  /*11730*/  STL [R1+0x4b0], R18 ;  /* 0x0004b01201007387 */ /* 0x000fe20000100800 */
[----:B----4-:R-:W-:-:S03]  /*11740*/  IADD3 R16, P3, PT, R16, UR69, RZ ;  /* 0x0000004510107c10 */ /* 0x010fc6000ff7e0ff */
[----:B------:R-:W-:Y:S01]  /*11750*/  STL [R1+0x454], R17 ;  /* 0x0004541101007387 */ /* 0x000fe20000100800 */
[----:B------:R-:W-:-:S03]  /*11760*/  IADD3 R15, P4, PT, R15, UR69, RZ ;  /* 0x000000450f0f7c10 */ /* 0x000fc6000ff9e0ff */
[----:B------:R-:W-:Y:S01]  /*11770*/  STL [R1+0x44c], R16 ;  /* 0x00044c1001007387 */ /* 0x000fe20000100800 */
[----:B------:R-:W-:-:S03]  /*11780*/  IADD3 R14, P5, PT, R14, UR69, RZ ;  /* 0x000000450e0e7c10 */ /* 0x000fc6000ffbe0ff */
[----:B------:R-:W-:Y:S01]  /*11790*/  STL [R1+0x444], R15 ;  /* 0x0004440f01007387 */ /* 0x000fe20000100800 */
[----:B------:R-:W-:-:S03]  /*117a0*/  IADD3.X R13, PT, PT, R13, UR27, RZ, P6, !PT ;  /* 0x0000001b0d0d7c10 */ /* 0x000fc6000b7fe4ff */
[----:B------:R-:W-:Y:S01]  /*117b0*/  STL [R1+0x43c], R14 ;  /* 0x00043c0e01007387 */ /* 0x000fe20000100800 */
[----:B------:R-:W-:-:S03]  /*117c0*/  IADD3 R12, P6, PT, R12, UR69, RZ ;  /* 0x000000450c0c7c10 */ /* 0x000fc6000ffde0ff */
[----:B------:R-:W-:Y:S01]  /*117d0*/  STL [R1+0x4ac], R13 ;  /* 0x0004ac0d01007387 */ /* 0x000fe20000100800 */
[----:B------:R-:W-:Y:S02]  /*117e0*/  IADD3.X R7, PT, PT, R7, UR27, RZ, P1, !PT ;  /* 0x0000001b07077c10 */ /* 0x000fe40008ffe4ff */
[----:B------:R-:W-:-:S03]  /*117f0*/  IADD3 R6, P1, PT, R6, UR69, RZ ;  /* 0x0000004506067c10 */ /* 0x000fc6000ff3e0ff */
[----:B------:R0:W-:Y:S01]  /*11800*/  STL [R1+0x450], R7 ;  /* 0x0004500701007387 */ /* 0x0001e20000100800 */
[----:B------:R-:W-:-:S03]  /*11810*/  IADD3.X R11, PT, PT, R11, UR27, RZ, P3, !PT ;  /* 0x0000001b0b0b7c10 */ /* 0x000fc60009ffe4ff */
[----:B------:R-:W-:Y:S01]  /*11820*/  STL [R1+0x434], R12 ;  /* 0x0004340c01007387 */ /* 0x000fe20000100800 */
[----:B------:R-:W-:-:S03]  /*11830*/  IADD3 R9, P3, PT, R9, UR69, RZ ;  /* 0x0000004509097c10 */ /* 0x000fc6000ff7e0ff */
[----:B0-----:R-:W2:Y:S01]  /*11840*/  LDL.LU R7, [R1+0x438] ;  /* 0x0004380001077983 */ /* 0x001ea20000300800 */
[----:B------:R-:W-:-:S03]  /*11850*/  IADD3.X R5, PT, PT, R5, UR27, RZ, P4, !PT ;  /* 0x0000001b05057c10 */ /* 0x000fc6000a7fe4ff */
[----:B------:R0:W-:Y:S01]  /*11860*/  STL [R1+0x4a8], R6 ;  /* 0x0004a80601007387 */ /* 0x0001e20000100800 */
[----:B------:R-:W-:-:S03]  /*11870*/  IADD3 R8, P4, PT, R8, UR69, RZ ;  /* 0x0000004508087c10 */ /* 0x000fc6000ff9e0ff */
[----:B0-----:R-:W3:Y:S04]  /*11880*/  LDL.LU R6, [R1+0x42c] ;  /* 0x00042c0001067983 */ /* 0x001ee80000300800 */
[----:B------:R-:W4:Y:S04]  /*11890*/  LDL.LU R32, [R1+0x430] ;  /* 0x0004300001207983 */ /* 0x000f280000300800 */
[----:B------:R-:W-:Y:S04]  /*118a0*/  STL [R1+0x448], R11 ;  /* 0x0004480b01007387 */ /* 0x000fe80000100800 */
[----:B------:R-:W4:Y:S04]  /*118b0*/  LDL.LU R31, [R1+0x424] ;  /* 0x00042400011f7983 */ /* 0x000f280000300800 */
[----:B------:R-:W-:Y:S04]  /*118c0*/  STL [R1+0x4a0], R9 ;  /* 0x0004a00901007387 */ /* 0x000fe80000100800 */
[----:B------:R-:W4:Y:S04]  /*118d0*/  LDL.LU R30, [R1+0x4a4] ;  /* 0x0004a400011e7983 */ /* 0x000f280000300800 */
[----:B------:R0:W-:Y:S04]  /*118e0*/  STL [R1+0x440], R5 ;  /* 0x0004400501007387 */ /* 0x0001e80000100800 */
[----:B0-----:R-:W4:Y:S04]  /*118f0*/  LDL.LU R5, [R1+0x41c] ;  /* 0x00041c0001057983 */ /* 0x001f280000300800 */
[----:B------:R-:W4:Y:S04]  /*11900*/  LDL.LU R29, [R1+0x49c] ;  /* 0x00049c00011d7983 */ /* 0x000f280000300800 */
[----:B------:R-:W4:Y:S04]  /*11910*/  LDL.LU R28, [R1+0x414] ;  /* 0x00041400011c7983 */ /* 0x000f280000300800 */
[----:B------:R-:W4:Y:S04]  /*11920*/  LDL.LU R27, [R1+0x174] ;  /* 0x00017400011b7983 */ /* 0x000f280000300800 */
[----:B------:R0:W-:Y:S04]  /*11930*/  STL [R1+0x178], R8 ;  /* 0x0001780801007387 */ /* 0x0001e80000100800 */
        /* <DEDUP_REMOVED lines=16> */
[----:B0-----:R-:W4:Y:S04]  /*11a40*/  LDL.LU R8, [R1+0x3dc] ;  /* 0x0003dc0001087983 */ /* 0x001f280000300800 */
[----:B------:R-:W4:Y:S04]  /*11a50*/  LDL.LU R4, [R1+0x3f8] ;  /* 0x0003f80001047983 */ /* 0x000f280000300800 */
[----:B------:R-:W4:Y:S01]  /*11a60*/  LDL.LU R9, [R1+0x488] ;  /* 0x0004880001097983 */ /* 0x000f220000300800 */
[----:B--2---:R-:W-:-:S05]  /*11a70*/  IADD3.X R7, PT, PT, R7, UR27, RZ, P5, !PT ;  /* 0x0000001b07077c10 */ /* 0x004fca000affe4ff */
[----:B------:R0:W-:Y:S01]  /*11a80*/  STL [R1+0x438], R7 ;  /* 0x0004380701007387 */ /* 0x0001e20000100800 */
[----:B---3--:R-:W-:-:S03]  /*11a90*/  IADD3 R6, P5, PT, R6, UR69, RZ ;  /* 0x0000004506067c10 */ /* 0x008fc6000ffbe0ff */
[----:B0-----:R-:W2:Y:S01]  /*11aa0*/  LDL.LU R7, [R1+0x3f0] ;  /* 0x0003f00001077983 */ /* 0x001ea20000300800 */
[----:B----4-:R-:W-:-:S03]  /*11ab0*/  IADD3.X R32, PT, PT, R32, UR27, RZ, P6, !PT ;  /* 0x0000001b20207c10 */ /* 0x010fc6000b7fe4ff */
[----:B------:R0:W-:Y:S01]  /*11ac0*/  STL [R1+0x42c], R6 ;  /* 0x00042c0601007387 */ /* 0x0001e20000100800 */
[----:B------:R-:W-:-:S03]  /*11ad0*/  IADD3 R31, P6, PT, R31, UR69, RZ ;  /* 0x000000451f1f7c10 */ /* 0x000fc6000ffde0ff */
[----:B0-----:R-:W3:Y:S01]  /*11ae0*/  LDL.LU R6, [R1+0x480] ;  /* 0x0004800001067983 */ /* 0x001ee20000300800 */
[----:B------:R-:W-:-:S03]  /*11af0*/  IADD3.X R30, PT, PT, R30, UR27, RZ, P1, !PT ;  /* 0x0000001b1e1e7c10 */ /* 0x000fc60008ffe4ff */
[----:B------:R-:W-:Y:S01]  /*11b00*/  STL [R1+0x430], R32 ;  /* 0x0004302001007387 */ /* 0x000fe20000100800 */
[----:B------:R-:W-:Y:S02]  /*11b10*/  IADD3 R5, P1, PT, R5, UR69, RZ ;  /* 0x0000004505057c10 */ /* 0x000fe4000ff3e0ff */
[----:B------:R-:W-:-:S03]  /*11b20*/  IADD3.X R29, PT, PT, R29, UR27, RZ, P3, !PT ;  /* 0x0000001b1d1d7c10 */ /* 0x000fc60009ffe4ff */
[----:B------:R0:W-:Y:S01]  /*11b30*/  STL [R1+0x41c], R5 ;  /* 0x00041c0501007387 */ /* 0x0001e20000100800 */
[----:B------:R-:W-:-:S03]  /*11b40*/  IADD3 R28, P3, PT, R28, UR69, RZ ;  /* 0x000000451c1c7c10 */ /* 0x000fc6000ff7e0ff */
[----:B------:R-:W-:Y:S01]  /*11b50*/  STL [R1+0x424], R31 ;  /* 0x0004241f01007387 */ /* 0x000fe20000100800 */
[----:B------:R-:W-:-:S03]  /*11b60*/  IADD3.X R27, PT, PT, R27, UR27, RZ, P4, !PT ;  /* 0x0000001b1b1b7c10 */ /* 0x000fc6000a7fe4ff */
[----:B0-----:R-:W4:Y:S04]  /*11b70*/  LDL.LU R5, [R1+0x3e8] ;  /* 0x0003e80001057983 */ /* 0x001f280000300800 */
[----:B------:R-:W-:Y:S01]  /*11b80*/  STL [R1+0x4a4], R30 ;  /* 0x0004a41e01007387 */ /* 0x000fe20000100800 */
[----:B------:R-:W-:-:S03]  /*11b90*/  IADD3 R26, P4, PT, R26, UR69, RZ ;  /* 0x000000451a1a7c10 */ /* 0x000fc6000ff9e0ff */
[----:B------:R-:W-:Y:S01]  /*11ba0*/  STL [R1+0x49c], R29 ;  /* 0x00049c1d01007387 */ /* 0x000fe20000100800 */
[----:B------:R-:W-:-:S03]  /*11bb0*/  IADD3.X R25, PT, PT, R25, UR27, RZ, P5, !PT ;  /* 0x0000001b19197c10 */ /* 0x000fc6000affe4ff */
        /* <DEDUP_REMOVED lines=25> */
[----:B------:R-:W-:Y:S02]  /*11d50*/  IADD3 R12, P6, PT, R12, UR69, RZ ;  /* 0x000000450c0c7c10 */ /* 0x000fe4000ffde0ff */
[----:B------:R-:W-:Y:S01]  /*11d60*/  IADD3.X R11, PT, PT, R11, UR27, RZ, P1, !PT ;  /* 0x0000001b0b0b7c10 */ /* 0x000fe20008ffe4ff */
[----:B------:R-:W-:Y:S01]  /*11d70*/  STL [R1+0x494], R15 ;  /* 0x0004940f01007387 */ /* 0x000fe20000100800 */
[----:B------:R-:W-:-:S03]  /*11d80*/  IADD3 R8, P1, PT, R8, UR69, RZ ;  /* 0x0000004508087c10 */ /* 0x000fc6000ff3e0ff */
[----:B------:R-:W-:Y:S01]  /*11d90*/  STL [R1+0x3ec], R14 ;  /* 0x0003ec0e01007387 */ /* 0x000fe20000100800 */
[----:B------:R-:W-:-:S03]  /*11da0*/  IADD3.X R4, PT, PT, R4, UR27, RZ, P3, !PT ;  /* 0x0000001b04047c10 */ /* 0x000fc60009ffe4ff */
[----:B------:R-:W-:Y:S04]  /*11db0*/  STL [R1+0x48c], R13 ;  /* 0x00048c0d01007387 */ /* 0x000fe80000100800 */
[----:B------:R-:W-:Y:S04]  /*11dc0*/  STL [R1+0x3e4], R12 ;  /* 0x0003e40c01007387 */ /* 0x000fe80000100800 */
[----:B------:R0:W-:Y:S04]  /*11dd0*/  STL [R1+0x3dc], R8 ;  /* 0x0003dc0801007387 */ /* 0x0001e80000100800 */
[----:B------:R-:W-:Y:S04]  /*11de0*/  STL [R1+0x400], R11 ;  /* 0x0004000b01007387 */ /* 0x000fe80000100800 */
[----:B0-----:R-:W4:Y:S04]  /*11df0*/  LDL.LU R8, [R1+0x3d4] ;  /* 0x0003d40001087983 */ /* 0x001f280000300800 */
[----:B------:R0:W-:Y:S04]  /*11e00*/  STL [R1+0x3f8], R4 ;  /* 0x0003f80401007387 */ /* 0x0001e80000100800 */
[----:B0-----:R-:W4:Y:S01]  /*11e10*/  LDL.LU R4, [R1+0x3e0] ;  /* 0x0003e00001047983 */ /* 0x001f220000300800 */
[----:B------:R-:W-:-:S03]  /*11e20*/  IADD3 R9, P3, PT, R9, UR69, RZ ;  /* 0x0000004509097c10 */ /* 0x000fc6000ff7e0ff */
[----:B------:R-:W4:Y:S04]  /*11e30*/  LDL.LU R32, [R1+0x3cc] ;  /* 0x0003cc0001207983 */ /* 0x000f280000300800 */
[----:B------:R-:W-:Y:S04]  /*11e40*/  STL [R1+0x488], R9 ;  /* 0x0004880901007387 */ /* 0x000fe80000100800 */
[----:B------:R-:W4:Y:S01]  /*11e50*/  LDL.LU R31, [R1+0x3d8] ;  /* 0x0003d800011f7983 */ /* 0x000f220000300800 */
[----:B--2---:R-:W-:-:S05]  /*11e60*/  IADD3.X R7, PT, PT, R7, UR27, RZ, P4, !PT ;  /* 0x0000001b07077c10 */ /* 0x004fca000a7fe4ff */
[----:B------:R-:W-:Y:S04]  /*11e70*/  STL [R1+0x3f0], R7 ;  /* 0x0003f00701007387 */ /* 0x000fe80000100800 */
[----:B------:R-:W2:Y:S01]  /*11e80*/  LDL.LU R30, [R1+0x3c4] ;  /* 0x0003c400011e7983 */ /* 0x000ea20000300800 */
[----:B---3--:R-:W-:-:S05]  /*11e90*/  IADD3 R6, P4, PT, R6, UR69, RZ ;  /* 0x0000004506067c10 */ /* 0x008fca000ff9e0ff */
[----:B------:R0:W-:Y:S04]  /*11ea0*/  STL [R1+0x480], R6 ;  /* 0x0004800601007387 */ /* 0x0001e80000100800 */
[----:B0-----:R-:W3:Y:S04]  /*11eb0*/  LDL.LU R6, [R1+0x484] ;  /* 0x0004840001067983 */ /* 0x001ee80000300800 */
[----:B------:R-:W3:Y:S04]  /*11ec0*/  LDL.LU R29, [R1+0x3bc] ;  /* 0x0003bc00011d7983 */ /* 0x000ee80000300800 */
[----:B------:R-:W3:Y:S04]  /*11ed0*/  LDL.LU R28, [R1+0x47c] ;  /* 0x00047c00011c7983 */ /* 0x000ee80000300800 */
[----:B------:R-:W3:Y:S01]  /*11ee0*/  LDL.LU R27, [R1+0x3b4] ;  /* 0x0003b400011b7983 */ /* 0x000ee20000300800 */
[----:B----4-:R-:W-:-:S05]  /*11ef0*/  IADD3.X R5, PT, PT, R5, UR27, RZ, P5, !PT ;  /* 0x0000001b05057c10 */ /* 0x010fca000affe4ff */
        /* <DEDUP_REMOVED lines=19> */
[----:B------:R-:W4:Y:S01]  /*12030*/  LDL.LU R9, [R1+0x398] ;  /* 0x0003980001097983 */ /* 0x000f220000300800 */
[----:B------:R-:W-:-:S05]  /*12040*/  IADD3 R8, P5, PT, R8, UR69, RZ ;  /* 0x0000004508087c10 */ /* 0x000fca000ffbe0ff */
[----:B------:R0:W-:Y:S01]  /*12050*/  STL [R1+0x3d4], R8 ;  /* 0x0003d40801007387 */ /* 0x0001e20000100800 */
[----:B------:R-:W-:-:S03]  /*12060*/  IADD3.X R4, PT, PT, R4, UR27, RZ, P6, !PT ;  /* 0x0000001b04047c10 */ /* 0x000fc6000b7fe4ff */
[----:B0-----:R-:W4:Y:S04]  /*12070*/  LDL.LU R8, [R1+0x468] ;  /* 0x0004680001087983 */ /* 0x001f280000300800 */
[----:B------:R0:W-:Y:S04]  /*12080*/  STL [R1+0x3e0], R4 ;  /* 0x0003e00401007387 */ /* 0x0001e80000100800 */
[----:B0-----:R-:W4:Y:S01]  /*12090*/  LDL.LU R4, [R1+0x390] ;  /* 0x0003900001047983 */ /* 0x001f220000300800 */
[----:B------:R-:W-:Y:S02]  /*120a0*/  IADD3 R32, P6, PT, R32, UR69, RZ ;  /* 0x0000004520207c10 */ /* 0x000fe4000ffde0ff */
[----:B------:R-:W-:-:S03]  /*120b0*/  IADD3.X R31, PT, PT, R31, UR27, RZ, P1, !PT ;  /* 0x0000001b1f1f7c10 */ /* 0x000fc60008ffe4ff */
[----:B------:R-:W-:Y:S01]  /*120c0*/  STL [R1+0x3cc], R32 ;  /* 0x0003cc2001007387 */ /* 0x000fe20000100800 */
[----:B--2---:R-:W-:Y:S02]  /*120d0*/  IADD3 R30, P1, PT, R30, UR69, RZ ;  /* 0x000000451e1e7c10 */ /* 0x004fe4000ff3e0ff */
[----:B---3--:R-:W-:Y:S02]  /*120e0*/  IADD3.X R6, PT, PT, R6, UR27, RZ, P3, !PT ;  /* 0x0000001b06067c10 */ /* 0x008fe40009ffe4ff */
[----:B------:R-:W-:-:S03]  /*120f0*/  IADD3 R29, P3, PT, R29, UR69, RZ ;  /* 0x000000451d1d7c10 */ /* 0x000fc6000ff7e0ff */
[----:B------:R0:W-:Y:S01]  /*12100*/  STL [R1+0x484], R6 ;  /* 0x0004840601007387 */ /* 0x0001e20000100800 */
[----:B------:R-:W-:-:S03]  /*12110*/  IADD3.X R28, PT, PT, R28, UR27, RZ, P4, !PT ;  /* 0x0000001b1c1c7c10 */ /* 0x000fc6000a7fe4ff */
[----:B------:R-:W-:Y:S01]  /*12120*/  STL [R1+0x3d8], R31 ;  /* 0x0003d81f01007387 */ /* 0x000fe20000100800 */
[----:B------:R-:W-:-:S03]  /*12130*/  IADD3 R27, P4, PT, R27, UR69, RZ ;  /* 0x000000451b1b7c10 */ /* 0x000fc6000ff9e0ff */
[----:B0-----:R-:W2:Y:S04]  /*12140*/  LDL.LU R6, [R1+0x460] ;  /* 0x0004600001067983 */ /* 0x001ea80000300800 */
[----:B------:R-:W-:Y:S04]  /*12150*/  STL [R1+0x3c4], R30 ;  /* 0x0003c41e01007387 */ /* 0x000fe80000100800 */
[----:B------:R-:W-:Y:S01]  /*12160*/  STL [R1+0x3bc], R29 ;  /* 0x0003bc1d01007387 */ /* 0x000fe20000100800 */
[----:B----4-:R-:W-:-:S03]  /*12170*/  IADD3.X R26, PT, PT, R26, UR27, RZ, P5, !PT ;  /* 0x0000001b1a1a7c10 */ /* 0x010fc6000affe4ff */
        /* <DEDUP_REMOVED lines=34> */
[----:B------:R0:W-:Y:S01]  /*123a0*/  STL [R1+0x3a0], R7 ;  /* 0x0003a00701007387 */ /* 0x0001e20000100800 */
[----:B------:R-:W-:-:S03]  /*123b0*/  IADD3.X R9, PT, PT, R9, UR27, RZ, P4, !PT ;  /* 0x0000001b09097c10 */ /* 0x000fc6000a7fe4ff */
[----:B------:R-:W-:Y:S04]  /*123c0*/  STL [R1+0x384], R11 ;  /* 0x0003840b01007387 */ /* 0x000fe80000100800 */
[----:B0-----:R-:W3:Y:S04]  /*123d0*/  LDL.LU R7, [R1+0x388] ;  /* 0x0003880001077983 */ /* 0x001ee80000300800 */
[----:B------:R0:W-:Y:S04]  /*123e0*/  STL [R1+0x37c], R5 ;  /* 0x00037c0501007387 */ /* 0x0001e80000100800 */
[----:B0-----:R-:W4:Y:S04]  /*123f0*/  LDL.LU R5, [R1+0x374] ;  /* 0x0003740001057983 */ /* 0x001f280000300800 */
[----:B------:R-:W4:Y:S01]  /*12400*/  LDL.LU R32, [R1+0x380] ;  /* 0x0003800001207983 */ /* 0x000f220000300800 */
[----:B------:R-:W-:-:S03]  /*12410*/  IADD3 R8, P4, PT, R8, UR69, RZ ;  /* 0x0000004508087c10 */ /* 0x000fc6000ff9e0ff */
[----:B------:R-:W-:Y:S04]  /*12420*/  STL [R1+0x398], R9 ;  /* 0x0003980901007387 */ /* 0x000fe80000100800 */
[----:B------:R-:W4:Y:S04]  /*12430*/  LDL.LU R31, [R1+0x36c] ;  /* 0x00036c00011f7983 */ /* 0x000f280000300800 */
[----:B------:R-:W-:Y:S01]  /*12440*/  STL [R1+0x468], R8 ;  /* 0x0004680801007387 */ /* 0x000fe20000100800 */
[----:B------:R-:W-:-:S03]  /*12450*/  IADD3.X R4, PT, PT, R4, UR27, RZ, P5, !PT ;  /* 0x0000001b04047c10 */ /* 0x000fc6000affe4ff */
[----:B------:R-:W4:Y:S04]  /*12460*/  LDL.LU R30, [R1+0x378] ;  /* 0x00037800011e7983 */ /* 0x000f280000300800 */
[----:B------:R0:W-:Y:S04]  /*12470*/  STL [R1+0x390], R4 ;  /* 0x0003900401007387 */ /* 0x0001e80000100800 */
[----:B0-----:R-:W4:Y:S04]  /*12480*/  LDL.LU R4, [R1+0x364] ;  /* 0x0003640001047983 */ /* 0x001f280000300800 */
[----:B------:R-:W4:Y:S04]  /*12490*/  LDL.LU R29, [R1+0x464] ;  /* 0x00046400011d7983 */ /* 0x000f280000300800 */
[----:B------:R-:W4:Y:S04]  /*124a0*/  LDL.LU R28, [R1+0x35c] ;  /* 0x00035c00011c7983 */ /* 0x000f280000300800 */
[----:B------:R-:W4:Y:S01]  /*124b0*/  LDL.LU R27, [R1+0x45c] ;  /* 0x00045c00011b7983 */ /* 0x000f220000300800 */
[----:B--2---:R-:W-:-:S05]  /*124c0*/  IADD3 R6, P5, PT, R6, UR69, RZ ;  /* 0x0000004506067c10 */ /* 0x004fca000ffbe0ff */
[----:B------:R0:W-:Y:S04]  /*124d0*/  STL [R1+0x460], R6 ;  /* 0x0004600601007387 */ /* 0x0001e80000100800 */
[----:B------:R-:W2:Y:S04]  /*124e0*/  LDL.LU R26, [R1+0x354] ;  /* 0x00035400011a7983 */ /* 0x000ea80000300800 */
        /* <DEDUP_REMOVED lines=16> */
[----:B0-----:R-:W2:Y:S04]  /*125f0*/  LDL.LU R6, [R1+0x334] ;  /* 0x0003340001067983 */ /* 0x001ea80000300800 */
[----:B------:R-:W2:Y:S01]  /*12600*/  LDL.LU R9, [R1+0x310] ;  /* 0x0003100001097983 */ /* 0x000ea20000300800 */
[----:B---3--:R-:W-:-:S05]  /*12610*/  IADD3.X R7, PT, PT, R7, UR27, RZ, P6, !PT ;  /* 0x0000001b07077c10 */ /* 0x008fca000b7fe4ff */
[----:B------:R0:W-:Y:S01]  /*12620*/  STL [R1+0x388], R7 ;  /* 0x0003880701007387 */ /* 0x0001e20000100800 */
[----:B----4-:R-:W-:-:S03]  /*12630*/  IADD3 R5, P6, PT, R5, UR69, RZ ;  /* 0x0000004505057c10 */ /* 0x010fc6000ffde0ff */
[----:B0-----:R-:W3:Y:S01]  /*12640*/  LDL.LU R7, [R1+0x32c] ;  /* 0x00032c0001077983 */ /* 0x001ee20000300800 */
[----:B------:R-:W-:-:S03]  /*12650*/  IADD3.X R32, PT, PT, R32, UR27, RZ, P1, !PT ;  /* 0x0000001b20207c10 */ /* 0x000fc60008ffe4ff */
[----:B------:R0:W-:Y:S01]  /*12660*/  STL [R1+0x374], R5 ;  /* 0x0003740501007387 */ /* 0x0001e20000100800 */
[----:B------:R-:W-:-:S03]  /*12670*/  IADD3 R31, P1, PT, R31, UR69, RZ ;  /* 0x000000451f1f7c10 */ /* 0x000fc6000ff3e0ff */
[----:B0-----:R-:W4:Y:S01]  /*12680*/  LDL.LU R5, [R1+0x308] ;  /* 0x0003080001057983 */ /* 0x001f220000300800 */
[----:B------:R-:W-:-:S03]  /*12690*/  IADD3.X R30, PT, PT, R30, UR27, RZ, P3, !PT ;  /* 0x0000001b1e1e7c10 */ /* 0x000fc60009ffe4ff */
[----:B------:R-:W-:Y:S01]  /*126a0*/  STL [R1+0x380], R32 ;  /* 0x0003802001007387 */ /* 0x000fe20000100800 */
[----:B------:R-:W-:-:S05]  /*126b0*/  IADD3 R4, P3, PT, R4, UR69, RZ ;  /* 0x0000004504047c10 */ /* 0x000fca000ff7e0ff */
[----:B------:R0:W-:Y:S04]  /*126c0*/  STL [R1+0x364], R4 ;  /* 0x0003640401007387 */ /* 0x0001e80000100800 */
[----:B------:R-:W-:Y:S04]  /*126d0*/  STL [R1+0x36c], R31 ;  /* 0x00036c1f01007387 */ /* 0x000fe80000100800 */
[----:B0-----:R-:W4:Y:S01]  /*126e0*/  LDL.LU R4, [R1+0x324] ;  /* 0x0003240001047983 */ /* 0x001f220000300800 */
[----:B------:R-:W-:Y:S02]  /*126f0*/  IADD3.X R29, PT, PT, R29, UR27, RZ, P4, !PT ;  /* 0x0000001b1d1d7c10 */ /* 0x000fe4000a7fe4ff */
[----:B------:R-:W-:-:S02]  /*12700*/  IADD3 R28, P4, PT, R28, UR69, RZ ;  /* 0x000000451c1c7c10 */ /* 0x000fc4000ff9e0ff */
[----:B------:R-:W-:Y:S01]  /*12710*/  IADD3.X R27, PT, PT, R27, UR27, RZ, P5, !PT ;  /* 0x0000001b1b1b7c10 */ /* 0x000fe2000affe4ff */
[----:B------:R-:W-:Y:S04]  /*12720*/  STL [R1+0x378], R30 ;  /* 0x0003781e01007387 */ /* 0x000fe80000100800 */
[----:B------:R-:W-:Y:S04]  /*12730*/  STL [R1+0x464], R29 ;  /* 0x0004641d01007387 */ /* 0x000fe80000100800 */
[----:B------:R-:W-:Y:S04]  /*12740*/  STL [R1+0x35c], R28 ;  /* 0x00035c1c01007387 */ /* 0x000fe80000100800 */
[----:B------:R-:W-:Y:S01]  /*12750*/  STL [R1+0x45c], R27 ;  /* 0x00045c1b01007387 */ /* 0x000fe20000100800 */
[----:B--2---:R-:W-:-:S02]  /*12760*/  IADD3 R26, P5, PT, R26, UR69, RZ ;  /* 0x000000451a1a7c10 */ /* 0x004fc4000ffbe0ff */
        /* <DEDUP_REMOVED lines=32> */
[----:B------:R0:W-:Y:S01]  /*12970*/  STL [R1+0x318], R8 ;  /* 0x0003180801007387 */ /* 0x0001e20000100800 */
[----:B------:R-:W-:-:S03]  /*12980*/  IADD3 R9, P4, PT, R9, UR69, RZ ;  /* 0x0000004509097c10 */ /* 0x000fc6000ff9e0ff */
[----:B------:R-:W-:Y:S04]  /*12990*/  STL [R1+0x33c], R11 ;  /* 0x00033c0b01007387 */ /* 0x000fe80000100800 */
[----:B0-----:R-:W2:Y:S04]  /*129a0*/  LDL.LU R8, [R1+0x300] ;  /* 0x0003000001087983 */ /* 0x001ea80000300800 */
[----:B------:R0:W-:Y:S04]  /*129b0*/  STL [R1+0x334], R6 ;  /* 0x0003340601007387 */ /* 0x0001e80000100800 */
[----:B0-----:R-:W2:Y:S04]  /*129c0*/  LDL.LU R6, [R1+0x31c] ;  /* 0x00031c0001067983 */ /* 0x001ea80000300800 */
[----:B------:R-:W2:Y:S01]  /*129d0*/  LDL.LU R32, [R1+0x2f8] ;  /* 0x0002f80001207983 */ /* 0x000ea20000300800 */
[----:B---3--:R-:W-:-:S03]  /*129e0*/  IADD3.X R7, PT, PT, R7, UR27, RZ, P5, !PT ;  /* 0x0000001b07077c10 */ /* 0x008fc6000affe4ff */
[----:B------:R-:W-:Y:S04]  /*129f0*/  STL [R1+0x310], R9 ;  /* 0x0003100901007387 */ /* 0x000fe80000100800 */
[----:B------:R-:W3:Y:S04]  /*12a00*/  LDL.LU R31, [R1+0x314] ;  /* 0x00031400011f7983 */ /* 0x000ee80000300800 */
[----:B------:R-:W-:Y:S01]  /*12a10*/  STL [R1+0x32c], R7 ;  /* 0x00032c0701007387 */ /* 0x000fe20000100800 */
[----:B----4-:R-:W-:-:S03]  /*12a20*/  IADD3 R5, P5, PT, R5, UR69, RZ ;  /* 0x0000004505057c10 */ /* 0x010fc6000ffbe0ff */
[----:B------:R-:W4:Y:S04]  /*12a30*/  LDL.LU R30, [R1+0x2f0] ;  /* 0x0002f000011e7983 */ /* 0x000f280000300800 */
[----:B------:R0:W-:Y:S04]  /*12a40*/  STL [R1+0x308], R5 ;  /* 0x0003080501007387 */ /* 0x0001e80000100800 */
[----:B0-----:R-:W4:Y:S04]  /*12a50*/  LDL.LU R5, [R1+0x30c] ;  /* 0x00030c0001057983 */ /* 0x001f280000300800 */
[----:B------:R-:W4:Y:S04]  /*12a60*/  LDL.LU R29, [R1+0x2e8] ;  /* 0x0002e800011d7983 */ /* 0x000f280000300800 */
[----:B------:R-:W4:Y:S04]  /*12a70*/  LDL.LU R28, [R1+0x304] ;  /* 0x00030400011c7983 */ /* 0x000f280000300800 */
[----:B------:R-:W4:Y:S01]  /*12a80*/  LDL.LU R27, [R1+0x2e0] ;  /* 0x0002e000011b7983 */ /* 0x000f220000300800 */
[----:B------:R-:W-:-:S05]  /*12a90*/  IADD3.X R4, PT, PT, R4, UR27, RZ, P6, !PT ;  /* 0x0000001b04047c10 */ /* 0x000fca000b7fe4ff */
        /* <DEDUP_REMOVED lines=20> */
[----:B--2---:R-:W-:-:S05]  /*12be0*/  IADD3 R8, P6, PT, R8, UR69, RZ ;  /* 0x0000004508087c10 */ /* 0x004fca000ffde0ff */
[----:B------:R0:W-:Y:S01]  /*12bf0*/  STL [R1+0x300], R8 ;  /* 0x0003000801007387 */ /* 0x0001e20000100800 */
[----:B------:R-:W-:-:S03]  /*12c00*/  IADD3.X R6, PT, PT, R6, UR27, RZ, P1, !PT ;  /* 0x0000001b06067c10 */ /* 0x000fc60008ffe4ff */
[----:B0-----:R-:W2:Y:S01]  /*12c10*/  LDL.LU R8, [R1+0x290] ;  /* 0x0002900001087983 */ /* 0x001ea20000300800 */
[----:B------:R-:W-:-:S03]  /*12c20*/  IADD3 R32, P1, PT, R32, UR69, RZ ;  /* 0x0000004520207c10 */ /* 0x000fc6000ff3e0ff */
[----:B------:R0:W-:Y:S01]  /*12c30*/  STL [R1+0x31c], R6 ;  /* 0x00031c0601007387 */ /* 0x0001e20000100800 */
[----:B---3--:R-:W-:-:S03]  /*12c40*/  IADD3.X R31, PT, PT, R31, UR27, RZ, P3, !PT ;  /* 0x0000001b1f1f7c10 */ /* 0x008fc60009ffe4ff */
[----:B0-----:R-:W3:Y:S04]  /*12c50*/  LDL.LU R6, [R1+0x2ac] ;  /* 0x0002ac0001067983 */ /* 0x001ee80000300800 */
[----:B------:R-:W-:Y:S01]  /*12c60*/  STL [R1+0x2f8], R32 ;  /* 0x0002f82001007387 */ /* 0x000fe20000100800 */
[----:B----4-:R-:W-:Y:S02]  /*12c70*/  IADD3 R30, P3, PT, R30, UR69, RZ ;  /* 0x000000451e1e7c10 */ /* 0x010fe4000ff7e0ff */
[----:B------:R-:W-:Y:S02]  /*12c80*/  IADD3.X R5, PT, PT, R5, UR27, RZ, P4, !PT ;  /* 0x0000001b05057c10 */ /* 0x000fe4000a7fe4ff */
[----:B------:R-:W-:-:S03]  /*12c90*/  IADD3 R29, P4, PT, R29, UR69, RZ ;  /* 0x000000451d1d7c10 */ /* 0x000fc6000ff9e0ff */
[----:B------:R0:W-:Y:S01]  /*12ca0*/  STL [R1+0x30c], R5 ;  /* 0x00030c0501007387 */ /* 0x0001e20000100800 */
[----:B------:R-:W-:-:S03]  /*12cb0*/  IADD3.X R28, PT, PT, R28, UR27, RZ, P5, !PT ;  /* 0x0000001b1c1c7c10 */ /* 0x000fc6000affe4ff */
[----:B------:R-:W-:Y:S01]  /*12cc0*/  STL [R1+0x314], R31 ;  /* 0x0003141f01007387 */ /* 0x000fe20000100800 */
[----:B------:R-:W-:-:S03]  /*12cd0*/  IADD3 R27, P5, PT, R27, UR69, RZ ;  /* 0x000000451b1b7c10 */ /* 0x000fc6000ffbe0ff */
[----:B0-----:R-:W4:Y:S04]  /*12ce0*/  LDL.LU R5, [R1+0x288] ;  /* 0x0002880001057983 */ /* 0x001f280000300800 */
[----:B------:R-:W-:Y:S04]  /*12cf0*/  STL [R1+0x2f0], R30 ;  /* 0x0002f01e01007387 */ /* 0x000fe80000100800 */
        /* <DEDUP_REMOVED lines=36> */
[----:B------:R0:W-:Y:S04]  /*12f40*/  STL [R1+0x2bc], R7 ;  /* 0x0002bc0701007387 */ /* 0x0001e80000100800 */
[----:B------:R-:W-:Y:S04]  /*12f50*/  STL [R1+0x2a0], R11 ;  /* 0x0002a00b01007387 */ /* 0x000fe80000100800 */
[----:B0-----:R-:W4:Y:S04]  /*12f60*/  LDL.LU R7, [R1+0x2a4] ;  /* 0x0002a40001077983 */ /* 0x001f280000300800 */
[----:B------:R0:W-:Y:S04]  /*12f70*/  STL [R1+0x298], R4 ;  /* 0x0002980401007387 */ /* 0x0001e80000100800 */
[----:B0-----:R-:W4:Y:S01]  /*12f80*/  LDL.LU R4, [R1+0x280] ;  /* 0x0002800001047983 */ /* 0x001f220000300800 */
[----:B------:R-:W-:-:S03]  /*12f90*/  IADD3.X R9, PT, PT, R9, UR27, RZ, P5, !PT ;  /* 0x0000001b09097c10 */ /* 0x000fc6000affe4ff */
[----:B------:R-:W4:Y:S04]  /*12fa0*/  LDL.LU R32, [R1+0x29c] ;  /* 0x00029c0001207983 */ /* 0x000f280000300800 */
[----:B------:R-:W-:Y:S04]  /*12fb0*/  STL [R1+0x2b4], R9 ;  /* 0x0002b40901007387 */ /* 0x000fe80000100800 */
[----:B------:R-:W4:Y:S01]  /*12fc0*/  LDL.LU R31, [R1+0x278] ;  /* 0x00027800011f7983 */ /* 0x000f220000300800 */
[----:B--2---:R-:W-:-:S05]  /*12fd0*/  IADD3 R8, P5, PT, R8, UR69, RZ ;  /* 0x0000004508087c10 */ /* 0x004fca000ffbe0ff */
[----:B------:R-:W-:Y:S04]  /*12fe0*/  STL [R1+0x290], R8 ;  /* 0x0002900801007387 */ /* 0x000fe80000100800 */
[----:B------:R-:W2:Y:S01]  /*12ff0*/  LDL.LU R30, [R1+0x294] ;  /* 0x00029400011e7983 */ /* 0x000ea20000300800 */
[----:B---3--:R-:W-:-:S05]  /*13000*/  IADD3.X R6, PT, PT, R6, UR27, RZ, P6, !PT ;  /* 0x0000001b06067c10 */ /* 0x008fca000b7fe4ff */
[----:B------:R0:W-:Y:S04]  /*13010*/  STL [R1+0x2ac], R6 ;  /* 0x0002ac0601007387 */ /* 0x0001e80000100800 */
[----:B0-----:R-:W3:Y:S04]  /*13020*/  LDL.LU R6, [R1+0x270] ;  /* 0x0002700001067983 */ /* 0x001ee80000300800 */
[----:B------:R-:W3:Y:S04]  /*13030*/  LDL.LU R29, [R1+0x28c] ;  /* 0x00028c00011d7983 */ /* 0x000ee80000300800 */
[----:B------:R-:W3:Y:S04]  /*13040*/  LDL.LU R28, [R1+0x268] ;  /* 0x00026800011c7983 */ /* 0x000ee80000300800 */
[----:B------:R-:W3:Y:S01]  /*13050*/  LDL.LU R27, [R1+0x284] ;  /* 0x00028400011b7983 */ /* 0x000ee20000300800 */
[----:B----4-:R-:W-:-:S05]  /*13060*/  IADD3 R5, P6, PT, R5, UR69, RZ ;  /* 0x0000004505057c10 */ /* 0x010fca000ffde0ff */
        /* <DEDUP_REMOVED lines=20> */
[----:B------:R-:W-:-:S05]  /*131b0*/  IADD3.X R7, PT, PT, R7, UR27, RZ, P1, !PT ;  /* 0x0000001b07077c10 */ /* 0x000fca0008ffe4ff */
[----:B------:R0:W-:Y:S01]  /*131c0*/  STL [R1+0x2a4], R7 ;  /* 0x0002a40701007387 */ /* 0x0001e20000100800 */
[----:B------:R-:W-:-:S03]  /*131d0*/  IADD3 R4, P1, PT, R4, UR69, RZ ;  /* 0x0000004504047c10 */ /* 0x000fc6000ff3e0ff */
[----:B0-----:R-:W4:Y:S04]  /*131e0*/  LDL.LU R7, [R1+0x234] ;  /* 0x0002340001077983 */ /* 0x001f280000300800 */
[----:B------:R0:W-:Y:S04]  /*131f0*/  STL [R1+0x280], R4 ;  /* 0x0002800401007387 */ /* 0x0001e80000100800 */
[----:B0-----:R-:W4:Y:S01]  /*13200*/  LDL.LU R4, [R1+0x210] ;  /* 0x0002100001047983 */ /* 0x001f220000300800 */
[----:B------:R-:W-:Y:S02]  /*13210*/  IADD3.X R32, PT, PT, R32, UR27, RZ, P3, !PT ;  /* 0x0000001b20207c10 */ /* 0x000fe40009ffe4ff */
[----:B------:R-:W-:-:S03]  /*13220*/  IADD3 R31, P3, PT, R31, UR69, RZ ;  /* 0x000000451f1f7c10 */ /* 0x000fc6000ff7e0ff */
[----:B------:R-:W-:Y:S01]  /*13230*/  STL [R1+0x29c], R32 ;  /* 0x00029c2001007387 */ /* 0x000fe20000100800 */
[----:B--2---:R-:W-:Y:S02]  /*13240*/  IADD3.X R30, PT, PT, R30, UR27, RZ, P4, !PT ;  /* 0x0000001b1e1e7c10 */ /* 0x004fe4000a7fe4ff */
[----:B---3--:R-:W-:Y:S02]  /*13250*/  IADD3 R6, P4, PT, R6, UR69, RZ ;  /* 0x0000004506067c10 */ /* 0x008fe4000ff9e0ff */
[----:B------:R-:W-:-:S03]  /*13260*/  IADD3.X R29, PT, PT, R29, UR27, RZ, P5, !PT ;  /* 0x0000001b1d1d7c10 */ /* 0x000fc6000affe4ff */
[----:B------:R0:W-:Y:S01]  /*13270*/  STL [R1+0x270], R6 ;  /* 0x0002700601007387 */ /* 0x0001e20000100800 */
[----:B------:R-:W-:-:S03]  /*13280*/  IADD3 R28, P5, PT, R28, UR69, RZ ;  /* 0x000000451c1c7c10 */ /* 0x000fc6000ffbe0ff */
[----:B------:R-:W-:Y:S01]  /*13290*/  STL [R1+0x278], R31 ;  /* 0x0002781f01007387 */ /* 0x000fe20000100800 */
[----:B------:R-:W-:-:S03]  /*132a0*/  IADD3.X R27, PT, PT, R27, UR27, RZ, P6, !PT ;  /* 0x0000001b1b1b7c10 */ /* 0x000fc6000b7fe4ff */
[----:B0-----:R-:W2:Y:S04]  /*132b0*/  LDL.LU R6, [R1+0x22c] ;  /* 0x00022c0001067983 */ /* 0x001ea80000300800 */
[----:B------:R-:W-:Y:S04]  /*132c0*/  STL [R1+0x294], R30 ;  /* 0x0002941e01007387 */ /* 0x000fe80000100800 */
[----:B------:R-:W-:Y:S01]  /*132d0*/  STL [R1+0x28c], R29 ;  /* 0x00028c1d01007387 */ /* 0x000fe20000100800 */
[----:B----4-:R-:W-:-:S03]  /*132e0*/  IADD3 R26, P6, PT, R26, UR69, RZ ;  /* 0x000000451a1a7c10 */ /* 0x010fc6000ffde0ff */
        /* <DEDUP_REMOVED lines=34> */
[----:B------:R0:W-:Y:S01]  /*13510*/  STL [R1+0x220], R8 ;  /* 0x0002200801007387 */ /* 0x0001e20000100800 */
[----:B------:R-:W-:-:S03]  /*13520*/  IADD3 R9, P5, PT, R9, UR69, RZ ;  /* 0x0000004509097c10 */ /* 0x000fc6000ffbe0ff */
[----:B------:R-:W-:Y:S04]  /*13530*/  STL [R1+0x244], R11 ;  /* 0x0002440b01007387 */ /* 0x000fe80000100800 */
[----:B0-----:R-:W3:Y:S04]  /*13540*/  LDL.LU R8, [R1+0x208] ;  /* 0x0002080001087983 */ /* 0x001ee80000300800 */
[----:B------:R0:W-:Y:S04]  /*13550*/  STL [R1+0x23c], R5 ;  /* 0x00023c0501007387 */ /* 0x0001e80000100800 */
[----:B0-----:R-:W4:Y:S04]  /*13560*/  LDL.LU R5, [R1+0x224] ;  /* 0x0002240001057983 */ /* 0x001f280000300800 */
[----:B------:R-:W4:Y:S01]  /*13570*/  LDL.LU R32, [R1+0x200] ;  /* 0x0002000001207983 */ /* 0x000f220000300800 */
[----:B------:R-:W-:-:S03]  /*13580*/  IADD3.X R7, PT, PT, R7, UR27, RZ, P6, !PT ;  /* 0x0000001b07077c10 */ /* 0x000fc6000b7fe4ff */
[----:B------:R-:W-:Y:S04]  /*13590*/  STL [R1+0x218], R9 ;  /* 0x0002180901007387 */ /* 0x000fe80000100800 */
[----:B------:R-:W4:Y:S04]  /*135a0*/  LDL.LU R31, [R1+0x21c] ;  /* 0x00021c00011f7983 */ /* 0x000f280000300800 */
[----:B------:R-:W-:Y:S01]  /*135b0*/  STL [R1+0x234], R7 ;  /* 0x0002340701007387 */ /* 0x000fe20000100800 */
[----:B------:R-:W-:-:S03]  /*135c0*/  IADD3 R4, P6, PT, R4, UR69, RZ ;  /* 0x0000004504047c10 */ /* 0x000fc6000ffde0ff */
[----:B------:R-:W4:Y:S04]  /*135d0*/  LDL.LU R30, [R1+0x1f8] ;  /* 0x0001f800011e7983 */ /* 0x000f280000300800 */
[----:B------:R0:W-:Y:S04]  /*135e0*/  STL [R1+0x210], R4 ;  /* 0x0002100401007387 */ /* 0x0001e80000100800 */
[----:B0-----:R-:W4:Y:S04]  /*135f0*/  LDL.LU R4, [R1+0x214] ;  /* 0x0002140001047983 */ /* 0x001f280000300800 */
[----:B------:R-:W4:Y:S04]  /*13600*/  LDL.LU R29, [R1+0x1f0] ;  /* 0x0001f000011d7983 */ /* 0x000f280000300800 */
[----:B------:R-:W4:Y:S04]  /*13610*/  LDL.LU R28, [R1+0x20c] ;  /* 0x00020c00011c7983 */ /* 0x000f280000300800 */
[----:B------:R-:W4:Y:S01]  /*13620*/  LDL.LU R27, [R1+0x1e8] ;  /* 0x0001e800011b7983 */ /* 0x000f220000300800 */
[----:B--2---:R-:W-:-:S05]  /*13630*/  IADD3.X R6, PT, PT, R6, UR27, RZ, P1, !PT ;  /* 0x0000001b06067c10 */ /* 0x004fca0008ffe4ff */
        /* <DEDUP_REMOVED lines=20> */
[----:B---3--:R-:W-:-:S05]  /*13780*/  IADD3 R8, P1, PT, R8, UR69, RZ ;  /* 0x0000004508087c10 */ /* 0x008fca000ff3e0ff */
[----:B------:R0:W-:Y:S01]  /*13790*/  STL [R1+0x208], R8 ;  /* 0x0002080801007387 */ /* 0x0001e20000100800 */
[----:B----4-:R-:W-:-:S03]  /*137a0*/  IADD3.X R5, PT, PT, R5, UR27, RZ, P3, !PT ;  /* 0x0000001b05057c10 */ /* 0x010fc60009ffe4ff */
[----:B0-----:R-:W3:Y:S01]  /*137b0*/  LDL.LU R8, [R1+0x198] ;  /* 0x0001980001087983 */ /* 0x001ee20000300800 */
[----:B------:R-:W-:-:S03]  /*137c0*/  IADD3 R32, P3, PT, R32, UR69, RZ ;  /* 0x0000004520207c10 */ /* 0x000fc6000ff7e0ff */
[----:B------:R0:W-:Y:S01]  /*137d0*/  STL [R1+0x224], R5 ;  /* 0x0002240501007387 */ /* 0x0001e20000100800 */
[----:B------:R-:W-:-:S03]  /*137e0*/  IADD3.X R31, PT, PT, R31, UR27, RZ, P4, !PT ;  /* 0x0000001b1f1f7c10 */ /* 0x000fc6000a7fe4ff */
[----:B0-----:R-:W4:Y:S04]  /*137f0*/  LDL.LU R5, [R1+0x1b4] ;  /* 0x0001b40001057983 */ /* 0x001f280000300800 */
[----:B------:R-:W-:Y:S01]  /*13800*/  STL [R1+0x200], R32 ;  /* 0x0002002001007387 */ /* 0x000fe20000100800 */
[----:B------:R-:W-:-:S05]  /*13810*/  IADD3.X R4, PT, PT, R4, UR27, RZ, P5, !PT ;  /* 0x0000001b04047c10 */ /* 0x000fca000affe4ff */
[----:B------:R0:W-:Y:S04]  /*13820*/  STL [R1+0x214], R4 ;  /* 0x0002140401007387 */ /* 0x0001e80000100800 */
[----:B------:R-:W-:Y:S04]  /*13830*/  STL [R1+0x21c], R31 ;  /* 0x00021c1f01007387 */ /* 0x000fe80000100800 */
[----:B0-----:R-:W4:Y:S01]  /*13840*/  LDL.LU R4, [R1+0x190] ;  /* 0x0001900001047983 */ /* 0x001f220000300800 */
[----:B------:R-:W-:Y:S02]  /*13850*/  IADD3 R30, P4, PT, R30, UR69, RZ ;  /* 0x000000451e1e7c10 */ /* 0x000fe4000ff9e0ff */
[----:B------:R-:W-:-:S02]  /*13860*/  IADD3 R29, P5, PT, R29, UR69, RZ ;  /* 0x000000451d1d7c10 */ /* 0x000fc4000ffbe0ff */
[----:B------:R-:W-:Y:S02]  /*13870*/  IADD3.X R28, PT, PT, R28, UR27, RZ, P6, !PT ;  /* 0x0000001b1c1c7c10 */ /* 0x000fe4000b7fe4ff */
[----:B------:R-:W-:Y:S01]  /*13880*/  IADD3 R27, P6, PT, R27, UR69, RZ ;  /* 0x000000451b1b7c10 */ /* 0x000fe2000ffde0ff */
[----:B------:R-:W-:Y:S04]  /*13890*/  STL [R1+0x1f8], R30 ;  /* 0x0001f81e01007387 */ /* 0x000fe80000100800 */
[----:B------:R-:W-:Y:S04]  /*138a0*/  STL [R1+0x1f0], R29 ;  /* 0x0001f01d01007387 */ /* 0x000fe80000100800 */
[----:B------:R-:W-:Y:S04]  /*138b0*/  STL [R1+0x20c], R28 ;  /* 0x00020c1c01007387 */ /* 0x000fe80000100800 */
[----:B------:R-:W-:Y:S01]  /*138c0*/  STL [R1+0x1e8], R27 ;  /* 0x0001e81b01007387 */ /* 0x000fe20000100800 */
[----:B--2---:R-:W-:-:S02]  /*138d0*/  IADD3.X R26, PT, PT, R26, UR27, RZ, P1, !PT ;  /* 0x0000001b1a1a7c10 */ /* 0x004fc40008ffe4ff */
        /* <DEDUP_REMOVED lines=32> */
[----:B------:R0:W-:Y:S01]  /*13ae0*/  STL [R1+0x1c4], R7 ;  /* 0x0001c40701007387 */ /* 0x0001e20000100800 */
[----:B------:R-:W-:-:S03]  /*13af0*/  IADD3.X R9, PT, PT, R9, UR27, RZ, P6, !PT ;  /* 0x0000001b09097c10 */ /* 0x000fc6000b7fe4ff */
[----:B------:R-:W-:Y:S04]  /*13b00*/  STL [R1+0x1a8], R11 ;  /* 0x0001a80b01007387 */ /* 0x000fe80000100800 */
[----:B0-----:R-:W2:Y:S04]  /*13b10*/  LDL.LU R7, [R1+0x1ac] ;  /* 0x0001ac0001077983 */ /* 0x001ea80000300800 */
[----:B------:R0:W-:Y:S04]  /*13b20*/  STL [R1+0x1a0], R6 ;  /* 0x0001a00601007387 */ /* 0x0001e80000100800 */
[----:B0-----:R-:W2:Y:S04]  /*13b30*/  LDL.LU R6, [R1+0x188] ;  /* 0x0001880001067983 */ /* 0x001ea80000300800 */
[----:B------:R-:W2:Y:S01]  /*13b40*/  LDL.LU R32, [R1+0x1a4] ;  /* 0x0001a40001207983 */ /* 0x000ea20000300800 */
[----:B---3--:R-:W-:-:S03]  /*13b50*/  IADD3 R8, P6, PT, R8, UR69, RZ ;  /* 0x0000004508087c10 */ /* 0x008fc6000ffde0ff */
[----:B------:R-:W-:Y:S04]  /*13b60*/  STL [R1+0x1bc], R9 ;  /* 0x0001bc0901007387 */ /* 0x000fe80000100800 */
[----:B------:R-:W3:Y:S04]  /*13b70*/  LDL.LU R31, [R1+0x180] ;  /* 0x00018000011f7983 */ /* 0x000ee80000300800 */
[----:B------:R-:W-:Y:S01]  /*13b80*/  STL [R1+0x198], R8 ;  /* 0x0001980801007387 */ /* 0x000fe20000100800 */
[----:B----4-:R-:W-:-:S03]  /*13b90*/  IADD3.X R5, PT, PT, R5, UR27, RZ, P1, !PT ;  /* 0x0000001b05057c10 */ /* 0x010fc60008ffe4ff */
[----:B------:R-:W4:Y:S04]  /*13ba0*/  LDL.LU R30, [R1+0x19c] ;  /* 0x00019c00011e7983 */ /* 0x000f280000300800 */
[----:B------:R0:W-:Y:S04]  /*13bb0*/  STL [R1+0x1b4], R5 ;  /* 0x0001b40501007387 */ /* 0x0001e80000100800 */
[----:B0-----:R-:W4:Y:S04]  /*13bc0*/  LDL.LU R5, [R1+0x170] ;  /* 0x0001700001057983 */ /* 0x001f280000300800 */
[----:B------:R-:W4:Y:S04]  /*13bd0*/  LDL.LU R29, [R1+0x194] ;  /* 0x00019400011d7983 */ /* 0x000f280000300800 */
[----:B------:R-:W4:Y:S04]  /*13be0*/  LDL.LU R28, [R1+0x168] ;  /* 0x00016800011c7983 */ /* 0x000f280000300800 */
[----:B------:R-:W4:Y:S01]  /*13bf0*/  LDL.LU R27, [R1+0x18c] ;  /* 0x00018c00011b7983 */ /* 0x000f220000300800 */
[----:B------:R-:W-:-:S05]  /*13c00*/  IADD3 R4, P1, PT, R4, UR69, RZ ;  /* 0x0000004504047c10 */ /* 0x000fca000ff3e0ff */
        /* <DEDUP_REMOVED lines=20> */
[----:B--2---:R-:W-:-:S05]  /*13d50*/  IADD3.X R7, PT, PT, R7, UR27, RZ, P3, !PT ;  /* 0x0000001b07077c10 */ /* 0x004fca0009ffe4ff */
[----:B------:R0:W-:Y:S01]  /*13d60*/  STL [R1+0x1ac], R7 ;  /* 0x0001ac0701007387 */ /* 0x0001e20000100800 */
[----:B------:R-:W-:-:S03]  /*13d70*/  IADD3 R6, P3, PT, R6, UR69, RZ ;  /* 0x0000004506067c10 */ /* 0x000fc6000ff7e0ff */
[----:B0-----:R-:W2:Y:S01]  /*13d80*/  LDL.LU R7, [R1+0x134] ;  /* 0x0001340001077983 */ /* 0x001ea20000300800 */
[----:B------:R-:W-:-:S03]  /*13d90*/  IADD3.X R32, PT, PT, R32, UR27, RZ, P4, !PT ;  /* 0x0000001b20207c10 */ /* 0x000fc6000a7fe4ff */
[----:B------:R0:W-:Y:S01]  /*13da0*/  STL [R1+0x188], R6 ;  /* 0x0001880601007387 */ /* 0x0001e20000100800 */
[----:B---3--:R-:W-:-:S03]  /*13db0*/  IADD3 R31, P4, PT, R31, UR69, RZ ;  /* 0x000000451f1f7c10 */ /* 0x008fc6000ff9e0ff */
[----:B0-----:R-:W3:Y:S01]  /*13dc0*/  LDL.LU R6, [R1+0x110] ;  /* 0x0001100001067983 */ /* 0x001ee20000300800 */
[----:B----4-:R-:W-:-:S03]  /*13dd0*/  IADD3.X R30, PT, PT, R30, UR27, RZ, P5, !PT ;  /* 0x0000001b1e1e7c10 */ /* 0x010fc6000affe4ff */
        /* <DEDUP_REMOVED lines=8> */
[----:B------:R-:W-:Y:S04]  /*13e60*/  STL [R1+0x19c], R30 ;  /* 0x00019c1e01007387 */ /* 0x000fe80000100800 */
        /* <DEDUP_REMOVED lines=46> */
[----:B------:R0:W-:Y:S04]  /*14150*/  STL [R1+0x134], R7 ;  /* 0x0001340701007387 */ /* 0x0001e80000100800 */
        /* <DEDUP_REMOVED lines=25> */
[----:B-1----:R-:W4:Y:S04]  /*142f0*/  LDL.LU R6, [R1+0xc4] ;  /* 0x0000c40001067983 */ /* 0x002f280000300800 */
        /* <DEDUP_REMOVED lines=155> */
[----:B------:R-:W2:Y:S04]  /*14cb0*/  LDL.LU R32, [R1+0x574] ;  /* 0x0005740001207983 */ /* 0x000ea80000300800 */
[----:B------:R-:W-:Y:S01]  /*14cc0*/  STL [R1+0x58c], R9 ;  /* 0x00058c0901007387 */ /* 0x000fe20000100800 */
[----:B---3--:R-:W-:-:S03]  /*14cd0*/  IADD3.X R6, PT, PT, R6, UR66, RZ, P3, !PT ;  /* 0x0000004206067c10 */ /* 0x008fc60009ffe4ff */
[----:B------:R-:W3:Y:S04]  /*14ce0*/  LDL.LU R31, [R1+0x590] ;  /* 0x00059000011f7983 */ /* 0x000ee80000300800 */
[----:B------:R0:W-:Y:S04]  /*14cf0*/  STL [R1+0x5a8], R6 ;  /* 0x0005a80601007387 */ /* 0x0001e80000100800 */
[----:B------:R-:W3:Y:S01]  /*14d00*/  LDL.LU R30, [R1+0x56c] ;  /* 0x00056c00011e7983 */ /* 0x000ee20000300800 */
[----:B----4-:R-:W-:-:S05]  /*14d10*/  IADD3 R5, P3, PT, R5, UR70, RZ ;  /* 0x0000004605057c10 */ /* 0x010fca000ff7e0ff */
        /* <DEDUP_REMOVED lines=35> */
[----:B------:R-:W-:Y:S02]  /*14f50*/  IADD3 R30, P6, PT, R30, UR70, RZ ;  /* 0x000000461e1e7c10 */ /* 0x000fe4000ffde0ff */
[----:B----4-:R-:W-:Y:S02]  /*14f60*/  IADD3.X R6, PT, PT, R6, UR66, RZ, P1, !PT ;  /* 0x0000004206067c10 */ /* 0x010fe40008ffe4ff */
[----:B------:R-:W-:-:S03]  /*14f70*/  IADD3 R29, P1, PT, R29, UR70, RZ ;  /* 0x000000461d1d7c10 */ /* 0x000fc6000ff3e0ff */
[----:B------:R0:W-:Y:S01]  /*14f80*/  STL [R1+0x588], R6 ;  /* 0x0005880601007387 */ /* 0x0001e20000100800 */
[----:B------:R-:W-:-:S03]  /*14f90*/  IADD3.X R28, PT, PT, R28, UR66, RZ, P3, !PT ;  /* 0x000000421c1c7c10 */ /* 0x000fc60009ffe4ff */
[----:B------:R-:W-:Y:S01]  /*14fa0*/  STL [R1+0x590], R31 ;  /* 0x0005901f01007387 */ /* 0x000fe20000100800 */
[----:B------:R-:W-:-:S03]  /*14fb0*/  IADD3 R27, P3, PT, R27, UR70, RZ ;  /* 0x000000461b1b7c10 */ /* 0x000fc6000ff7e0ff */
[----:B0-----:R-:W4:Y:S04]  /*14fc0*/  LDL.LU R6, [R1+0x4f8] ;  /* 0x0004f80001067983 */ /* 0x001f280000300800 */
[----:B------:R-:W-:Y:S04]  /*14fd0*/  STL [R1+0x56c], R30 ;  /* 0x00056c1e01007387 */ /* 0x000fe80000100800 */
        /* <DEDUP_REMOVED lines=34> */
[----:B------:R-:W-:Y:S04]  /*15200*/  STL [R1+0x534], R12 ;  /* 0x0005340c01007387 */ /* 0x000fe80000100800 */
[----:B------:R0:W-:Y:S04]  /*15210*/  STL [R1+0x52c], R5 ;  /* 0x00052c0501007387 */ /* 0x0001e80000100800 */
[----:B------:R-:W-:Y:S04]  /*15220*/  STL [R1+0x510], R11 ;  /* 0x0005100b01007387 */ /* 0x000fe80000100800 */
[----:B0-----:R-:W4:Y:S01]  /*15230*/  LDL.LU R5, [R1+0x514] ;  /* 0x0005140001057983 */ /* 0x001f220000300800 */
[----:B------:R-:W-:-:S02]  /*15240*/  IADD3 R4, P1, PT, R4, UR70, RZ ;  /* 0x0000004604047c10 */ /* 0x000fc4000ff3e0ff */
[----:B------:R-:W-:-:S03]  /*15250*/  IADD3.X R9, PT, PT, R9, UR66, RZ, P3, !PT ;  /* 0x0000004209097c10 */ /* 0x000fc60009ffe4ff */
[----:B------:R0:W-:Y:S04]  /*15260*/  STL [R1+0x508], R4 ;  /* 0x0005080401007387 */ /* 0x0001e80000100800 */
[----:B0-----:R-:W4:Y:S04]  /*15270*/  LDL.LU R4, [R1+0x4f0] ;  /* 0x0004f00001047983 */ /* 0x001f280000300800 */
[----:B------:R-:W4:Y:S04]  /*15280*/  LDL.LU R32, [R1+0x50c] ;  /* 0x00050c0001207983 */ /* 0x000f280000300800 */
[----:B------:R-:W-:Y:S04]  /*15290*/  STL [R1+0x524], R9 ;  /* 0x0005240901007387 */ /* 0x000fe80000100800 */
[----:B------:R-:W4:Y:S01]  /*152a0*/  LDL.LU R31, [R1+0x4e8] ;  /* 0x0004e800011f7983 */ /* 0x000f220000300800 */
[----:B--2---:R-:W-:-:S05]  /*152b0*/  IADD3 R8, P3, PT, R8, UR70, RZ ;  /* 0x0000004608087c10 */ /* 0x004fca000ff7e0ff */
[----:B------:R0:W-:Y:S04]  /*152c0*/  STL [R1+0x500], R8 ;  /* 0x0005000801007387 */ /* 0x0001e80000100800 */
        /* <DEDUP_REMOVED lines=28> */
[----:B------:R-:W-:-:S05]  /*15490*/  IADD3.X R5, PT, PT, R5, UR66, RZ, P5, !PT ;  /* 0x0000004205057c10 */ /* 0x000fca000affe4ff */
[----:B------:R0:W-:Y:S04]  /*154a0*/  STL [R1+0x514], R5 ;  /* 0x0005140501007387 */ /* 0x0001e80000100800 */
[----:B0-----:R-:W4:Y:S01]  /*154b0*/  LDL.LU R5, [R1+0xa4] ;  /* 0x0000a40001057983 */ /* 0x001f220000300800 */
[----:B------:R-:W-:Y:S02]  /*154c0*/  IADD3 R4, P5, PT, R4, UR70, RZ ;  /* 0x0000004604047c10 */ /* 0x000fe4000ffbe0ff */
[----:B------:R-:W-:-:S03]  /*154d0*/  IADD3.X R32, PT, PT, R32, UR66, RZ, P6, !PT ;  /* 0x0000004220207c10 */ /* 0x000fc6000b7fe4ff */
[----:B------:R0:W-:Y:S01]  /*154e0*/  STL [R1+0x4f0], R4 ;  /* 0x0004f00401007387 */ /* 0x0001e20000100800 */
[----:B------:R-:W-:-:S03]  /*154f0*/  IADD3 R31, P6, PT, R31, UR70, RZ ;  /* 0x000000461f1f7c10 */ /* 0x000fc6000ffde0ff */
[----:B0-----:R-:W4:Y:S04]  /*15500*/  LDL.LU R4, [R1+0x80] ;  /* 0x0000800001047983 */ /* 0x001f280000300800 */
        /* <DEDUP_REMOVED lines=55> */
[----:B------:R0:W-:Y:S04]  /*15880*/  STL [R1+0xa4], R5 ;  /* 0x0000a40501007387 */ /* 0x0001e80000100800 */
[----:B0-----:R-:W4:Y:S04]  /*15890*/  LDL.LU R5, [R1+0x70] ;  /* 0x0000700001057983 */ /* 0x001f280000300800 */
[----:B------:R-:W4:Y:S01]  /*158a0*/  LDL.LU R11, [R1+0x84] ;  /* 0x00008400010b7983 */ /* 0x000f220000300800 */
[----:B------:R-:W-:-:S05]  /*158b0*/  IADD3 R4, P4, PT, R4, UR70, RZ ;  /* 0x0000004604047c10 */ /* 0x000fca000ff9e0ff */
[----:B------:R-:W-:Y:S04]  /*158c0*/  STL [R1+0x80], R4 ;  /* 0x0000800401007387 */ /* 0x000fe80000100800 */
        /* <DEDUP_REMOVED lines=22> */
[----:B0-----:R-:W2:Y:S01]  /*15a30*/  LDL.LU R8, [R1+0x2c] ;  /* 0x00002c0001087983 */ /* 0x001ea20000300800 */
[----:B---3--:R-:W-:-:S05]  /*15a40*/  IADD3 R7, P5, PT, R7, UR70, RZ ;  /* 0x0000004607077c10 */ /* 0x008fca000ffbe0ff */
[----:B------:R0:W-:Y:S01]  /*15a50*/  STL [R1+0x78], R7 ;  /* 0x0000780701007387 */ /* 0x0001e20000100800 */
[----:B----4-:R-:W-:-:S03]  /*15a60*/  IADD3.X R6, PT, PT, R6, UR66, RZ, P6, !PT ;  /* 0x0000004206067c10 */ /* 0x010fc6000b7fe4ff */
[----:B0-----:R-:W3:Y:S01]  /*15a70*/  LDL.LU R7, [R1+0x1c] ;  /* 0x00001c0001077983 */ /* 0x001ee20000300800 */
[----:B------:R-:W-:-:S03]  /*15a80*/  IADD3.X R31, PT, PT, R31, UR66, RZ, P1, !PT ;  /* 0x000000421f1f7c10 */ /* 0x000fc60008ffe4ff */
[----:B------:R0:W-:Y:S04]  /*15a90*/  STL [R1+0x94], R6 ;  /* 0x0000940601007387 */ /* 0x0001e80000100800 */
[----:B0-----:R-:W4:Y:S01]  /*15aa0*/  LDL.LU R6, [R1+0x18] ;  /* 0x0000180001067983 */ /* 0x001f220000300800 */
[----:B------:R-:W-:Y:S02]  /*15ab0*/  IADD3 R5, P1, PT, R5, UR70, RZ ;  /* 0x0000004605057c10 */ /* 0x000fe4000ff3e0ff */
[----:B------:R-:W-:-:S03]  /*15ac0*/  IADD3.X R11, PT, PT, R11, UR66, RZ, P3, !PT ;  /* 0x000000420b0b7c10 */ /* 0x000fc60009ffe4ff */
[----:B------:R0:W-:Y:S04]  /*15ad0*/  STL [R1+0x70], R5 ;  /* 0x0000700501007387 */ /* 0x0001e80000100800 */
[----:B0-----:R-:W4:Y:S04]  /*15ae0*/  LDL.LU R5, [R1+0x14] ;  /* 0x0000140001057983 */ /* 0x001f280000300800 */
[----:B------:R-:W-:Y:S04]  /*15af0*/  STL [R1+0x8c], R31 ;  /* 0x00008c1f01007387 */ /* 0x000fe80000100800 */
[----:B------:R0:W-:Y:S04]  /*15b00*/  STL [R1+0x84], R11 ;  /* 0x0000840b01007387 */ /* 0x0001e80000100800 */
[----:B0-----:R-:W4:Y:S01]  /*15b10*/  LDL.LU R11, [R1+0x24] ;  /* 0x00002400010b7983 */ /* 0x001f220000300800 */
[----:B------:R-:W-:-:S02]  /*15b20*/  IADD3 R30, P3, PT, R30, UR70, RZ ;  /* 0x000000461e1e7c10 */ /* 0x000fc4000ff7e0ff */
[----:B------:R-:W-:Y:S01]  /*15b30*/  IADD3.X R29, PT, PT, R29, UR66, RZ, P4, !PT ;  /* 0x000000421d1d7c10 */ /* 0x000fe2000a7fe4ff */
[----:B------:R-:W-:Y:S01]  /*15b40*/  IMAD.U32 R4, RZ, RZ, UR4 ;  /* 0x00000004ff047e24 */ /* 0x000fe2000f8e00ff */
[----:B------:R-:W-:Y:S01]  /*15b50*/  IADD3 R28, P4, PT, R28, UR70, RZ ;  /* 0x000000461c1c7c10 */ /* 0x000fe2000ff9e0ff */
[----:B------:R-:W-:Y:S02]  /*15b60*/  STL [R1+0x68], R30 ;  /* 0x0000681e01007387 */ /* 0x000fe40000100800 */
[----:B------:R-:W0:Y:S02]  /*15b70*/  SYNCS.PHASECHK.TRANS64.TRYWAIT P6, [UR11], R4 ;  /* 0x00000004ff0075a7 */ /* 0x000e2400080c110b */
[----:B------:R-:W-:Y:S04]  /*15b80*/  STL [R1+0x7c], R29 ;  /* 0x00007c1d01007387 */ /* 0x000fe80000100800 */
[----:B------:R-:W-:Y:S01]  /*15b90*/  STL [R1+0x60], R28 ;  /* 0x0000601c01007387 */ /* 0x000fe20000100800 */
[----:B------:R-:W-:-:S02]  /*15ba0*/  PRMT R62, RZ, 0x7610, R62 ;  /* 0x00007610ff3e7816 */ /* 0x000fc4000000003e */
[----:B------:R-:W-:Y:S02]  /*15bb0*/  PRMT R53, RZ, 0x7610, R53 ;  /* 0x00007610ff357816 */ /* 0x000fe40000000035 */
[----:B--2---:R-:W-:Y:S02]  /*15bc0*/  IADD3.X R27, PT, PT, R27, UR66, RZ, P5, !PT ;  /* 0x000000421b1b7c10 */ /* 0x004fe4000affe4ff */
        /* <DEDUP_REMOVED lines=25> */
[----:B------:R-:W-:Y:S02]  /*15d60*/  IADD3.X R13, PT, PT, R13, UR66, RZ, P4, !PT ;  /* 0x000000420d0d7c10 */ /* 0x000fe4000a7fe4ff */
[----:B------:R-:W-:Y:S01]  /*15d70*/  IADD3 R12, P4, PT, R12, UR70, RZ ;  /* 0x000000460c0c7c10 */ /* 0x000fe2000ff9e0ff */
[----:B------:R-:W-:Y:S01]  /*15d80*/  STL [R1+0x44], R15 ;  /* 0x0000440f01007387 */ /* 0x000fe20000100800 */
[----:B------:R-:W-:-:S03]  /*15d90*/  IADD3.X R9, PT, PT, R9, UR66, RZ, P5, !PT ;  /* 0x0000004209097c10 */ /* 0x000fc6000affe4ff */
[----:B------:R-:W-:Y:S01]  /*15da0*/  STL [R1+0x28], R14 ;  /* 0x0000280e01007387 */ /* 0x000fe20000100800 */
[----:B------:R-:W-:-:S03]  /*15db0*/  IADD3.X R8, PT, PT, R8, UR66, RZ, P1, !PT ;  /* 0x0000004208087c10 */ /* 0x000fc60008ffe4ff */
[----:B------:R-:W-:Y:S04]  /*15dc0*/  STL [R1+0x3c], R13 ;  /* 0x00003c0d01007387 */ /* 0x000fe80000100800 */
[----:B------:R1:W-:Y:S04]  /*15dd0*/  STL [R1+0x2c], R8 ;  /* 0x00002c0801007387 */ /* 0x0003e80000100800 */
[----:B------:R-:W-:Y:S04]  /*15de0*/  STL [R1+0x20], R12 ;  /* 0x0000200c01007387 */ /* 0x000fe80000100800 */
[----:B------:R2:W-:Y:S01]  /*15df0*/  STL [R1+0x34], R9 ;  /* 0x0000340901007387 */ /* 0x0005e20000100800 */
[----:B-1----:R-:W-:-:S02]  /*15e00*/  SHF.R.U32.HI R8, RZ, 0x6, R10 ;  /* 0x00000006ff087819 */ /* 0x002fc4000001160a */
[----:B---3--:R-:W-:Y:S02]  /*15e10*/  IADD3.X R7, PT, PT, R7, UR66, RZ, P4, !PT ;  /* 0x0000004207077c10 */ /* 0x008fe4000a7fe4ff */
[----:B----4-:R-:W-:Y:S02]  /*15e20*/  IADD3 R6, P4, PT, R6, UR70, RZ ;  /* 0x0000004606067c10 */ /* 0x010fe4000ff9e0ff */
[--C-:B--2---:R-:W-:Y:S02]  /*15e30*/  SHF.R.U32.HI R9, RZ, 0x6, R10.reuse ;  /* 0x00000006ff097819 */ /* 0x104fe4000001160a */
[----:B------:R-:W-:Y:S02]  /*15e40*/  SHF.R.U32.HI R10, RZ, 0x6, R10 ;  /* 0x00000006ff0a7819 */ /* 0x000fe4000001160a */
[----:B------:R-:W-:Y:S02]  /*15e50*/  SGXT.U32 R8, R8, 0x1 ;  /* 0x000000010808781a */ /* 0x000fe40000000000 */
[----:B------:R-:W-:-:S02]  /*15e60*/  SGXT.U32 R9, R9, 0x1 ;  /* 0x000000010909781a */ /* 0x000fc40000000000 */
[----:B------:R-:W-:Y:S02]  /*15e70*/  SGXT.U32 R10, R10, 0x1 ;  /* 0x000000010a0a781a */ /* 0x000fe40000000000 */
[----:B------:R-:W-:Y:S02]  /*15e80*/  IADD3.X R5, PT, PT, R5, UR66, RZ, P4, !PT ;  /* 0x0000004205057c10 */ /* 0x000fe4000a7fe4ff */
[----:B------:R-:W-:-:S05]  /*15e90*/  IADD3.X R11, PT, PT, R11, UR66, RZ, P3, !PT ;  /* 0x000000420b0b7c10 */ /* 0x000fca0009ffe4ff */
[----:B------:R1:W-:Y:S04]  /*15ea0*/  STL [R1+0x24], R11 ;  /* 0x0000240b01007387 */ /* 0x0003e80000100800 */
[----:B------:R1:W-:Y:S04]  /*15eb0*/  STL [R1+0x1c], R7 ;  /* 0x00001c0701007387 */ /* 0x0003e80000100800 */
[----:B------:R1:W-:Y:S04]  /*15ec0*/  STL [R1+0x18], R6 ;  /* 0x0000180601007387 */ /* 0x0003e80000100800 */
[----:B------:R1:W-:Y:S01]  /*15ed0*/  STL [R1+0x14], R5 ;  /* 0x0000140501007387 */ /* 0x0003e20000100800 */
[----:B------:R-:W-:-:S02]  /*15ee0*/  LOP3.LUT R10, R10, 0x2, RZ, 0xfc, !PT ;  /* 0x000000020a0a7812 */ /* 0x000fc400078efcff */
[----:B------:R-:W-:Y:S02]  /*15ef0*/  LOP3.LUT R9, R9, 0x4, RZ, 0xfc, !PT ;  /* 0x0000000409097812 */ /* 0x000fe400078efcff */
[----:B------:R-:W-:Y:S02]  /*15f00*/  LOP3.LUT R8, R8, 0x6, RZ, 0xfc, !PT ;  /* 0x0000000608087812 */ /* 0x000fe400078efcff */
[----:B------:R-:W-:Y:S02]  /*15f10*/  ISETP.GE.AND P5, PT, R10, UR5, PT ;  /* 0x000000050a007c0c */ /* 0x000fe4000bfa6270 */
[----:B------:R-:W-:Y:S02]  /*15f20*/  ISETP.GE.AND P1, PT, R9, UR5, PT ;  /* 0x0000000509007c0c */ /* 0x000fe4000bf26270 */
[----:B------:R-:W-:Y:S01]  /*15f30*/  ISETP.GE.AND P3, PT, R8, UR5, PT ;  /* 0x0000000508007c0c */ /* 0x000fe2000bf66270 */
[----:B01----:R-:W-:-:S12]  /*15f40*/  @!P6 BRA `(.L_x_8) ;  /* 0x0000008c0020e947 */ /* 0x003fd80003800000 */
.L_x_16:
[----:B------:R-:W2:Y:S04]  /*15f50*/  LDL R4, [R1+0x14] ;  /* 0x0000140001047983 */ /* 0x000ea80000100800 */
[----:B------:R-:W2:Y:S04]  /*15f60*/  LDL R5, [R1+0x18] ;  /* 0x0000180001057983 */ /* 0x000ea80000100800 */
[----:B------:R-:W3:Y:S04]  /*15f70*/  LDL R19, [R1+0x24] ;  /* 0x0000240001137983 */ /* 0x000ee80000100800 */
[----:B------:R-:W4:Y:S04]  /*15f80*/  LDL R18, [R1+0x28] ;  /* 0x0000280001127983 */ /* 0x000f280000100800 */
[----:B------:R-:W3:Y:S04]  /*15f90*/  LDL R13, [R1+0x2c] ;  /* 0x00002c00010d7983 */ /* 0x000ee80000100800 */
[----:B------:R-:W3:Y:S04]  /*15fa0*/  LDL R11, [R1+0x30] ;  /* 0x00003000010b7983 */ /* 0x000ee80000100800 */
[----:B------:R0:W-:Y:S04]  /*15fb0*/  STL [R1+0x75c], R74 ;  /* 0x00075c4a01007387 */ /* 0x0001e80000100800 */
[----:B0-----:R-:W3:Y:S04]  /*15fc0*/  LDL R74, [R1+0x20] ;  /* 0x00002000014a7983 */ /* 0x001ee80000100800 */
[----:B------:R0:W-:Y:S04]  /*15fd0*/  STL [R1+0x758], R75 ;  /* 0x0007584b01007387 */ /* 0x0001e80000100800 */
[----:B0-----:R-:W4:Y:S01]  /*15fe0*/  LDL R75, [R1+0x1c] ;  /* 0x00001c00014b7983 */ /* 0x001f220000100800 */
[----:B------:R-:W0:Y:S03]  /*15ff0*/  S2R R12, SR_TID.X ;  /* 0x00000000000c7919 */ /* 0x000e260000002100 */
[----:B------:R1:W-:Y:S04]  /*16000*/  STL [R1+0x754], R73 ;  /* 0x0007544901007387 */ /* 0x0003e80000100800 */
[----:B------:R-:W-:Y:S04]  /*16010*/  STL [R1+0x750], R3 ;  /* 0x0007500301007387 */ /* 0x000fe80000100800 */
[----:B-----5:R-:W-:Y:S01]  /*16020*/  STL [R1+0x74c], R0 ;  /* 0x00074c0001007387 */ /* 0x020fe20000100800 */
[----:B------:R-:W-:-:S03]  /*16030*/  PRMT R42, RZ, 0x7610, R42 ;  /* 0x00007610ff2a7816 */ /* 0x000fc6000000002a */
[----:B-1----:R-:W4:Y:S01]  /*16040*/  LDL R73, [R1+0x40] ;  /* 0x0000400001497983 */ /* 0x002f220000100800 */
[----:B0-----:R-:W-:-:S04]  /*16050*/  SHF.R.U32.HI R12, RZ, 0x6, R12 ;  /* 0x00000006ff0c7819 */ /* 0x001fc8000001160c */
[----:B------:R-:W-:-:S04]  /*16060*/  SGXT.U32 R12, R12, 0x1 ;  /* 0x000000010c0c781a */ /* 0x000fc80000000000 */
[----:B------:R-:W-:Y:S02]  /*16070*/  LOP3.LUT R12, R12, 0x8, RZ, 0xfc, !PT ;  /* 0x000000080c0c7812 */ /* 0x000fe400078efcff */
[----:B------:R-:W-:Y:S02]  /*16080*/  PRMT R64, RZ, 0x7610, R64 ;  /* 0x00007610ff407816 */ /* 0x000fe40000000040 */
[----:B--2---:R-:W-:-:S04]  /*16090*/  @!P0 LOP3.LUT R5, R5, R4, RZ, 0x3c, !PT ;  /* 0x0000000405058212 */ /* 0x004fc800078e3cff */
[----:B------:R-:W-:-:S04]  /*160a0*/  @!P0 LOP3.LUT R4, R5, R4, RZ, 0x3c, !PT ;  /* 0x0000000405048212 */ /* 0x000fc800078e3cff */
[----:B------:R-:W-:-:S05]  /*160b0*/  @!P0 LOP3.LUT R5, R5, R4, RZ, 0x3c, !PT ;  /* 0x0000000405058212 */ /* 0x000fca00078e3cff */
[----:B------:R3:W2:Y:S02]  /*160c0*/  @!P0 LDG.E.U16 R62, desc[UR24][R4.64] ;  /* 0x00000018043e8981 */ /* 0x0006a4000c1e1500 */
[----:B---3--:R-:W-:Y:S02]  /*160d0*/  @!P5 IMAD.MOV.U32 R4, RZ, RZ, R74 ;  /* 0x000000ffff04d224 */ /* 0x008fe400078e004a */
[----:B------:R-:W0:Y:S01]  /*160e0*/  S2R R74, SR_TID.X ;  /* 0x00000000004a7919 */ /* 0x000e220000002100 */
[----:B----4-:R-:W-:Y:S02]  /*160f0*/  @!P5 IMAD.MOV.U32 R5, RZ, RZ, R75 ;  /* 0x000000ffff05d224 */ /* 0x010fe400078e004b */
[----:B------:R-:W3:Y:S04]  /*16100*/  LDL R75, [R1+0x34] ;  /* 0x00003400014b7983 */ /* 0x000ee80000100800 */
[----:B------:R1:W4:Y:S01]  /*16110*/  @!P5 LDG.E.U16 R53, desc[UR24][R4.64] ;  /* 0x000000180435d981 */ /* 0x000322000c1e1500 */
[----:B------:R-:W-:-:S02]  /*16120*/  ISETP.GE.AND P5, PT, R12, UR5, PT ;  /* 0x000000050c007c0c */ /* 0x000fc4000bfa6270 */
[----:B0-----:R-:W-:Y:S01]  /*16130*/  SHF.R.U32.HI R12, RZ, 0x6, R74 ;  /* 0x00000006ff0c7819 */ /* 0x001fe2000001164a */
[----:B-1----:R-:W-:Y:S01]  /*16140*/  @!P1 IMAD.MOV.U32 R4, RZ, RZ, R18 ;  /* 0x000000ffff049224 */ /* 0x002fe200078e0012 */
[----:B------:R-:W-:Y:S02]  /*16150*/  SHF.R.U32.HI R74, RZ, 0x6, R74 ;  /* 0x00000006ff4a7819 */ /* 0x000fe4000001164a */
[----:B------:R-:W-:Y:S01]  /*16160*/  SGXT.U32 R12, R12, 0x1 ;  /* 0x000000010c0c781a */ /* 0x000fe20000000000 */
[----:B------:R-:W0:Y:S01]  /*16170*/  S2R R18, SR_TID.X ;  /* 0x0000000000127919 */ /* 0x000e220000002100 */
[----:B------:R-:W-:Y:S02]  /*16180*/  SGXT.U32 R74, R74, 0x1 ;  /* 0x000000014a4a781a */ /* 0x000fe40000000000 */
[----:B------:R-:W-:Y:S01]  /*16190*/  LOP3.LUT R12, R12, 0xa, RZ, 0xfc, !PT ;  /* 0x0000000a0c0c7812 */ /* 0x000fe200078efcff */
[----:B------:R-:W-:Y:S01]  /*161a0*/  @!P1 IMAD.MOV.U32 R5, RZ, RZ, R19 ;  /* 0x000000ffff059224 */ /* 0x000fe200078e0013 */
[----:B------:R-:W-:Y:S01]  /*161b0*/  LOP3.LUT R74, R74, 0xc, RZ, 0xfc, !PT ;  /* 0x0000000c4a4a7812 */ /* 0x000fe200078efcff */
[----:B------:R-:W2:Y:S01]  /*161c0*/  LDL R19, [R1+0x44] ;  /* 0x0000440001137983 */ /* 0x000ea20000100800 */
[----:B------:R-:W-:-:S03]  /*161d0*/  ISETP.GE.AND P4, PT, R12, UR5, PT ;  /* 0x000000050c007c0c */ /* 0x000fc6000bf86270 */
[----:B------:R-:W2:Y:S04]  /*161e0*/  LDL R12, [R1+0x38] ;  /* 0x00003800010c7983 */ /* 0x000ea80000100800 */
[----:B------:R1:W4:Y:S01]  /*161f0*/  @!P1 LDG.E.U16 R42, desc[UR24][R4.64] ;  /* 0x00000018042a9981 */ /* 0x000322000c1e1500 */
[----:B------:R-:W-:-:S03]  /*16200*/  ISETP.GE.AND P0, PT, R74, UR5, PT ;  /* 0x000000054a007c0c */ /* 0x000fc6000bf06270 */
[----:B------:R-:W4:Y:S01]  /*16210*/  LDL R74, [R1+0x3c] ;  /* 0x00003c00014a7983 */ /* 0x000f220000100800 */
[----:B-1----:R-:W-:Y:S01]  /*16220*/  @!P3 IMAD.MOV.U32 R4, RZ, RZ, R11 ;  /* 0x000000ffff04b224 */ /* 0x002fe200078e000b */
[--C-:B0-----:R-:W-:Y:S02]  /*16230*/  SHF.R.U32.HI R11, RZ, 0x6, R18.reuse ;  /* 0x00000006ff0b7819 */ /* 0x101fe40000011612 */
[----:B------:R-:W-:Y:S02]  /*16240*/  SHF.R.U32.HI R18, RZ, 0x6, R18 ;  /* 0x00000006ff127819 */ /* 0x000fe40000011612 */
[----:B------:R-:W-:Y:S02]  /*16250*/  SGXT.U32 R11, R11, 0x1 ;  /* 0x000000010b0b781a */ /* 0x000fe40000000000 */
[----:B------:R-:W-:Y:S01]  /*16260*/  SGXT.U32 R18, R18, 0x1 ;  /* 0x000000011212781a */ /* 0x000fe20000000000 */
[----:B------:R-:W-:Y:S01]  /*16270*/  @!P3 IMAD.MOV.U32 R5, RZ, RZ, R13 ;  /* 0x000000ffff05b224 */ /* 0x000fe200078e000d */
[----:B------:R-:W-:Y:S01]  /*16280*/  LOP3.LUT R11, R11, 0x10, RZ, 0xfc, !PT ;  /* 0x000000100b0b7812 */ /* 0x000fe200078efcff */
[----:B------:R-:W4:Y:S01]  /*16290*/  LDL R13, [R1+0x48] ;  /* 0x00004800010d7983 */ /* 0x000f220000100800 */
[----:B------:R-:W-:-:S03]  /*162a0*/  LOP3.LUT R18, R18, 0xe, RZ, 0xfc, !PT ;  /* 0x0000000e12127812 */ /* 0x000fc600078efcff */
[----:B------:R3:W4:Y:S01]  /*162b0*/  @!P3 LDG.E.U16 R64, desc[UR24][R4.64] ;  /* 0x000000180440b981 */ /* 0x000722000c1e1500 */
[----:B------:R-:W-:Y:S02]  /*162c0*/  ISETP.GE.AND P1, PT, R18, UR5, PT ;  /* 0x0000000512007c0c */ /* 0x000fe4000bf26270 */
[----:B------:R-:W-:Y:S01]  /*162d0*/  ISETP.GE.AND P3, PT, R11, UR5, PT ;  /* 0x000000050b007c0c */ /* 0x000fe2000bf66270 */
[----:B------:R-:W4:Y:S04]  /*162e0*/  LDL R18, [R1+0x4c] ;  /* 0x00004c0001127983 */ /* 0x000f280000100800 */
[----:B------:R-:W4:Y:S01]  /*162f0*/  LDL R11, [R1+0x50] ;  /* 0x00005000010b7983 */ /* 0x000f220000100800 */
[----:B------:R-:W-:Y:S02]  /*16300*/  PRMT R24, RZ, 0x7610, R24 ;  /* 0x00007610ff187816 */ /* 0x000fe40000000018 */
[----:B------:R-:W-:-:S02]  /*16310*/  PRMT R39, RZ, 0x7610, R39 ;  /* 0x00007610ff277816 */ /* 0x000fc40000000027 */
[----:B------:R-:W-:Y:S02]  /*16320*/  PRMT R35, RZ, 0x7610, R35 ;  /* 0x00007610ff237816 */ /* 0x000fe40000000023 */
[----:B------:R-:W-:Y:S01]  /*16330*/  PRMT R68, RZ, 0x7610, R68 ;  /* 0x00007610ff447816 */ /* 0x000fe20000000044 */
[----:B---3--:R-:W-:Y:S02]  /*16340*/  @!P5 IMAD.MOV.U32 R5, RZ, RZ, R75 ;  /* 0x000000ffff05d224 */ /* 0x008fe400078e004b */
[----:B--2---:R-:W-:Y:S02]  /*16350*/  @!P5 IMAD.MOV.U32 R4, RZ, RZ, R12 ;  /* 0x000000ffff04d224 */ /* 0x004fe400078e000c */
[----:B------:R-:W0:Y:S03]  /*16360*/  S2R R12, SR_TID.X ;  /* 0x00000000000c7919 */ /* 0x000e260000002100 */
[----:B------:R1:W2:Y:S02]  /*16370*/  @!P5 LDG.E.U16 R24, desc[UR24][R4.64] ;  /* 0x000000180418d981 */ /* 0x0002a4000c1e1500 */
[----:B-1----:R-:W-:-:S02]  /*16380*/  @!P4 IMAD.MOV.U32 R4, RZ, RZ, R73 ;  /* 0x000000ffff04c224 */ /* 0x002fc400078e0049 */
[----:B----4-:R-:W-:Y:S01]  /*16390*/  @!P4 IMAD.MOV.U32 R5, RZ, RZ, R74 ;  /* 0x000000ffff05c224 */ /* 0x010fe200078e004a */
[----:B------:R-:W3:Y:S04]  /*163a0*/  LDL R73, [R1+0x5c] ;  /* 0x00005c0001497983 */ /* 0x000ee80000100800 */
[----:B------:R1:W4:Y:S04]  /*163b0*/  @!P4 LDG.E.U16 R39, desc[UR24][R4.64] ;  /* 0x000000180427c981 */ /* 0x000328000c1e1500 */
[----:B------:R-:W2:Y:S01]  /*163c0*/  LDL R74, [R1+0x58] ;  /* 0x00005800014a7983 */ /* 0x000ea20000100800 */
[----:B-1----:R-:W-:Y:S01]  /*163d0*/  @!P0 IMAD.MOV.U32 R4, RZ, RZ, R13 ;  /* 0x000000ffff048224 */ /* 0x002fe200078e000d */
[----:B0-----:R-:W-:Y:S01]  /*163e0*/  SHF.R.U32.HI R12, RZ, 0x6, R12 ;  /* 0x00000006ff0c7819 */ /* 0x001fe2000001160c */
[----:B------:R-:W-:-:S03]  /*163f0*/  @!P0 IMAD.MOV.U32 R5, RZ, RZ, R19 ;  /* 0x000000ffff058224 */ /* 0x000fc600078e0013 */
[----:B------:R-:W-:Y:S02]  /*16400*/  SGXT.U32 R12, R12, 0x1 ;  /* 0x000000010c0c781a */ /* 0x000fe40000000000 */
[----:B------:R0:W3:Y:S02]  /*16410*/  @!P0 LDG.E.U16 R35, desc[UR24][R4.64] ;  /* 0x0000001804238981 */ /* 0x0000e4000c1e1500 */
[----:B------:R-:W-:Y:S01]  /*16420*/  LOP3.LUT R12, R12, 0x12, RZ, 0xfc, !PT ;  /* 0x000000120c0c7812 */ /* 0x000fe200078efcff */
[----:B0-----:R-:W-:Y:S02]  /*16430*/  @!P1 IMAD.MOV.U32 R4, RZ, RZ, R11 ;  /* 0x000000ffff049224 */ /* 0x001fe400078e000b */
[----:B------:R-:W-:Y:S01]  /*16440*/  @!P1 IMAD.MOV.U32 R5, RZ, RZ, R18 ;  /* 0x000000ffff059224 */ /* 0x000fe200078e0012 */
[----:B------:R-:W-:Y:S01]  /*16450*/  ISETP.GE.AND P5, PT, R12, UR5, PT ;  /* 0x000000050c007c0c */ /* 0x000fe2000bfa6270 */
[----:B------:R-:W0:Y:S03]  /*16460*/  S2R R19, SR_TID.X ;  /* 0x0000000000137919 */ /* 0x000e260000002100 */
[----:B------:R2:W3:Y:S04]  /*16470*/  @!P1 LDG.E.U16 R68, desc[UR24][R4.64] ;  /* 0x0000001804449981 */ /* 0x0004e8000c1e1500 */
[----:B------:R-:W3:Y:S04]  /*16480*/  LDL R12, [R1+0x60] ;  /* 0x00006000010c7983 */ /* 0x000ee80000100800 */
[----:B------:R-:W3:Y:S04]  /*16490*/  LDL R11, [R1+0x70] ;  /* 0x00007000010b7983 */ /* 0x000ee80000100800 */
[----:B------:R-:W3:Y:S04]  /*164a0*/  LDL R5, [R1+0x54] ;  /* 0x0000540001057983 */ /* 0x000ee80000100800 */
[----:B------:R-:W4:Y:S01]  /*164b0*/  LDL R18, [R1+0x6c] ;  /* 0x00006c0001127983 */ /* 0x000f220000100800 */
[----:B0-----:R-:W-:-:S04]  /*164c0*/  SHF.R.U32.HI R13, RZ, 0x6, R19 ;  /* 0x00000006ff0d7819 */ /* 0x001fc80000011613 */
[----:B------:R-:W-:-:S04]  /*164d0*/  SGXT.U32 R13, R13, 0x1 ;  /* 0x000000010d0d781a */ /* 0x000fc80000000000 */
[----:B------:R-:W-:-:S04]  /*164e0*/  LOP3.LUT R13, R13, 0x14, RZ, 0xfc, !PT ;  /* 0x000000140d0d7812 */ /* 0x000fc800078efcff */
[----:B------:R-:W-:Y:S02]  /*164f0*/  ISETP.GE.AND P4, PT, R13, UR5, PT ;  /* 0x000000050d007c0c */ /* 0x000fe4000bf86270 */
[----:B------:R-:W4:Y:S01]  /*16500*/  LDL R13, [R1+0x68] ;  /* 0x00006800010d7983 */ /* 0x000f220000100800 */
[----:B------:R-:W-:-:S03]  /*16510*/  SHF.R.U32.HI R75, RZ, 0x6, R19 ;  /* 0x00000006ff4b7819 */ /* 0x000fc60000011613 */
[----:B------:R-:W4:Y:S01]  /*16520*/  LDL R19, [R1+0x64] ;  /* 0x0000640001137983 */ /* 0x000f220000100800 */
[----:B------:R-:W-:-:S04]  /*16530*/  SGXT.U32 R75, R75, 0x1 ;  /* 0x000000014b4b781a */ /* 0x000fc80000000000 */
[----:B------:R-:W-:-:S04]  /*16540*/  LOP3.LUT R75, R75, 0x16, RZ, 0xfc, !PT ;  /* 0x000000164b4b7812 */ /* 0x000fc800078efcff */
[----:B------:R-:W-:Y:S02]  /*16550*/  ISETP.GE.AND P0, PT, R75, UR5, PT ;  /* 0x000000054b007c0c */ /* 0x000fe4000bf06270 */
[----:B------:R-:W0:Y:S01]  /*16560*/  S2R R75, SR_TID.X ;  /* 0x00000000004b7919 */ /* 0x000e220000002100 */
[----:B------:R-:W-:Y:S02]  /*16570*/  PRMT R23, RZ, 0x7610, R23 ;  /* 0x00007610ff177816 */ /* 0x000fe40000000017 */
[----:B------:R-:W-:Y:S01]  /*16580*/  PRMT R34, RZ, 0x7610, R34 ;  /* 0x00007610ff227816 */ /* 0x000fe20000000022 */
[----:B--2---:R-:W-:Y:S01]  /*16590*/  @!P3 IMAD.MOV.U32 R4, RZ, RZ, R74 ;  /* 0x000000ffff04b224 */ /* 0x004fe200078e004a */
[----:B0-----:R-:W-:-:S04]  /*165a0*/  SHF.R.U32.HI R74, RZ, 0x6, R75 ;  /* 0x00000006ff4a7819 */ /* 0x001fc8000001164b */
[----:B------:R-:W-:-:S04]  /*165b0*/  SGXT.U32 R74, R74, 0x1 ;  /* 0x000000014a4a781a */ /* 0x000fc80000000000 */
[----:B------:R-:W-:Y:S01]  /*165c0*/  LOP3.LUT R74, R74, 0x1a, RZ, 0xfc, !PT ;  /* 0x0000001a4a4a7812 */ /* 0x000fe200078efcff */
[----:B---3--:R0:W2:Y:S02]  /*165d0*/  @!P3 LDG.E.U16 R23, desc[UR24][R4.64] ;  /* 0x000000180417b981 */ /* 0x0080a4000c1e1500 */
[----:B0-----:R-:W-:Y:S02]  /*165e0*/  @!P5 IMAD.MOV.U32 R4, RZ, RZ, R12 ;  /* 0x000000ffff04d224 */ /* 0x001fe400078e000c */
[----:B------:R-:W3:Y:S01]  /*165f0*/  LDL R12, [R1+0x78] ;  /* 0x00007800010c7983 */ /* 0x000ee20000100800 */
[----:B------:R-:W-:-:S03]  /*16600*/  ISETP.GE.AND P3, PT, R74, UR5, PT ;  /* 0x000000054a007c0c */ /* 0x000fc6000bf66270 */
[----:B------:R-:W2:Y:S01]  /*16610*/  LDL R74, [R1+0x74] ;  /* 0x00007400014a7983 */ /* 0x000ea20000100800 */
[----:B------:R-:W-:Y:S01]  /*16620*/  @!P5 IMAD.MOV.U32 R5, RZ, RZ, R73 ;  /* 0x000000ffff05d224 */ /* 0x000fe200078e0049 */
[----:B------:R-:W-:Y:S02]  /*16630*/  PRMT R33, RZ, 0x7610, R33 ;  /* 0x00007610ff217816 */ /* 0x000fe40000000021 */
[----:B------:R-:W2:Y:S04]  /*16640*/  LDL R73, [R1+0x7c] ;  /* 0x00007c0001497983 */ /* 0x000ea80000100800 */
[----:B------:R4:W2:Y:S02]  /*16650*/  @!P5 LDG.E.U16 R34, desc[UR24][R4.64] ;  /* 0x000000180422d981 */ /* 0x0008a4000c1e1500 */
[----:B----4-:R-:W-:-:S02]  /*16660*/  @!P4 IMAD.MOV.U32 R4, RZ, RZ, R13 ;  /* 0x000000ffff04c224 */ /* 0x010fc400078e000d */
[----:B------:R-:W0:Y:S01]  /*16670*/  S2R R13, SR_TID.X ;  /* 0x00000000000d7919 */ /* 0x000e220000002100 */
[----:B------:R-:W-:Y:S02]  /*16680*/  @!P4 IMAD.MOV.U32 R5, RZ, RZ, R19 ;  /* 0x000000ffff05c224 */ /* 0x000fe400078e0013 */
[----:B------:R-:W4:Y:S04]  /*16690*/  LDL R19, [R1+0x80] ;  /* 0x0000800001137983 */ /* 0x000f280000100800 */
[----:B------:R1:W4:Y:S02]  /*166a0*/  @!P4 LDG.E.U16 R33, desc[UR24][R4.64] ;  /* 0x000000180421c981 */ /* 0x000324000c1e1500 */
[----:B-1----:R-:W-:Y:S01]  /*166b0*/  @!P0 IMAD.MOV.U32 R4, RZ, RZ, R11 ;  /* 0x000000ffff048224 */ /* 0x002fe200078e000b */
[----:B0-----:R-:W-:-:S04]  /*166c0*/  SHF.R.U32.HI R11, RZ, 0x6, R13 ;  /* 0x00000006ff0b7819 */ /* 0x001fc8000001160d */
[----:B------:R-:W-:-:S04]  /*166d0*/  SGXT.U32 R11, R11, 0x1 ;  /* 0x000000010b0b781a */ /* 0x000fc80000000000 */
[----:B------:R-:W-:-:S04]  /*166e0*/  LOP3.LUT R11, R11, 0x1c, RZ, 0xfc, !PT ;  /* 0x0000001c0b0b7812 */ /* 0x000fc800078efcff */
[----:B------:R-:W-:Y:S02]  /*166f0*/  ISETP.GE.AND P5, PT, R11, UR5, PT ;  /* 0x000000050b007c0c */ /* 0x000fe4000bfa6270 */
[----:B------:R-:W0:Y:S01]  /*16700*/  S2R R11, SR_TID.X ;  /* 0x00000000000b7919 */ /* 0x000e220000002100 */
[----:B------:R-:W-:Y:S02]  /*16710*/  SHF.R.U32.HI R75, RZ, 0x6, R75 ;  /* 0x00000006ff4b7819 */ /* 0x000fe4000001164b */
[----:B------:R-:W-:Y:S02]  /*16720*/  SHF.R.U32.HI R13, RZ, 0x6, R13 ;  /* 0x00000006ff0d7819 */ /* 0x000fe4000001160d */
[----:B------:R-:W-:Y:S02]  /*16730*/  SGXT.U32 R75, R75, 0x1 ;  /* 0x000000014b4b781a */ /* 0x000fe40000000000 */
[----:B------:R-:W-:Y:S02]  /*16740*/  SGXT.U32 R13, R13, 0x1 ;  /* 0x000000010d0d781a */ /* 0x000fe40000000000 */
[----:B------:R-:W-:Y:S01]  /*16750*/  LOP3.LUT R75, R75, 0x18, RZ, 0xfc, !PT ;  /* 0x000000184b4b7812 */ /* 0x000fe200078efcff */
[----:B------:R-:W-:Y:S01]  /*16760*/  @!P0 IMAD.MOV.U32 R5, RZ, RZ, R18 ;  /* 0x000000ffff058224 */ /* 0x000fe200078e0012 */
[----:B------:R-:W-:Y:S01]  /*16770*/  PRMT R67, RZ, 0x7610, R67 ;  /* 0x00007610ff437816 */ /* 0x000fe20000000043 */
[----:B------:R-:W4:Y:S01]  /*16780*/  LDL R18, [R1+0x88] ;  /* 0x0000880001127983 */ /* 0x000f220000100800 */
[----:B------:R-:W-:-:S02]  /*16790*/  ISETP.GE.AND P1, PT, R75, UR5, PT ;  /* 0x000000054b007c0c */ /* 0x000fc4000bf26270 */
[----:B------:R-:W-:Y:S01]  /*167a0*/  LOP3.LUT R13, R13, 0x1e, RZ, 0xfc, !PT ;  /* 0x0000001e0d0d7812 */ /* 0x000fe200078efcff */
[----:B------:R-:W4:Y:S03]  /*167b0*/  LDL R75, [R1+0x84] ;  /* 0x00008400014b7983 */ /* 0x000f260000100800 */
[----:B------:R-:W-:Y:S01]  /*167c0*/  ISETP.GE.AND P4, PT, R13, UR5, PT ;  /* 0x000000050d007c0c */ /* 0x000fe2000bf86270 */
[----:B------:R0:W4:Y:S04]  /*167d0*/  @!P0 LDG.E.U16 R67, desc[UR24][R4.64] ;  /* 0x0000001804438981 */ /* 0x000128000c1e1500 */
[----:B------:R-:W4:Y:S01]  /*167e0*/  LDL R13, [R1+0x8c] ;  /* 0x00008c00010d7983 */ /* 0x000f220000100800 */
[----:B0-----:R-:W-:-:S03]  /*167f0*/  SHF.R.U32.HI R5, RZ, 0x6, R11 ;  /* 0x00000006ff057819 */ /* 0x001fc6000001160b */
[----:B------:R-:W4:Y:S01]  /*16800*/  LDL R11, [R1+0x90] ;  /* 0x00009000010b7983 */ /* 0x000f220000100800 */
[----:B------:R-:W-:-:S04]  /*16810*/  SGXT.U32 R5, R5, 0x1 ;  /* 0x000000010505781a */ /* 0x000fc80000000000 */
[----:B------:R-:W-:-:S04]  /*16820*/  LOP3.LUT R5, R5, 0x20, RZ, 0xfc, !PT ;  /* 0x0000002005057812 */ /* 0x000fc800078efcff */
[----:B------:R-:W-:Y:S01]  /*16830*/  ISETP.GE.AND P0, PT, R5, UR5, PT ;  /* 0x0000000505007c0c */ /* 0x000fe2000bf06270 */
[----:B---3--:R-:W-:Y:S02]  /*16840*/  @!P1 IMAD.MOV.U32 R4, RZ, RZ, R12 ;  /* 0x000000ffff049224 */ /* 0x008fe400078e000c */
[----:B------:R-:W3:Y:S01]  /*16850*/  LDL R12, [R1+0x98] ;  /* 0x00009800010c7983 */ /* 0x000ee20000100800 */
[----:B--2---:R-:W-:-:S03]  /*16860*/  @!P1 IMAD.MOV.U32 R5, RZ, RZ, R74 ;  /* 0x000000ffff059224 */ /* 0x004fc600078e004a */
[----:B------:R-:W2:Y:S01]  /*16870*/  LDL R74, [R1+0x94] ;  /* 0x00009400014a7983 */ /* 0x000ea20000100800 */
[----:B------:R-:W-:-:S06]  /*16880*/  PRMT R21, RZ, 0x7610, R21 ;  /* 0x00007610ff157816 */ /* 0x000fcc0000000015 */
[----:B------:R0:W2:Y:S02]  /*16890*/  @!P1 LDG.E.U16 R21, desc[UR24][R4.64] ;  /* 0x0000001804159981 */ /* 0x0000a4000c1e1500 */
[----:B0-----:R-:W-:Y:S02]  /*168a0*/  @!P3 IMAD.MOV.U32 R5, RZ, RZ, R73 ;  /* 0x000000ffff05b224 */ /* 0x001fe400078e0049 */
[----:B------:R-:W0:Y:S01]  /*168b0*/  S2R R73, SR_TID.X ;  /* 0x0000000000497919 */ /* 0x000e220000002100 */
[----:B------:R-:W-:Y:S01]  /*168c0*/  PRMT R38, RZ, 0x7610, R38 ;  /* 0x00007610ff267816 */ /* 0x000fe20000000026 */
[----:B----4-:R-:W-:-:S05]  /*168d0*/  @!P3 IMAD.MOV.U32 R4, RZ, RZ, R19 ;  /* 0x000000ffff04b224 */ /* 0x010fca00078e0013 */
[----:B------:R1:W4:Y:S01]  /*168e0*/  @!P3 LDG.E.U16 R38, desc[UR24][R4.64] ;  /* 0x000000180426b981 */ /* 0x000322000c1e1500 */
[----:B------:R-:W-:Y:S02]  /*168f0*/  PRMT R32, RZ, 0x7610, R32 ;  /* 0x00007610ff207816 */ /* 0x000fe40000000020 */
[--C-:B0-----:R-:W-:Y:S02]  /*16900*/  SHF.R.U32.HI R19, RZ, 0x6, R73.reuse ;  /* 0x00000006ff137819 */ /* 0x101fe40000011649 */
[----:B-1----:R-:W-:Y:S02]  /*16910*/  SHF.R.U32.HI R5, RZ, 0x6, R73 ;  /* 0x00000006ff057819 */ /* 0x002fe40000011649 */
[----:B------:R-:W-:Y:S01]  /*16920*/  SGXT.U32 R19, R19, 0x1 ;  /* 0x000000011313781a */ /* 0x000fe20000000000 */
[----:B------:R-:W4:Y:S01]  /*16930*/  LDL R73, [R1+0x9c] ;  /* 0x00009c0001497983 */ /* 0x000f220000100800 */
[----:B------:R-:W-:Y:S02]  /*16940*/  SGXT.U32 R5, R5, 0x1 ;  /* 0x000000010505781a */ /* 0x000fe40000000000 */
[----:B------:R-:W-:-:S02]  /*16950*/  LOP3.LUT R19, R19, 0x22, RZ, 0xfc, !PT ;  /* 0x0000002213137812 */ /* 0x000fc400078efcff */
[----:B------:R-:W-:Y:S02]  /*16960*/  LOP3.LUT R5, R5, 0x24, RZ, 0xfc, !PT ;  /* 0x0000002405057812 */ /* 0x000fe400078efcff */
[----:B------:R-:W-:Y:S02]  /*16970*/  ISETP.GE.AND P1, PT, R19, UR5, PT ;  /* 0x0000000513007c0c */ /* 0x000fe4000bf26270 */
[----:B------:R-:W-:Y:S01]  /*16980*/  ISETP.GE.AND P3, PT, R5, UR5, PT ;  /* 0x0000000505007c0c */ /* 0x000fe2000bf66270 */
[----:B------:R-:W4:Y:S01]  /*16990*/  LDL R19, [R1+0xa0] ;  /* 0x0000a00001137983 */ /* 0x000f220000100800 */
[----:B------:R-:W-:-:S03]  /*169a0*/  @!P5 IMAD.MOV.U32 R4, RZ, RZ, R18 ;  /* 0x000000ffff04d224 */ /* 0x000fc600078e0012 */
[----:B------:R-:W4:Y:S01]  /*169b0*/  LDL R18, [R1+0xa4] ;  /* 0x0000a40001127983 */ /* 0x000f220000100800 */
[----:B------:R-:W-:Y:S01]  /*169c0*/  @!P5 IMAD.MOV.U32 R5, RZ, RZ, R75 ;  /* 0x000000ffff05d224 */ /* 0x000fe200078e004b */
[----:B------:R-:W-:Y:S02]  /*169d0*/  PRMT R66, RZ, 0x7610, R66 ;  /* 0x00007610ff427816 */ /* 0x000fe40000000042 */
[----:B------:R-:W4:Y:S04]  /*169e0*/  LDL R75, [R1+0x4b4] ;  /* 0x0004b400014b7983 */ /* 0x000f280000100800 */
[----:B------:R0:W4:Y:S02]  /*169f0*/  @!P5 LDG.E.U16 R32, desc[UR24][R4.64] ;  /* 0x000000180420d981 */ /* 0x000124000c1e1500 */
[----:B0-----:R-:W-:-:S02]  /*16a00*/  @!P4 IMAD.MOV.U32 R5, RZ, RZ, R13 ;  /* 0x000000ffff05c224 */ /* 0x001fc400078e000d */
[----:B------:R-:W4:Y:S01]  /*16a10*/  LDL R13, [R1+0xa8] ;  /* 0x0000a800010d7983 */ /* 0x000f220000100800 */
[----:B------:R-:W-:Y:S02]  /*16a20*/  @!P4 IMAD.MOV.U32 R4, RZ, RZ, R11 ;  /* 0x000000ffff04c224 */ /* 0x000fe400078e000b */
[----:B------:R-:W0:Y:S03]  /*16a30*/  S2R R11, SR_TID.X ;  /* 0x00000000000b7919 */ /* 0x000e260000002100 */
[----:B------:R3:W4:Y:S01]  /*16a40*/  @!P4 LDG.E.U16 R66, desc[UR24][R4.64] ;  /* 0x000000180442c981 */ /* 0x000722000c1e1500 */
[----:B0-----:R-:W-:-:S04]  /*16a50*/  SHF.R.U32.HI R11, RZ, 0x6, R11 ;  /* 0x00000006ff0b7819 */ /* 0x001fc8000001160b */
[----:B------:R-:W-:-:S04]  /*16a60*/  SGXT.U32 R11, R11, 0x1 ;  /* 0x000000010b0b781a */ /* 0x000fc80000000000 */
[----:B------:R-:W-:-:S04]  /*16a70*/  LOP3.LUT R11, R11, 0x26, RZ, 0xfc, !PT ;  /* 0x000000260b0b7812 */ /* 0x000fc800078efcff */
[----:B------:R-:W-:Y:S01]  /*16a80*/  ISETP.GE.AND P5, PT, R11, UR5, PT ;  /* 0x000000050b007c0c */ /* 0x000fe2000bfa6270 */
[----:B---3--:R-:W-:Y:S02]  /*16a90*/  @!P0 IMAD.MOV.U32 R4, RZ, RZ, R12 ;  /* 0x000000ffff048224 */ /* 0x008fe400078e000c */
[----:B------:R-:W0:Y:S01]  /*16aa0*/  S2R R12, SR_TID.X ;  /* 0x00000000000c7919 */ /* 0x000e220000002100 */
[----:B--2---:R-:W-:Y:S01]  /*16ab0*/  @!P0 IMAD.MOV.U32 R5, RZ, RZ, R74 ;  /* 0x000000ffff058224 */ /* 0x004fe200078e004a */
[--C-:B0-----:R-:W-:Y:S02]  /*16ac0*/  SHF.R.U32.HI R11, RZ, 0x6, R12.reuse ;  /* 0x00000006ff0b7819 */ /* 0x101fe4000001160c */
[----:B------:R-:W-:Y:S02]  /*16ad0*/  SHF.R.U32.HI R74, RZ, 0x6, R12 ;  /* 0x00000006ff4a7819 */ /* 0x000fe4000001160c */
[----:B------:R-:W-:Y:S01]  /*16ae0*/  SGXT.U32 R11, R11, 0x1 ;  /* 0x000000010b0b781a */ /* 0x000fe20000000000 */
[----:B------:R-:W2:Y:S03]  /*16af0*/  LDL R12, [R1+0xac] ;  /* 0x0000ac00010c7983 */ /* 0x000ea60000100800 */
[----:B------:R-:W-:-:S04]  /*16b00*/  LOP3.LUT R11, R11, 0x28, RZ, 0xfc, !PT ;  /* 0x000000280b0b7812 */ /* 0x000fc800078efcff */
[----:B------:R-:W-:Y:S02]  /*16b10*/  ISETP.GE.AND P4, PT, R11, UR5, PT ;  /* 0x000000050b007c0c */ /* 0x000fe4000bf86270 */
[----:B------:R-:W3:Y:S01]  /*16b20*/  LDL R11, [R1+0xb0] ;  /* 0x0000b000010b7983 */ /* 0x000ee20000100800 */
[----:B------:R-:W-:Y:S02]  /*16b30*/  PRMT R20, RZ, 0x7610, R20 ;  /* 0x00007610ff147816 */ /* 0x000fe40000000014 */
[----:B------:R-:W-:-:S04]  /*16b40*/  PRMT R41, RZ, 0x7610, R41 ;  /* 0x00007610ff297816 */ /* 0x000fc80000000029 */
[----:B------:R4:W3:Y:S01]  /*16b50*/  @!P0 LDG.E.U16 R20, desc[UR24][R4.64] ;  /* 0x0000001804148981 */ /* 0x0008e2000c1e1500 */
[----:B------:R-:W-:Y:S01]  /*16b60*/  PRMT R31, RZ, 0x7610, R31 ;  /* 0x00007610ff1f7816 */ /* 0x000fe2000000001f */
[----:B----4-:R-:W-:Y:S01]  /*16b70*/  @!P1 IMAD.MOV.U32 R5, RZ, RZ, R73 ;  /* 0x000000ffff059224 */ /* 0x010fe200078e0049 */
[----:B------:R-:W-:Y:S01]  /*16b80*/  SGXT.U32 R74, R74, 0x1 ;  /* 0x000000014a4a781a */ /* 0x000fe20000000000 */
[----:B------:R-:W4:Y:S01]  /*16b90*/  LDL R73, [R1+0x4bc] ;  /* 0x0004bc0001497983 */ /* 0x000f220000100800 */
[----:B------:R-:W-:Y:S02]  /*16ba0*/  @!P1 IMAD.MOV.U32 R4, RZ, RZ, R19 ;  /* 0x000000ffff049224 */ /* 0x000fe400078e0013 */
[----:B------:R-:W-:Y:S01]  /*16bb0*/  LOP3.LUT R74, R74, 0x2a, RZ, 0xfc, !PT ;  /* 0x0000002a4a4a7812 */ /* 0x000fe200078efcff */
[----:B------:R-:W4:Y:S04]  /*16bc0*/  LDL R19, [R1+0x4c0] ;  /* 0x0004c00001137983 */ /* 0x000f280000100800 */
[----:B------:R0:W4:Y:S02]  /*16bd0*/  @!P1 LDG.E.U16 R41, desc[UR24][R4.64] ;  /* 0x0000001804299981 */ /* 0x000124000c1e1500 */
[----:B0-----:R-:W-:Y:S01]  /*16be0*/  @!P3 IMAD.MOV.U32 R5, RZ, RZ, R18 ;  /* 0x000000ffff05b224 */ /* 0x001fe200078e0012 */
[----:B------:R-:W-:Y:S01]  /*16bf0*/  ISETP.GE.AND P0, PT, R74, UR5, PT ;  /* 0x000000054a007c0c */ /* 0x000fe2000bf06270 */
[----:B------:R-:W4:Y:S04]  /*16c00*/  LDL R18, [R1+0x4c4] ;  /* 0x0004c40001127983 */ /* 0x000f280000100800 */
[----:B------:R-:W4:Y:S01]  /*16c10*/  LDL R74, [R1+0x4b8] ;  /* 0x0004b800014a7983 */ /* 0x000f220000100800 */
[----:B------:R-:W-:-:S03]  /*16c20*/  @!P3 IMAD.MOV.U32 R4, RZ, RZ, R13 ;  /* 0x000000ffff04b224 */ /* 0x000fc600078e000d */
[----:B------:R-:W4:Y:S04]  /*16c30*/  LDL R13, [R1+0x4c8] ;  /* 0x0004c800010d7983 */ /* 0x000f280000100800 */
[----:B------:R0:W4:Y:S02]  /*16c40*/  @!P3 LDG.E.U16 R31, desc[UR24][R4.64] ;  /* 0x00000018041fb981 */ /* 0x000124000c1e1500 */
[----:B0-----:R-:W0:Y:S02]  /*16c50*/  S2R R4, SR_TID.X ;  /* 0x0000000000047919 */ /* 0x001e240000002100 */
[----:B0-----:R-:W-:-:S04]  /*16c60*/  SHF.R.U32.HI R5, RZ, 0x6, R4 ;  /* 0x00000006ff057819 */ /* 0x001fc80000011604 */
[----:B------:R-:W-:Y:S02]  /*16c70*/  SGXT.U32 R5, R5, 0x1 ;  /* 0x000000010505781a */ /* 0x000fe40000000000 */
[----:B------:R-:W-:Y:S02]  /*16c80*/  SHF.R.U32.HI R4, RZ, 0x6, R4 ;  /* 0x00000006ff047819 */ /* 0x000fe40000011604 */
[----:B------:R-:W-:Y:S02]  /*16c90*/  LOP3.LUT R5, R5, 0x2e, RZ, 0xfc, !PT ;  /* 0x0000002e05057812 */ /* 0x000fe400078efcff */
[----:B------:R-:W-:Y:S02]  /*16ca0*/  SGXT.U32 R4, R4, 0x1 ;  /* 0x000000010404781a */ /* 0x000fe40000000000 */
[----:B------:R-:W-:Y:S02]  /*16cb0*/  ISETP.GE.AND P3, PT, R5, UR5, PT ;  /* 0x0000000505007c0c */ /* 0x000fe4000bf66270 */
[----:B------:R-:W-:-:S04]  /*16cc0*/  LOP3.LUT R4, R4, 0x2c, RZ, 0xfc, !PT ;  /* 0x0000002c04047812 */ /* 0x000fc800078efcff */
[----:B------:R-:W-:Y:S01]  /*16cd0*/  ISETP.GE.AND P1, PT, R4, UR5, PT ;  /* 0x0000000504007c0c */ /* 0x000fe2000bf26270 */
[----:B--2---:R-:W-:Y:S02]  /*16ce0*/  @!P5 IMAD.MOV.U32 R5, RZ, RZ, R12 ;  /* 0x000000ffff05d224 */ /* 0x004fe400078e000c */
[----:B------:R-:W2:Y:S01]  /*16cf0*/  LDL R12, [R1+0x4cc] ;  /* 0x0004cc00010c7983 */ /* 0x000ea20000100800 */
[----:B---3--:R-:W-:-:S03]  /*16d00*/  @!P5 IMAD.MOV.U32 R4, RZ, RZ, R11 ;  /* 0x000000ffff04d224 */ /* 0x008fc600078e000b */
[----:B------:R-:W3:Y:S01]  /*16d10*/  LDL R11, [R1+0x4d0] ;  /* 0x0004d000010b7983 */ /* 0x000ee20000100800 */
[----:B------:R-:W-:Y:S02]  /*16d20*/  PRMT R65, RZ, 0x7610, R65 ;  /* 0x00007610ff417816 */ /* 0x000fe40000000041 */
[----:B------:R-:W-:-:S04]  /*16d30*/  PRMT R37, RZ, 0x7610, R37 ;  /* 0x00007610ff257816 */ /* 0x000fc80000000025 */
[----:B------:R0:W3:Y:S01]  /*16d40*/  @!P5 LDG.E.U16 R65, desc[UR24][R4.64] ;  /* 0x000000180441d981 */ /* 0x0000e2000c1e1500 */
[----:B------:R-:W-:Y:S01]  /*16d50*/  PRMT R40, RZ, 0x7610, R40 ;  /* 0x00007610ff287816 */ /* 0x000fe20000000028 */
[----:B0-----:R-:W-:Y:S01]  /*16d60*/  @!P4 IMAD.MOV.U32 R5, RZ, RZ, R75 ;  /* 0x000000ffff05c224 */ /* 0x001fe200078e004b */
[----:B------:R-:W-:Y:S01]  /*16d70*/  PRMT R30, RZ, 0x7610, R30 ;  /* 0x00007610ff1e7816 */ /* 0x000fe2000000001e */
[----:B------:R-:W3:Y:S01]  /*16d80*/  LDL R75, [R1+0x4dc] ;  /* 0x0004dc00014b7983 */ /* 0x000ee20000100800 */
[----:B----4-:R-:W-:Y:S02]  /*16d90*/  @!P4 IMAD.MOV.U32 R4, RZ, RZ, R74 ;  /* 0x000000ffff04c224 */ /* 0x010fe400078e004a */
[----:B------:R-:W0:Y:S03]  /*16da0*/  S2R R74, SR_TID.X ;  /* 0x00000000004a7919 */ /* 0x000e260000002100 */
[----:B------:R1:W4:Y:S02]  /*16db0*/  @!P4 LDG.E.U16 R37, desc[UR24][R4.64] ;  /* 0x000000180425c981 */ /* 0x000324000c1e1500 */
[----:B-1----:R-:W-:-:S02]  /*16dc0*/  @!P0 IMAD.MOV.U32 R4, RZ, RZ, R19 ;  /* 0x000000ffff048224 */ /* 0x002fc400078e0013 */
[----:B------:R-:W-:-:S05]  /*16dd0*/  @!P0 IMAD.MOV.U32 R5, RZ, RZ, R73 ;  /* 0x000000ffff058224 */ /* 0x000fca00078e0049 */
[----:B------:R1:W4:Y:S02]  /*16de0*/  @!P0 LDG.E.U16 R40, desc[UR24][R4.64] ;  /* 0x0000001804288981 */ /* 0x000324000c1e1500 */
[----:B-1----:R-:W-:Y:S02]  /*16df0*/  @!P1 IMAD.MOV.U32 R4, RZ, RZ, R13 ;  /* 0x000000ffff049224 */ /* 0x002fe400078e000d */
[----:B------:R-:W-:Y:S01]  /*16e00*/  @!P1 IMAD.MOV.U32 R5, RZ, RZ, R18 ;  /* 0x000000ffff059224 */ /* 0x000fe200078e0012 */
[----:B------:R-:W-:Y:S01]  /*16e10*/  PRMT R69, RZ, 0x7610, R69 ;  /* 0x00007610ff457816 */ /* 0x000fe20000000045 */
[----:B------:R-:W4:Y:S04]  /*16e20*/  LDL R18, [R1+0x4ec] ;  /* 0x0004ec0001127983 */ /* 0x000f280000100800 */
[----:B------:R2:W4:Y:S01]  /*16e30*/  @!P1 LDG.E.U16 R30, desc[UR24][R4.64] ;  /* 0x00000018041e9981 */ /* 0x000522000c1e1500 */
[----:B0-----:R-:W-:-:S02]  /*16e40*/  SHF.R.U32.HI R19, RZ, 0x6, R74 ;  /* 0x00000006ff137819 */ /* 0x001fc4000001164a */
[--C-:B------:R-:W-:Y:S01]  /*16e50*/  SHF.R.U32.HI R73, RZ, 0x6, R74.reuse ;  /* 0x00000006ff497819 */ /* 0x100fe2000001164a */
[----:B------:R-:W4:Y:S01]  /*16e60*/  LDL R13, [R1+0x4f0] ;  /* 0x0004f000010d7983 */ /* 0x000f220000100800 */
[----:B------:R-:W-:-:S04]  /*16e70*/  SHF.R.U32.HI R74, RZ, 0x6, R74 ;  /* 0x00000006ff4a7819 */ /* 0x000fc8000001164a */
[----:B------:R-:W-:Y:S02]  /*16e80*/  SGXT.U32 R74, R74, 0x1 ;  /* 0x000000014a4a781a */ /* 0x000fe40000000000 */
[----:B------:R-:W-:Y:S02]  /*16e90*/  SGXT.U32 R19, R19, 0x1 ;  /* 0x000000011313781a */ /* 0x000fe40000000000 */
[----:B------:R-:W-:Y:S02]  /*16ea0*/  LOP3.LUT R74, R74, 0x30, RZ, 0xfc, !PT ;  /* 0x000000304a4a7812 */ /* 0x000fe400078efcff */
[----:B------:R-:W-:Y:S02]  /*16eb0*/  SGXT.U32 R73, R73, 0x1 ;  /* 0x000000014949781a */ /* 0x000fe40000000000 */
[----:B------:R-:W-:Y:S02]  /*16ec0*/  ISETP.GE.AND P5, PT, R74, UR5, PT ;  /* 0x000000054a007c0c */ /* 0x000fe4000bfa6270 */
[----:B------:R-:W-:Y:S01]  /*16ed0*/  LOP3.LUT R73, R73, 0x32, RZ, 0xfc, !PT ;  /* 0x0000003249497812 */ /* 0x000fe200078efcff */
[----:B------:R-:W4:Y:S01]  /*16ee0*/  LDL R74, [R1+0x4e0] ;  /* 0x0004e000014a7983 */ /* 0x000f220000100800 */
[----:B------:R-:W-:-:S02]  /*16ef0*/  LOP3.LUT R19, R19, 0x34, RZ, 0xfc, !PT ;  /* 0x0000003413137812 */ /* 0x000fc400078efcff */
[----:B------:R-:W-:Y:S02]  /*16f00*/  ISETP.GE.AND P4, PT, R73, UR5, PT ;  /* 0x0000000549007c0c */ /* 0x000fe4000bf86270 */
[----:B------:R-:W-:Y:S01]  /*16f10*/  ISETP.GE.AND P0, PT, R19, UR5, PT ;  /* 0x0000000513007c0c */ /* 0x000fe2000bf06270 */
[----:B------:R-:W4:Y:S04]  /*16f20*/  LDL R73, [R1+0x4e4] ;  /* 0x0004e40001497983 */ /* 0x000f280000100800 */
[----:B------:R-:W4:Y:S01]  /*16f30*/  LDL R19, [R1+0x4e8] ;  /* 0x0004e80001137983 */ /* 0x000f220000100800 */
[----:B--2---:R-:W-:Y:S02]  /*16f40*/  @!P3 IMAD.MOV.U32 R5, RZ, RZ, R12 ;  /* 0x000000ffff05b224 */ /* 0x004fe400078e000c */
[----:B------:R-:W0:Y:S01]  /*16f50*/  S2R R12, SR_TID.X ;  /* 0x00000000000c7919 */ /* 0x000e220000002100 */
[----:B---3--:R-:W-:-:S05]  /*16f60*/  @!P3 IMAD.MOV.U32 R4, RZ, RZ, R11 ;  /* 0x000000ffff04b224 */ /* 0x008fca00078e000b */
[----:B------:R1:W2:Y:S04]  /*16f70*/  @!P3 LDG.E.U16 R69, desc[UR24][R4.64] ;  /* 0x000000180445b981 */ /* 0x0002a8000c1e1500 */
[----:B------:R-:W1:Y:S04]  /*16f80*/  LDL R4, [R1+0x4d4] ;  /* 0x0004d40001047983 */ /* 0x000e680000100800 */
[----:B------:R-:W1:Y:S01]  /*16f90*/  LDL R5, [R1+0x4d8] ;  /* 0x0004d80001057983 */ /* 0x000e620000100800 */
[--C-:B0-----:R-:W-:Y:S02]  /*16fa0*/  SHF.R.U32.HI R11, RZ, 0x6, R12.reuse ;  /* 0x00000006ff0b7819 */ /* 0x101fe4000001160c */
[----:B------:R-:W-:-:S02]  /*16fb0*/  SHF.R.U32.HI R12, RZ, 0x6, R12 ;  /* 0x00000006ff0c7819 */ /* 0x000fc4000001160c */
[----:B------:R-:W-:Y:S02]  /*16fc0*/  SGXT.U32 R11, R11, 0x1 ;  /* 0x000000010b0b781a */ /* 0x000fe40000000000 */
[----:B------:R-:W-:Y:S02]  /*16fd0*/  SGXT.U32 R12, R12, 0x1 ;  /* 0x000000010c0c781a */ /* 0x000fe40000000000 */
[----:B------:R-:W-:Y:S02]  /*16fe0*/  LOP3.LUT R11, R11, 0x38, RZ, 0xfc, !PT ;  /* 0x000000380b0b7812 */ /* 0x000fe400078efcff */
[----:B------:R-:W-:Y:S02]  /*16ff0*/  LOP3.LUT R12, R12, 0x36, RZ, 0xfc, !PT ;  /* 0x000000360c0c7812 */ /* 0x000fe400078efcff */
[----:B------:R-:W-:Y:S02]  /*17000*/  ISETP.GE.AND P3, PT, R11, UR5, PT ;  /* 0x000000050b007c0c */ /* 0x000fe4000bf66270 */
[----:B------:R-:W-:Y:S01]  /*17010*/  ISETP.GE.AND P1, PT, R12, UR5, PT ;  /* 0x000000050c007c0c */ /* 0x000fe2000bf26270 */
[----:B------:R-:W3:Y:S04]  /*17020*/  LDL R11, [R1+0x4f8] ;  /* 0x0004f800010b7983 */ /* 0x000ee80000100800 */
[----:B------:R-:W2:Y:S01]  /*17030*/  LDL R12, [R1+0x4f4] ;  /* 0x0004f400010c7983 */ /* 0x000ea20000100800 */
[----:B------:R-:W-:-:S02]  /*17040*/  PRMT R36, RZ, 0x7610, R36 ;  /* 0x00007610ff247816 */ /* 0x000fc40000000024 */
[----:B------:R-:W-:Y:S02]  /*17050*/  PRMT R47, RZ, 0x7610, R47 ;  /* 0x00007610ff2f7816 */ /* 0x000fe4000000002f */
[----:B------:R-:W-:Y:S02]  /*17060*/  PRMT R29, RZ, 0x7610, R29 ;  /* 0x00007610ff1d7816 */ /* 0x000fe4000000001d */
[----:B------:R-:W-:Y:S02]  /*17070*/  PRMT R70, RZ, 0x7610, R70 ;  /* 0x00007610ff467816 */ /* 0x000fe40000000046 */
[----:B------:R-:W-:Y:S02]  /*17080*/  PRMT R61, RZ, 0x7610, R61 ;  /* 0x00007610ff3d7816 */ /* 0x000fe4000000003d */
[----:B-1----:R-:W-:-:S04]  /*17090*/  @!P5 LOP3.LUT R5, R5, R4, RZ, 0x3c, !PT ;  /* 0x000000040505d212 */ /* 0x002fc800078e3cff */
[----:B------:R-:W-:-:S04]  /*170a0*/  @!P5 LOP3.LUT R4, R5, R4, RZ, 0x3c, !PT ;  /* 0x000000040504d212 */ /* 0x000fc800078e3cff */
[----:B------:R-:W-:-:S05]  /*170b0*/  @!P5 LOP3.LUT R5, R5, R4, RZ, 0x3c, !PT ;  /* 0x000000040505d212 */ /* 0x000fca00078e3cff */
[----:B------:R4:W2:Y:S02]  /*170c0*/  @!P5 LDG.E.U16 R36, desc[UR24][R4.64] ;  /* 0x000000180424d981 */ /* 0x0008a4000c1e1500 */
[----:B----4-:R-:W-:Y:S02]  /*170d0*/  @!P4 IMAD.MOV.U32 R4, RZ, RZ, R74 ;  /* 0x000000ffff04c224 */ /* 0x010fe400078e004a */
[----:B------:R-:W-:Y:S01]  /*170e0*/  @!P4 IMAD.MOV.U32 R5, RZ, RZ, R75 ;  /* 0x000000ffff05c224 */ /* 0x000fe200078e004b */
[----:B------:R-:W0:Y:S04]  /*170f0*/  S2R R74, SR_TID.X ;  /* 0x00000000004a7919 */ /* 0x000e280000002100 */
[----:B------:R1:W4:Y:S04]  /*17100*/  @!P4 LDG.E.U16 R47, desc[UR24][R4.64] ;  /* 0x00000018042fc981 */ /* 0x000328000c1e1500 */
[----:B------:R-:W4:Y:S01]  /*17110*/  LDL R75, [R1+0x508] ;  /* 0x00050800014b7983 */ /* 0x000f220000100800 */
[----:B-1----:R-:W-:-:S02]  /*17120*/  @!P0 IMAD.MOV.U32 R4, RZ, RZ, R19 ;  /* 0x000000ffff048224 */ /* 0x002fc400078e0013 */
[----:B------:R-:W-:-:S05]  /*17130*/  @!P0 IMAD.MOV.U32 R5, RZ, RZ, R73 ;  /* 0x000000ffff058224 */ /* 0x000fca00078e0049 */
[----:B------:R1:W4:Y:S02]  /*17140*/  @!P0 LDG.E.U16 R29, desc[UR24][R4.64] ;  /* 0x00000018041d8981 */ /* 0x000324000c1e1500 */
[----:B-1----:R-:W-:Y:S02]  /*17150*/  @!P1 IMAD.MOV.U32 R4, RZ, RZ, R13 ;  /* 0x000000ffff049224 */ /* 0x002fe400078e000d */
[----:B------:R-:W-:Y:S01]  /*17160*/  @!P1 IMAD.MOV.U32 R5, RZ, RZ, R18 ;  /* 0x000000ffff059224 */ /* 0x000fe200078e0012 */
[--C-:B0-----:R-:W-:Y:S01]  /*17170*/  SHF.R.U32.HI R19, RZ, 0x6, R74.reuse ;  /* 0x00000006ff137819 */ /* 0x101fe2000001164a */
[----:B------:R-:W4:Y:S04]  /*17180*/  LDL R18, [R1+0x514] ;  /* 0x0005140001127983 */ /* 0x000f280000100800 */
[----:B------:R3:W4:Y:S01]  /*17190*/  @!P1 LDG.E.U16 R70, desc[UR24][R4.64] ;  /* 0x0000001804469981 */ /* 0x000722000c1e1500 */
[----:B------:R-:W-:-:S02]  /*171a0*/  SHF.R.U32.HI R73, RZ, 0x6, R74 ;  /* 0x00000006ff497819 */ /* 0x000fc4000001164a */
[----:B------:R-:W-:Y:S01]  /*171b0*/  PRMT R46, RZ, 0x7610, R46 ;  /* 0x00007610ff2e7816 */ /* 0x000fe2000000002e */
[----:B------:R-:W4:Y:S01]  /*171c0*/  LDL R13, [R1+0x518] ;  /* 0x00051800010d7983 */ /* 0x000f220000100800 */
[----:B---3--:R-:W-:Y:S02]  /*171d0*/  @!P3 IMAD.MOV.U32 R4, RZ, RZ, R11 ;  /* 0x000000ffff04b224 */ /* 0x008fe400078e000b */
[----:B--2---:R-:W-:-:S05]  /*171e0*/  @!P3 IMAD.MOV.U32 R5, RZ, RZ, R12 ;  /* 0x000000ffff05b224 */ /* 0x004fca00078e000c */
[----:B------:R0:W2:Y:S04]  /*171f0*/  @!P3 LDG.E.U16 R61, desc[UR24][R4.64] ;  /* 0x00000018043db981 */ /* 0x0000a8000c1e1500 */
[----:B------:R-:W0:Y:S04]  /*17200*/  LDL R4, [R1+0x4fc] ;  /* 0x0004fc0001047983 */ /* 0x000e280000100800 */
[----:B------:R-:W0:Y:S01]  /*17210*/  LDL R5, [R1+0x500] ;  /* 0x0005000001057983 */ /* 0x000e220000100800 */
[----:B------:R-:W1:Y:S01]  /*17220*/  S2R R11, SR_TID.X ;  /* 0x00000000000b7919 */ /* 0x000e620000002100 */
[----:B------:R-:W-:-:S04]  /*17230*/  SHF.R.U32.HI R74, RZ, 0x6, R74 ;  /* 0x00000006ff4a7819 */ /* 0x000fc8000001164a */
[----:B------:R-:W-:-:S04]  /*17240*/  SGXT.U32 R74, R74, 0x1 ;  /* 0x000000014a4a781a */ /* 0x000fc80000000000 */
[----:B------:R-:W-:-:S04]  /*17250*/  LOP3.LUT R74, R74, 0x3a, RZ, 0xfc, !PT ;  /* 0x0000003a4a4a7812 */ /* 0x000fc800078efcff */
[----:B------:R-:W-:Y:S02]  /*17260*/  ISETP.GE.AND P5, PT, R74, UR5, PT ;  /* 0x000000054a007c0c */ /* 0x000fe4000bfa6270 */
[----:B------:R-:W-:Y:S02]  /*17270*/  SGXT.U32 R19, R19, 0x1 ;  /* 0x000000011313781a */ /* 0x000fe40000000000 */
[----:B------:R-:W-:Y:S02]  /*17280*/  SGXT.U32 R73, R73, 0x1 ;  /* 0x000000014949781a */ /* 0x000fe40000000000 */
[----:B------:R-:W-:Y:S02]  /*17290*/  LOP3.LUT R19, R19, 0x3e, RZ, 0xfc, !PT ;  /* 0x0000003e13137812 */ /* 0x000fe400078efcff */
[----:B------:R-:W-:Y:S02]  /*172a0*/  LOP3.LUT R73, R73, 0x3c, RZ, 0xfc, !PT ;  /* 0x0000003c49497812 */ /* 0x000fe400078efcff */
[----:B-1----:R-:W-:-:S02]  /*172b0*/  SHF.R.U32.HI R12, RZ, 0x6, R11 ;  /* 0x00000006ff0c7819 */ /* 0x002fc4000001160b */
[----:B------:R-:W-:Y:S02]  /*172c0*/  SHF.R.U32.HI R74, RZ, 0x6, R11 ;  /* 0x00000006ff4a7819 */ /* 0x000fe4000001160b */
[----:B------:R-:W-:Y:S01]  /*172d0*/  SGXT.U32 R12, R12, 0x1 ;  /* 0x000000010c0c781a */ /* 0x000fe20000000000 */
[----:B------:R-:W3:Y:S01]  /*172e0*/  LDL R11, [R1+0x520] ;  /* 0x00052000010b7983 */ /* 0x000ee20000100800 */
[----:B------:R-:W-:Y:S02]  /*172f0*/  SGXT.U32 R74, R74, 0x1 ;  /* 0x000000014a4a781a */ /* 0x000fe40000000000 */
[----:B------:R-:W-:Y:S02]  /*17300*/  LOP3.LUT R12, R12, 0x40, RZ, 0xfc, !PT ;  /* 0x000000400c0c7812 */ /* 0x000fe400078efcff */
[----:B------:R-:W-:Y:S02]  /*17310*/  LOP3.LUT R74, R74, 0x42, RZ, 0xfc, !PT ;  /* 0x000000424a4a7812 */ /* 0x000fe400078efcff */
[----:B------:R-:W-:-:S02]  /*17320*/  ISETP.GE.AND P4, PT, R73, UR5, PT ;  /* 0x0000000549007c0c */ /* 0x000fc4000bf86270 */
[----:B------:R-:W-:Y:S01]  /*17330*/  ISETP.GE.AND P0, PT, R19, UR5, PT ;  /* 0x0000000513007c0c */ /* 0x000fe2000bf06270 */
[----:B------:R-:W2:Y:S01]  /*17340*/  LDL R73, [R1+0x50c] ;  /* 0x00050c0001497983 */ /* 0x000ea20000100800 */
[----:B------:R-:W-:Y:S02]  /*17350*/  ISETP.GE.AND P1, PT, R12, UR5, PT ;  /* 0x000000050c007c0c */ /* 0x000fe4000bf26270 */
[----:B------:R-:W-:Y:S01]  /*17360*/  ISETP.GE.AND P3, PT, R74, UR5, PT ;  /* 0x000000054a007c0c */ /* 0x000fe2000bf66270 */
[----:B------:R-:W2:Y:S04]  /*17370*/  LDL R19, [R1+0x510] ;  /* 0x0005100001137983 */ /* 0x000ea80000100800 */
[----:B------:R-:W2:Y:S04]  /*17380*/  LDL R12, [R1+0x51c] ;  /* 0x00051c00010c7983 */ /* 0x000ea80000100800 */
[----:B------:R-:W2:Y:S01]  /*17390*/  LDL.LU R74, [R1+0x75c] ;  /* 0x00075c00014a7983 */ /* 0x000ea20000300800 */
[----:B0-----:R-:W-:-:S04]  /*173a0*/  @!P5 LOP3.LUT R5, R5, R4, RZ, 0x3c, !PT ;  /* 0x000000040505d212 */ /* 0x001fc800078e3cff */
[----:B------:R-:W-:-:S04]  /*173b0*/  @!P5 LOP3.LUT R4, R5, R4, RZ, 0x3c, !PT ;  /* 0x000000040504d212 */ /* 0x000fc800078e3cff */
[----:B------:R-:W-:-:S05]  /*173c0*/  @!P5 LOP3.LUT R5, R5, R4, RZ, 0x3c, !PT ;  /* 0x000000040505d212 */ /* 0x000fca00078e3cff */
[----:B------:R4:W2:Y:S04]  /*173d0*/  @!P5 LDG.E.U16 R46, desc[UR24][R4.64] ;  /* 0x00000018042ed981 */ /* 0x0008a8000c1e1500 */
[----:B------:R-:W2:Y:S01]  /*173e0*/  LDL R5, [R1+0x504] ;  /* 0x0005040001057983 */ /* 0x000ea20000100800 */
[----:B----4-:R-:W-:Y:S02]  /*173f0*/  @!P4 IMAD.MOV.U32 R4, RZ, RZ, R75 ;  /* 0x000000ffff04c224 */ /* 0x010fe400078e004b */
[----:B------:R-:W0:Y:S01]  /*17400*/  S2R R75, SR_TID.X ;  /* 0x00000000004b7919 */ /* 0x000e220000002100 */
[----:B------:R-:W-:Y:S02]  /*17410*/  PRMT R28, RZ, 0x7610, R28 ;  /* 0x00007610ff1c7816 */ /* 0x000fe4000000001c */
[----:B------:R-:W-:-:S02]  /*17420*/  PRMT R72, RZ, 0x7610, R72 ;  /* 0x00007610ff487816 */ /* 0x000fc40000000048 */
[----:B------:R-:W-:Y:S02]  /*17430*/  PRMT R22, RZ, 0x7610, R22 ;  /* 0x00007610ff167816 */ /* 0x000fe40000000016 */
[----:B------:R-:W-:Y:S01]  /*17440*/  PRMT R52, RZ, 0x7610, R52 ;  /* 0x00007610ff347816 */ /* 0x000fe20000000034 */
[----:B--2---:R1:W2:Y:S02]  /*17450*/  @!P4 LDG.E.U16 R28, desc[UR24][R4.64] ;  /* 0x00000018041cc981 */ /* 0x0042a4000c1e1500 */
[----:B-1----:R-:W-:Y:S02]  /*17460*/  @!P0 IMAD.MOV.U32 R4, RZ, RZ, R19 ;  /* 0x000000ffff048224 */ /* 0x002fe400078e0013 */
[----:B------:R-:W-:-:S05]  /*17470*/  @!P0 IMAD.MOV.U32 R5, RZ, RZ, R73 ;  /* 0x000000ffff058224 */ /* 0x000fca00078e0049 */
[----:B------:R1:W4:Y:S02]  /*17480*/  @!P0 LDG.E.U16 R72, desc[UR24][R4.64] ;  /* 0x0000001804488981 */ /* 0x000324000c1e1500 */
[----:B-1----:R-:W-:Y:S02]  /*17490*/  @!P1 IMAD.MOV.U32 R4, RZ, RZ, R13 ;  /* 0x000000ffff049224 */ /* 0x002fe400078e000d */
[----:B------:R-:W-:Y:S01]  /*174a0*/  @!P1 IMAD.MOV.U32 R5, RZ, RZ, R18 ;  /* 0x000000ffff059224 */ /* 0x000fe200078e0012 */
[--C-:B0-----:R-:W-:Y:S01]  /*174b0*/  SHF.R.U32.HI R19, RZ, 0x6, R75.reuse ;  /* 0x00000006ff137819 */ /* 0x101fe2000001164b */
[----:B------:R-:W2:Y:S04]  /*174c0*/  LDL R13, [R1+0x534] ;  /* 0x00053400010d7983 */ /* 0x000ea80000100800 */
[----:B------:R3:W2:Y:S01]  /*174d0*/  @!P1 LDG.E.U16 R22, desc[UR24][R4.64] ;  /* 0x0000001804169981 */ /* 0x0006a2000c1e1500 */
[----:B------:R-:W-:Y:S01]  /*174e0*/  SHF.R.U32.HI R73, RZ, 0x6, R75 ;  /* 0x00000006ff497819 */ /* 0x000fe2000001164b */
[----:B---3--:R-:W-:-:S02]  /*174f0*/  @!P3 IMAD.MOV.U32 R4, RZ, RZ, R11 ;  /* 0x000000ffff04b224 */ /* 0x008fc400078e000b */
[----:B------:R-:W-:Y:S01]  /*17500*/  @!P3 IMAD.MOV.U32 R5, RZ, RZ, R12 ;  /* 0x000000ffff05b224 */ /* 0x000fe200078e000c */
[----:B------:R-:W-:Y:S01]  /*17510*/  SGXT.U32 R19, R19, 0x1 ;  /* 0x000000011313781a */ /* 0x000fe20000000000 */
[----:B------:R-:W3:Y:S04]  /*17520*/  LDL R12, [R1+0x538] ;  /* 0x00053800010c7983 */ /* 0x000ee80000100800 */
[----:B------:R0:W2:Y:S01]  /*17530*/  @!P3 LDG.E.U16 R52, desc[UR24][R4.64] ;  /* 0x000000180434b981 */ /* 0x0000a2000c1e1500 */
[----:B------:R-:W-:-:S03]  /*17540*/  SGXT.U32 R73, R73, 0x1 ;  /* 0x000000014949781a */ /* 0x000fc60000000000 */
[----:B------:R-:W0:Y:S04]  /*17550*/  LDL R4, [R1+0x524] ;  /* 0x0005240001047983 */ /* 0x000e280000100800 */
[----:B------:R-:W0:Y:S01]  /*17560*/  LDL R5, [R1+0x528] ;  /* 0x0005280001057983 */ /* 0x000e220000100800 */
[----:B------:R-:W-:Y:S02]  /*17570*/  LOP3.LUT R73, R73, 0x46, RZ, 0xfc, !PT ;  /* 0x0000004649497812 */ /* 0x000fe400078efcff */
[----:B------:R-:W-:Y:S02]  /*17580*/  LOP3.LUT R19, R19, 0x48, RZ, 0xfc, !PT ;  /* 0x0000004813137812 */ /* 0x000fe400078efcff */
[----:B------:R-:W-:Y:S02]  /*17590*/  ISETP.GE.AND P4, PT, R73, UR5, PT ;  /* 0x0000000549007c0c */ /* 0x000fe4000bf86270 */
[----:B------:R-:W-:Y:S01]  /*175a0*/  ISETP.GE.AND P0, PT, R19, UR5, PT ;  /* 0x0000000513007c0c */ /* 0x000fe2000bf06270 */
[----:B------:R-:W2:Y:S04]  /*175b0*/  LDL R73, [R1+0x52c] ;  /* 0x00052c0001497983 */ /* 0x000ea80000100800 */
[----:B------:R-:W2:Y:S01]  /*175c0*/  LDL R19, [R1+0x530] ;  /* 0x0005300001137983 */ /* 0x000ea20000100800 */
[----:B------:R-:W-:-:S04]  /*175d0*/  SHF.R.U32.HI R75, RZ, 0x6, R75 ;  /* 0x00000006ff4b7819 */ /* 0x000fc8000001164b */
[----:B------:R-:W-:-:S04]  /*175e0*/  SGXT.U32 R75, R75, 0x1 ;  /* 0x000000014b4b781a */ /* 0x000fc80000000000 */
[----:B------:R-:W-:-:S04]  /*175f0*/  LOP3.LUT R75, R75, 0x44, RZ, 0xfc, !PT ;  /* 0x000000444b4b7812 */ /* 0x000fc800078efcff */
[----:B------:R-:W-:Y:S02]  /*17600*/  ISETP.GE.AND P5, PT, R75, UR5, PT ;  /* 0x000000054b007c0c */ /* 0x000fe4000bfa6270 */
[----:B------:R-:W-:Y:S02]  /*17610*/  PRMT R27, RZ, 0x7610, R27 ;  /* 0x00007610ff1b7816 */ /* 0x000fe4000000001b */
[----:B------:R-:W-:Y:S01]  /*17620*/  PRMT R10, RZ, 0x7610, R10 ;  /* 0x00007610ff0a7816 */ /* 0x000fe2000000000a */
[----:B------:R-:W1:Y:S01]  /*17630*/  S2R R18, SR_TID.X ;  /* 0x0000000000127919 */ /* 0x000e620000002100 */
[----:B------:R-:W-:Y:S01]  /*17640*/  PRMT R60, RZ, 0x7610, R60 ;  /* 0x00007610ff3c7816 */ /* 0x000fe2000000003c */
[----:B------:R-:W3:Y:S06]  /*17650*/  LDL R75, [R1+0x564] ;  /* 0x00056400014b7983 */ /* 0x000eec0000100800 */
[----:B0-----:R-:W-:-:S04]  /*17660*/  @!P5 LOP3.LUT R5, R5, R4, RZ, 0x3c, !PT ;  /* 0x000000040505d212 */ /* 0x001fc800078e3cff */
[----:B------:R-:W-:-:S04]  /*17670*/  @!P5 LOP3.LUT R4, R5, R4, RZ, 0x3c, !PT ;  /* 0x000000040504d212 */ /* 0x000fc800078e3cff */
[----:B------:R-:W-:-:S05]  /*17680*/  @!P5 LOP3.LUT R5, R5, R4, RZ, 0x3c, !PT ;  /* 0x000000040505d212 */ /* 0x000fca00078e3cff */
[----:B------:R2:W4:Y:S02]  /*17690*/  @!P5 LDG.E.U16 R27, desc[UR24][R4.64] ;  /* 0x00000018041bd981 */ /* 0x000524000c1e1500 */
[----:B--2---:R-:W-:Y:S02]  /*176a0*/  @!P4 IMAD.MOV.U32 R4, RZ, RZ, R19 ;  /* 0x000000ffff04c224 */ /* 0x004fe400078e0013 */
[----:B------:R-:W-:-:S05]  /*176b0*/  @!P4 IMAD.MOV.U32 R5, RZ, RZ, R73 ;  /* 0x000000ffff05c224 */ /* 0x000fca00078e0049 */
[----:B------:R3:W2:Y:S01]  /*176c0*/  @!P4 LDG.E.U16 R10, desc[UR24][R4.64] ;  /* 0x00000018040ac981 */ /* 0x0006a2000c1e1500 */
[--C-:B-1----:R-:W-:Y:S02]  /*176d0*/  SHF.R.U32.HI R11, RZ, 0x6, R18.reuse ;  /* 0x00000006ff0b7819 */ /* 0x102fe40000011612 */
[----:B------:R-:W-:Y:S02]  /*176e0*/  SHF.R.U32.HI R18, RZ, 0x6, R18 ;  /* 0x00000006ff127819 */ /* 0x000fe40000011612 */
[----:B------:R-:W-:Y:S02]  /*176f0*/  SGXT.U32 R11, R11, 0x1 ;  /* 0x000000010b0b781a */ /* 0x000fe40000000000 */
[----:B------:R-:W-:Y:S02]  /*17700*/  SGXT.U32 R18, R18, 0x1 ;  /* 0x000000011212781a */ /* 0x000fe40000000000 */
[----:B------:R-:W-:Y:S02]  /*17710*/  LOP3.LUT R11, R11, 0x58, RZ, 0xfc, !PT ;  /* 0x000000580b0b7812 */ /* 0x000fe400078efcff */
[----:B------:R-:W-:Y:S01]  /*17720*/  LOP3.LUT R18, R18, 0x50, RZ, 0xfc, !PT ;  /* 0x0000005012127812 */ /* 0x000fe200078efcff */
[----:B---3--:R-:W-:-:S02]  /*17730*/  @!P0 IMAD.MOV.U32 R4, RZ, RZ, R12 ;  /* 0x000000ffff048224 */ /* 0x008fc400078e000c */
[----:B------:R-:W-:Y:S01]  /*17740*/  @!P0 IMAD.MOV.U32 R5, RZ, RZ, R13 ;  /* 0x000000ffff058224 */ /* 0x000fe200078e000d */
[----:B------:R-:W-:Y:S02]  /*17750*/  ISETP.GE.AND P1, PT, R18, UR5, PT ;  /* 0x0000000512007c0c */ /* 0x000fe4000bf26270 */
[----:B------:R-:W-:Y:S01]  /*17760*/  ISETP.GE.AND P3, PT, R11, UR5, PT ;  /* 0x000000050b007c0c */ /* 0x000fe2000bf66270 */
[----:B------:R-:W3:Y:S04]  /*17770*/  LDL R18, [R1+0x580] ;  /* 0x0005800001127983 */ /* 0x000ee80000100800 */
[----:B------:R-:W3:Y:S04]  /*17780*/  LDL R11, [R1+0x584] ;  /* 0x00058400010b7983 */ /* 0x000ee80000100800 */
[----:B------:R0:W3:Y:S04]  /*17790*/  @!P0 LDG.E.U16 R60, desc[UR24][R4.64] ;  /* 0x00000018043c8981 */ /* 0x0000e8000c1e1500 */
[----:B--2---:R1:W-:Y:S04]  /*177a0*/  STL [R1+0x10], R10 ;  /* 0x0000100a01007387 */ /* 0x0043e80000100800 */
[----:B------:R-:W2:Y:S04]  /*177b0*/  LDL R5, [R1+0x560] ;  /* 0x0005600001057983 */ /* 0x000ea80000100800 */
[----:B------:R-:W3:Y:S04]  /*177c0*/  LDL R73, [R1+0x5a0] ;  /* 0x0005a00001497983 */ /* 0x000ee80000100800 */
[----:B------:R-:W3:Y:S01]  /*177d0*/  LDL R19, [R1+0x5a4] ;  /* 0x0005a40001137983 */ /* 0x000ee20000100800 */
[----:B-1----:R-:W1:Y:S03]  /*177e0*/  S2R R10, SR_TID.X ;  /* 0x00000000000a7919 */ /* 0x002e660000002100 */
[----:B------:R-:W4:Y:S04]  /*177f0*/  LDL R13, [R1+0x5c0] ;  /* 0x0005c000010d7983 */ /* 0x000f280000100800 */
[----:B------:R-:W4:Y:S01]  /*17800*/  LDL R12, [R1+0x5c4] ;  /* 0x0005c400010c7983 */ /* 0x000f220000100800 */
[----:B------:R-:W-:Y:S01]  /*17810*/  PRMT R59, RZ, 0x7610, R59 ;  /* 0x00007610ff3b7816 */ /* 0x000fe2000000003b */
[----:B0-----:R-:W-:Y:S01]  /*17820*/  @!P1 IMAD.MOV.U32 R4, RZ, RZ, R75 ;  /* 0x000000ffff049224 */ /* 0x001fe200078e004b */
[----:B------:R-:W-:-:S02]  /*17830*/  PRMT R58, RZ, 0x7610, R58 ;  /* 0x00007610ff3a7816 */ /* 0x000fc4000000003a */
[----:B-1----:R-:W-:-:S04]  /*17840*/  SHF.R.U32.HI R10, RZ, 0x6, R10 ;  /* 0x00000006ff0a7819 */ /* 0x002fc8000001160a */
[----:B------:R-:W-:-:S04]  /*17850*/  SGXT.U32 R10, R10, 0x1 ;  /* 0x000000010a0a781a */ /* 0x000fc80000000000 */
[----:B------:R-:W-:-:S04]  /*17860*/  LOP3.LUT R10, R10, 0x60, RZ, 0xfc, !PT ;  /* 0x000000600a0a7812 */ /* 0x000fc800078efcff */
[----:B------:R-:W-:Y:S02]  /*17870*/  ISETP.GE.AND P0, PT, R10, UR5, PT ;  /* 0x000000050a007c0c */ /* 0x000fe4000bf06270 */
[----:B------:R-:W0:Y:S01]  /*17880*/  S2R R10, SR_TID.X ;  /* 0x00000000000a7919 */ /* 0x000e220000002100 */
[----:B--2---:R3:W2:Y:S02]  /*17890*/  @!P1 LDG.E.U16 R59, desc[UR24][R4.64] ;  /* 0x00000018043b9981 */ /* 0x0046a4000c1e1500 */
[----:B---3--:R-:W-:Y:S02]  /*178a0*/  @!P3 IMAD.MOV.U32 R4, RZ, RZ, R11 ;  /* 0x000000ffff04b224 */ /* 0x008fe400078e000b */
[----:B------:R-:W-:Y:S01]  /*178b0*/  @!P3 IMAD.MOV.U32 R5, RZ, RZ, R18 ;  /* 0x000000ffff05b224 */ /* 0x000fe200078e0012 */
[----:B------:R-:W3:Y:S04]  /*178c0*/  LDL R11, [R1+0x5e4] ;  /* 0x0005e400010b7983 */ /* 0x000ee80000100800 */
[----:B------:R-:W2:Y:S04]  /*178d0*/  LDL R18, [R1+0x5e0] ;  /* 0x0005e00001127983 */ /* 0x000ea80000100800 */
[----:B------:R1:W2:Y:S02]  /*178e0*/  @!P3 LDG.E.U16 R58, desc[UR24][R4.64] ;  /* 0x00000018043ab981 */ /* 0x0002a4000c1e1500 */
[----:B-1----:R-:W-:-:S02]  /*178f0*/  @!P0 IMAD.MOV.U32 R4, RZ, RZ, R19 ;  /* 0x000000ffff048224 */ /* 0x002fc400078e0013 */
[----:B------:R-:W-:Y:S01]  /*17900*/  @!P0 IMAD.MOV.U32 R5, RZ, RZ, R73 ;  /* 0x000000ffff058224 */ /* 0x000fe200078e0049 */
[----:B------:R-:W2:Y:S04]  /*17910*/  LDL R19, [R1+0x600] ;  /* 0x0006000001137983 */ /* 0x000ea80000100800 */
[----:B------:R-:W2:Y:S01]  /*17920*/  LDL R73, [R1+0x5fc] ;  /* 0x0005fc0001497983 */ /* 0x000ea20000100800 */
[----:B0-----:R-:W-:-:S04]  /*17930*/  SHF.R.U32.HI R10, RZ, 0x6, R10 ;  /* 0x00000006ff0a7819 */ /* 0x001fc8000001160a */
[----:B------:R-:W-:-:S04]  /*17940*/  SGXT.U32 R10, R10, 0x1 ;  /* 0x000000010a0a781a */ /* 0x000fc80000000000 */
[----:B------:R-:W-:-:S04]  /*17950*/  LOP3.LUT R10, R10, 0x68, RZ, 0xfc, !PT ;  /* 0x000000680a0a7812 */ /* 0x000fc800078efcff */
[----:B------:R-:W-:Y:S02]  /*17960*/  ISETP.GE.AND P1, PT, R10, UR5, PT ;  /* 0x000000050a007c0c */ /* 0x000fe4000bf26270 */
[----:B------:R-:W0:Y:S01]  /*17970*/  S2R R10, SR_TID.X ;  /* 0x00000000000a7919 */ /* 0x000e220000002100 */
[----:B------:R-:W-:Y:S02]  /*17980*/  PRMT R57, RZ, 0x7610, R57 ;  /* 0x00007610ff397816 */ /* 0x000fe40000000039 */
[----:B------:R-:W-:-:S04]  /*17990*/  PRMT R56, RZ, 0x7610, R56 ;  /* 0x00007610ff387816 */ /* 0x000fc80000000038 */
[----:B------:R4:W2:Y:S04]  /*179a0*/  @!P0 LDG.E.U16 R57, desc[UR24][R4.64] ;  /* 0x0000001804398981 */ /* 0x0008a8000c1e1500 */
[----:B----4-:R-:W-:Y:S02]  /*179b0*/  @!P1 IMAD.MOV.U32 R4, RZ, RZ, R12 ;  /* 0x000000ffff049224 */ /* 0x010fe400078e000c */
[----:B------:R-:W-:Y:S01]  /*179c0*/  @!P1 IMAD.MOV.U32 R5, RZ, RZ, R13 ;  /* 0x000000ffff059224 */ /* 0x000fe200078e000d */
[----:B------:R-:W4:Y:S04]  /*179d0*/  LDL R12, [R1+0x540] ;  /* 0x00054000010c7983 */ /* 0x000f280000100800 */
[----:B------:R-:W4:Y:S04]  /*179e0*/  LDL R13, [R1+0x53c] ;  /* 0x00053c00010d7983 */ /* 0x000f280000100800 */
[----:B------:R3:W4:Y:S01]  /*179f0*/  @!P1 LDG.E.U16 R56, desc[UR24][R4.64] ;  /* 0x0000001804389981 */ /* 0x000722000c1e1500 */
[----:B0-----:R-:W-:-:S02]  /*17a00*/  SHF.R.U32.HI R75, RZ, 0x6, R10 ;  /* 0x00000006ff4b7819 */ /* 0x001fc4000001160a */
[----:B------:R-:W-:Y:S02]  /*17a10*/  SHF.R.U32.HI R10, RZ, 0x6, R10 ;  /* 0x00000006ff0a7819 */ /* 0x000fe4000001160a */
[----:B------:R-:W-:Y:S02]  /*17a20*/  SGXT.U32 R75, R75, 0x1 ;  /* 0x000000014b4b781a */ /* 0x000fe40000000000 */
[----:B------:R-:W-:Y:S02]  /*17a30*/  SGXT.U32 R10, R10, 0x1 ;  /* 0x000000010a0a781a */ /* 0x000fe40000000000 */
[----:B------:R-:W-:Y:S02]  /*17a40*/  LOP3.LUT R75, R75, 0x70, RZ, 0xfc, !PT ;  /* 0x000000704b4b7812 */ /* 0x000fe400078efcff */
[----:B------:R-:W-:Y:S02]  /*17a50*/  LOP3.LUT R10, R10, 0x78, RZ, 0xfc, !PT ;  /* 0x000000780a0a7812 */ /* 0x000fe400078efcff */
[----:B------:R-:W-:-:S02]  /*17a60*/  ISETP.GE.AND P0, PT, R75, UR5, PT ;  /* 0x000000054b007c0c */ /* 0x000fc4000bf06270 */
[----:B------:R-:W-:Y:S02]  /*17a70*/  ISETP.GE.AND P1, PT, R10, UR5, PT ;  /* 0x000000050a007c0c */ /* 0x000fe4000bf26270 */
[----:B------:R-:W-:Y:S01]  /*17a80*/  PRMT R55, RZ, 0x7610, R55 ;  /* 0x00007610ff377816 */ /* 0x000fe20000000037 */
[----:B------:R-:W0:Y:S08]  /*17a90*/  S2R R10, SR_TID.X ;  /* 0x00000000000a7919 */ /* 0x000e300000002100 */
[----:B---3--:R-:W-:-:S02]  /*17aa0*/  @!P0 IMAD.MOV.U32 R4, RZ, RZ, R11 ;  /* 0x000000ffff048224 */ /* 0x008fc400078e000b */
[----:B------:R-:W3:Y:S01]  /*17ab0*/  LDL R11, [R1+0x548] ;  /* 0x00054800010b7983 */ /* 0x000ee20000100800 */
[----:B--2---:R-:W-:-:S03]  /*17ac0*/  @!P0 IMAD.MOV.U32 R5, RZ, RZ, R18 ;  /* 0x000000ffff058224 */ /* 0x004fc600078e0012 */
[----:B------:R-:W2:Y:S04]  /*17ad0*/  LDL R18, [R1+0x544] ;  /* 0x0005440001127983 */ /* 0x000ea80000100800 */
[----:B------:R1:W2:Y:S02]  /*17ae0*/  @!P0 LDG.E.U16 R55, desc[UR24][R4.64] ;  /* 0x0000001804378981 */ /* 0x0002a4000c1e1500 */
[----:B-1----:R-:W-:Y:S02]  /*17af0*/  @!P1 IMAD.MOV.U32 R4, RZ, RZ, R19 ;  /* 0x000000ffff049224 */ /* 0x002fe400078e0013 */
[----:B------:R-:W2:Y:S01]  /*17b00*/  LDL R19, [R1+0x550] ;  /* 0x0005500001137983 */ /* 0x000ea20000100800 */
[----:B------:R-:W-:-:S03]  /*17b10*/  @!P1 IMAD.MOV.U32 R5, RZ, RZ, R73 ;  /* 0x000000ffff059224 */ /* 0x000fc600078e0049 */
[----:B------:R-:W2:Y:S01]  /*17b20*/  LDL R73, [R1+0x54c] ;  /* 0x00054c0001497983 */ /* 0x000ea20000100800 */
[--C-:B0-----:R-:W-:Y:S02]  /*17b30*/  SHF.R.U32.HI R75, RZ, 0x6, R10.reuse ;  /* 0x00000006ff4b7819 */ /* 0x101fe4000001160a */
[----:B------:R-:W-:Y:S02]  /*17b40*/  SHF.R.U32.HI R10, RZ, 0x6, R10 ;  /* 0x00000006ff0a7819 */ /* 0x000fe4000001160a */
[----:B------:R-:W-:Y:S02]  /*17b50*/  PRMT R54, RZ, 0x7610, R54 ;  /* 0x00007610ff367816 */ /* 0x000fe40000000036 */
[----:B------:R-:W-:-:S04]  /*17b60*/  SGXT.U32 R10, R10, 0x1 ;  /* 0x000000010a0a781a */ /* 0x000fc80000000000 */
[----:B------:R-:W-:Y:S01]  /*17b70*/  LOP3.LUT R10, R10, 0x4c, RZ, 0xfc, !PT ;  /* 0x0000004c0a0a7812 */ /* 0x000fe200078efcff */
[----:B------:R4:W2:Y:S03]  /*17b80*/  @!P1 LDG.E.U16 R54, desc[UR24][R4.64] ;  /* 0x0000001804369981 */ /* 0x0008a6000c1e1500 */
[----:B------:R-:W-:Y:S02]  /*17b90*/  ISETP.GE.AND P1, PT, R10, UR5, PT ;  /* 0x000000050a007c0c */ /* 0x000fe4000bf26270 */
[----:B------:R-:W0:Y:S01]  /*17ba0*/  S2R R10, SR_TID.X ;  /* 0x00000000000a7919 */ /* 0x000e220000002100 */
[----:B------:R-:W-:-:S04]  /*17bb0*/  SGXT.U32 R75, R75, 0x1 ;  /* 0x000000014b4b781a */ /* 0x000fc80000000000 */
[----:B------:R-:W-:-:S04]  /*17bc0*/  LOP3.LUT R75, R75, 0x4a, RZ, 0xfc, !PT ;  /* 0x0000004a4b4b7812 */ /* 0x000fc800078efcff */
[----:B------:R-:W-:Y:S02]  /*17bd0*/  ISETP.GE.AND P0, PT, R75, UR5, PT ;  /* 0x000000054b007c0c */ /* 0x000fe4000bf06270 */
[----:B------:R-:W-:-:S11]  /*17be0*/  PRMT R51, RZ, 0x7610, R51 ;  /* 0x00007610ff337816 */ /* 0x000fd60000000033 */
[----:B----4-:R-:W-:Y:S02]  /*17bf0*/  @!P0 IMAD.MOV.U32 R4, RZ, RZ, R12 ;  /* 0x000000ffff048224 */ /* 0x010fe400078e000c */
[----:B------:R-:W-:Y:S01]  /*17c00*/  @!P0 IMAD.MOV.U32 R5, RZ, RZ, R13 ;  /* 0x000000ffff058224 */ /* 0x000fe200078e000d */
[----:B------:R-:W-:Y:S01]  /*17c10*/  PRMT R26, RZ, 0x7610, R26 ;  /* 0x00007610ff1a7816 */ /* 0x000fe2000000001a */
[----:B------:R-:W4:Y:S04]  /*17c20*/  LDL R13, [R1+0x568] ;  /* 0x00056800010d7983 */ /* 0x000f280000100800 */
[----:B------:R3:W4:Y:S01]  /*17c30*/  @!P0 LDG.E.U16 R51, desc[UR24][R4.64] ;  /* 0x0000001804338981 */ /* 0x000722000c1e1500 */
[----:B0-----:R-:W-:Y:S02]  /*17c40*/  SHF.R.U32.HI R75, RZ, 0x6, R10 ;  /* 0x00000006ff4b7819 */ /* 0x001fe4000001160a */
[----:B------:R-:W-:Y:S01]  /*17c50*/  PRMT R9, RZ, 0x7610, R9 ;  /* 0x00007610ff097816 */ /* 0x000fe20000000009 */
[----:B------:R-:W4:Y:S01]  /*17c60*/  LDL R12, [R1+0x56c] ;  /* 0x00056c00010c7983 */ /* 0x000f220000100800 */
[----:B------:R-:W-:-:S04]  /*17c70*/  SGXT.U32 R75, R75, 0x1 ;  /* 0x000000014b4b781a */ /* 0x000fc80000000000 */
[----:B------:R-:W-:-:S04]  /*17c80*/  LOP3.LUT R75, R75, 0x4e, RZ, 0xfc, !PT ;  /* 0x0000004e4b4b7812 */ /* 0x000fc800078efcff */
[----:B------:R-:W-:Y:S02]  /*17c90*/  ISETP.GE.AND P0, PT, R75, UR5, PT ;  /* 0x000000054b007c0c */ /* 0x000fe4000bf06270 */
[----:B------:R-:W-:-:S04]  /*17ca0*/  SHF.R.U32.HI R10, RZ, 0x6, R10 ;  /* 0x00000006ff0a7819 */ /* 0x000fc8000001160a */
[----:B------:R-:W-:-:S04]  /*17cb0*/  SGXT.U32 R10, R10, 0x1 ;  /* 0x000000010a0a781a */ /* 0x000fc80000000000 */
[----:B------:R-:W-:Y:S01]  /*17cc0*/  LOP3.LUT R10, R10, 0x52, RZ, 0xfc, !PT ;  /* 0x000000520a0a7812 */ /* 0x000fe200078efcff */
[----:B---3--:R-:W-:Y:S02]  /*17cd0*/  @!P1 IMAD.MOV.U32 R4, RZ, RZ, R11 ;  /* 0x000000ffff049224 */ /* 0x008fe400078e000b */
[----:B------:R-:W3:Y:S01]  /*17ce0*/  LDL R11, [R1+0x574] ;  /* 0x00057400010b7983 */ /* 0x000ee20000100800 */
[----:B--2---:R-:W-:-:S03]  /*17cf0*/  @!P1 IMAD.MOV.U32 R5, RZ, RZ, R18 ;  /* 0x000000ffff059224 */ /* 0x004fc600078e0012 */
[----:B------:R-:W2:Y:S04]  /*17d00*/  LDL R18, [R1+0x570] ;  /* 0x0005700001127983 */ /* 0x000ea80000100800 */
[----:B------:R0:W2:Y:S02]  /*17d10*/  @!P1 LDG.E.U16 R26, desc[UR24][R4.64] ;  /* 0x00000018041a9981 */ /* 0x0000a4000c1e1500 */
[----:B0-----:R-:W-:Y:S02]  /*17d20*/  @!P0 IMAD.MOV.U32 R4, RZ, RZ, R19 ;  /* 0x000000ffff048224 */ /* 0x001fe400078e0013 */
[----:B------:R-:W-:Y:S01]  /*17d30*/  @!P0 IMAD.MOV.U32 R5, RZ, RZ, R73 ;  /* 0x000000ffff058224 */ /* 0x000fe200078e0049 */
[----:B------:R-:W-:Y:S01]  /*17d40*/  ISETP.GE.AND P1, PT, R10, UR5, PT ;  /* 0x000000050a007c0c */ /* 0x000fe2000bf26270 */
[----:B------:R-:W2:Y:S04]  /*17d50*/  LDL R19, [R1+0x578] ;  /* 0x0005780001137983 */ /* 0x000ea80000100800 */
[----:B------:R4:W2:Y:S01]  /*17d60*/  @!P0 LDG.E.U16 R9, desc[UR24][R4.64] ;  /* 0x0000001804098981 */ /* 0x0008a2000c1e1500 */
[----:B------:R-:W0:Y:S02]  /*17d70*/  S2R R10, SR_TID.X ;  /* 0x00000000000a7919 */ /* 0x000e240000002100 */
[----:B0-----:R-:W-:-:S02]  /*17d80*/  SHF.R.U32.HI R73, RZ, 0x6, R10 ;  /* 0x00000006ff497819 */ /* 0x001fc4000001160a */
[----:B------:R-:W3:Y:S02]  /*17d90*/  LDL R10, [R1+0x57c] ;  /* 0x00057c00010a7983 */ /* 0x000ee40000100800 */
[----:B------:R-:W-:-:S04]  /*17da0*/  SGXT.U32 R73, R73, 0x1 ;  /* 0x000000014949781a */ /* 0x000fc80000000000 */
[----:B------:R-:W-:Y:S01]  /*17db0*/  LOP3.LUT R73, R73, 0x54, RZ, 0xfc, !PT ;  /* 0x0000005449497812 */ /* 0x000fe200078efcff */
[----:B----4-:R-:W-:Y:S01]  /*17dc0*/  @!P1 IMAD.MOV.U32 R5, RZ, RZ, R13 ;  /* 0x000000ffff059224 */ /* 0x010fe200078e000d */
[----:B------:R-:W-:Y:S01]  /*17dd0*/  PRMT R50, RZ, 0x7610, R50 ;  /* 0x00007610ff327816 */ /* 0x000fe20000000032 */
[----:B------:R-:W-:Y:S01]  /*17de0*/  @!P1 IMAD.MOV.U32 R4, RZ, RZ, R12 ;  /* 0x000000ffff049224 */ /* 0x000fe200078e000c */
[----:B------:R-:W-:-:S04]  /*17df0*/  ISETP.GE.AND P0, PT, R73, UR5, PT ;  /* 0x0000000549007c0c */ /* 0x000fc8000bf06270 */
[----:B------:R3:W4:Y:S01]  /*17e00*/  @!P1 LDG.E.U16 R50, desc[UR24][R4.64] ;  /* 0x0000001804329981 */ /* 0x000722000c1e1500 */
[----:B------:R-:W-:-:S03]  /*17e10*/  PRMT R25, RZ, 0x7610, R25 ;  /* 0x00007610ff197816 */ /* 0x000fc60000000019 */
[----:B--2---:R0:W-:Y:S04]  /*17e20*/  STL [R1+0xc], R9 ;  /* 0x00000c0901007387 */ /* 0x0041e80000100800 */
[----:B------:R-:W2:Y:S04]  /*17e30*/  LDL R13, [R1+0x588] ;  /* 0x00058800010d7983 */ /* 0x000ea80000100800 */
[----:B------:R-:W4:Y:S01]  /*17e40*/  LDL R12, [R1+0x58c] ;  /* 0x00058c00010c7983 */ /* 0x000f220000100800 */
[----:B0-----:R-:W0:Y:S01]  /*17e50*/  S2R R9, SR_TID.X ;  /* 0x0000000000097919 */ /* 0x001e220000002100 */
[----:B---3--:R-:W-:-:S02]  /*17e60*/  @!P0 IMAD.MOV.U32 R4, RZ, RZ, R11 ;  /* 0x000000ffff048224 */ /* 0x008fc400078e000b */
[----:B------:R-:W-:Y:S01]  /*17e70*/  @!P0 IMAD.MOV.U32 R5, RZ, RZ, R18 ;  /* 0x000000ffff058224 */ /* 0x000fe200078e0012 */
[----:B------:R-:W3:Y:S04]  /*17e80*/  LDL R11, [R1+0x594] ;  /* 0x00059400010b7983 */ /* 0x000ee80000100800 */
[----:B------:R-:W3:Y:S04]  /*17e90*/  LDL R18, [R1+0x590] ;  /* 0x0005900001127983 */ /* 0x000ee80000100800 */
[----:B------:R1:W3:Y:S01]  /*17ea0*/  @!P0 LDG.E.U16 R25, desc[UR24][R4.64] ;  /* 0x0000001804198981 */ /* 0x0002e2000c1e1500 */
[----:B0-----:R-:W-:-:S04]  /*17eb0*/  SHF.R.U32.HI R9, RZ, 0x6, R9 ;  /* 0x00000006ff097819 */ /* 0x001fc80000011609 */
[----:B------:R-:W-:-:S04]  /*17ec0*/  SGXT.U32 R9, R9, 0x1 ;  /* 0x000000010909781a */ /* 0x000fc80000000000 */
[----:B------:R-:W-:-:S04]  /*17ed0*/  LOP3.LUT R9, R9, 0x56, RZ, 0xfc, !PT ;  /* 0x0000005609097812 */ /* 0x000fc800078efcff */
[----:B------:R-:W-:-:S13]  /*17ee0*/  ISETP.GE.AND P1, PT, R9, UR5, PT ;  /* 0x0000000509007c0c */ /* 0x000fda000bf26270 */
[----:B-1----:R-:W-:Y:S02]  /*17ef0*/  @!P1 IMAD.MOV.U32 R4, RZ, RZ, R10 ;  /* 0x000000ffff049224 */ /* 0x002fe400078e000a */
[----:B------:R-:W-:Y:S01]  /*17f00*/  @!P1 IMAD.MOV.U32 R5, RZ, RZ, R19 ;  /* 0x000000ffff059224 */ /* 0x000fe200078e0013 */
[----:B------:R-:W3:Y:S04]  /*17f10*/  LDL R10, [R1+0x59c] ;  /* 0x00059c00010a7983 */ /* 0x000ee80000100800 */
[----:B------:R-:W3:Y:S01]  /*17f20*/  LDL R19, [R1+0x598] ;  /* 0x0005980001137983 */ /* 0x000ee20000100800 */
[----:B------:R-:W0:Y:S01]  /*17f30*/  S2R R9, SR_TID.X ;  /* 0x0000000000097919 */ /* 0x000e220000002100 */
[----:B------:R-:W-:-:S06]  /*17f40*/  PRMT R71, RZ, 0x7610, R71 ;  /* 0x00007610ff477816 */ /* 0x000fcc0000000047 */
[----:B------:R2:W3:Y:S01]  /*17f50*/  @!P1 LDG.E.U16 R71, desc[UR24][R4.64] ;  /* 0x0000001804479981 */ /* 0x0004e2000c1e1500 */
[--C-:B0-----:R-:W-:Y:S02]  /*17f60*/  SHF.R.U32.HI R73, RZ, 0x6, R9.reuse ;  /* 0x00000006ff497819 */ /* 0x101fe40000011609 */
[----:B------:R-:W-:-:S04]  /*17f70*/  SHF.R.U32.HI R9, RZ, 0x6, R9 ;  /* 0x00000006ff097819 */ /* 0x000fc80000011609 */
[----:B------:R-:W-:-:S04]  /*17f80*/  SGXT.U32 R9, R9, 0x1 ;  /* 0x000000010909781a */ /* 0x000fc80000000000 */
[----:B------:R-:W-:-:S04]  /*17f90*/  LOP3.LUT R9, R9, 0x5c, RZ, 0xfc, !PT ;  /* 0x0000005c09097812 */ /* 0x000fc800078efcff */
[----:B------:R-:W-:Y:S02]  /*17fa0*/  ISETP.GE.AND P1, PT, R9, UR5, PT ;  /* 0x0000000509007c0c */ /* 0x000fe4000bf26270 */
[----:B------:R-:W0:Y:S01]  /*17fb0*/  S2R R9, SR_TID.X ;  /* 0x0000000000097919 */ /* 0x000e220000002100 */
[----:B------:R-:W-:-:S04]  /*17fc0*/  SGXT.U32 R73, R73, 0x1 ;  /* 0x000000014949781a */ /* 0x000fc80000000000 */
[----:B------:R-:W-:-:S04]  /*17fd0*/  LOP3.LUT R73, R73, 0x5a, RZ, 0xfc, !PT ;  /* 0x0000005a49497812 */ /* 0x000fc800078efcff */
[----:B------:R-:W-:Y:S02]  /*17fe0*/  ISETP.GE.AND P0, PT, R73, UR5, PT ;  /* 0x0000000549007c0c */ /* 0x000fe4000bf06270 */
[----:B------:R-:W-:Y:S02]  /*17ff0*/  PRMT R49, RZ, 0x7610, R49 ;  /* 0x00007610ff317816 */ /* 0x000fe40000000031 */
[----:B------:R-:W-:Y:S02]  /*18000*/  PRMT R17, RZ, 0x7610, R17 ;  /* 0x00007610ff117816 */ /* 0x000fe40000000011 */
[----:B0-----:R-:W-:-:S04]  /*18010*/  SHF.R.U32.HI R73, RZ, 0x6, R9 ;  /* 0x00000006ff497819 */ /* 0x001fc80000011609 */
[----:B------:R-:W-:-:S04]  /*18020*/  SGXT.U32 R73, R73, 0x1 ;  /* 0x000000014949781a */ /* 0x000fc80000000000 */
[----:B------:R-:W-:Y:S02]  /*18030*/  LOP3.LUT R73, R73, 0x5e, RZ, 0xfc, !PT ;  /* 0x0000005e49497812 */ /* 0x000fe400078efcff */
[----:B------:R-:W-:Y:S01]  /*18040*/  PRMT R8, RZ, 0x7610, R8 ;  /* 0x00007610ff087816 */ /* 0x000fe20000000008 */
[----:B--2---:R-:W-:Y:S02]  /*18050*/  @!P0 IMAD.MOV.U32 R5, RZ, RZ, R13 ;  /* 0x000000ffff058224 */ /* 0x004fe400078e000d */
[----:B------:R-:W2:Y:S01]  /*18060*/  LDL R13, [R1+0x5a8] ;  /* 0x0005a800010d7983 */ /* 0x000ea20000100800 */
[----:B----4-:R-:W-:-:S03]  /*18070*/  @!P0 IMAD.MOV.U32 R4, RZ, RZ, R12 ;  /* 0x000000ffff048224 */ /* 0x010fc600078e000c */
[----:B------:R-:W4:Y:S04]  /*18080*/  LDL R12, [R1+0x5ac] ;  /* 0x0005ac00010c7983 */ /* 0x000f280000100800 */
[----:B------:R3:W4:Y:S01]  /*18090*/  @!P0 LDG.E.U16 R49, desc[UR24][R4.64] ;  /* 0x0000001804318981 */ /* 0x000722000c1e1500 */
[----:B------:R-:W-:Y:S01]  /*180a0*/  ISETP.GE.AND P0, PT, R73, UR5, PT ;  /* 0x0000000549007c0c */ /* 0x000fe2000bf06270 */
[----:B---3--:R-:W-:Y:S02]  /*180b0*/  @!P1 IMAD.MOV.U32 R4, RZ, RZ, R11 ;  /* 0x000000ffff049224 */ /* 0x008fe400078e000b */
[----:B------:R-:W-:Y:S01]  /*180c0*/  @!P1 IMAD.MOV.U32 R5, RZ, RZ, R18 ;  /* 0x000000ffff059224 */ /* 0x000fe200078e0012 */
[----:B------:R-:W3:Y:S04]  /*180d0*/  LDL R11, [R1+0x5b4] ;  /* 0x0005b400010b7983 */ /* 0x000ee80000100800 */
[----:B------:R0:W3:Y:S04]  /*180e0*/  @!P1 LDG.E.U16 R17, desc[UR24][R4.64] ;  /* 0x0000001804119981 */ /* 0x0000e8000c1e1500 */
[----:B------:R-:W3:Y:S01]  /*180f0*/  LDL R18, [R1+0x5b0] ;  /* 0x0005b00001127983 */ /* 0x000ee20000100800 */
[----:B0-----:R-:W-:Y:S01]  /*18100*/  @!P0 IMAD.MOV.U32 R4, RZ, RZ, R10 ;  /* 0x000000ffff048224 */ /* 0x001fe200078e000a */
[----:B------:R-:W-:-:S02]  /*18110*/  SHF.R.U32.HI R9, RZ, 0x6, R9 ;  /* 0x00000006ff097819 */ /* 0x000fc40000011609 */
[----:B------:R-:W3:Y:S01]  /*18120*/  LDL R10, [R1+0x5b8] ;  /* 0x0005b800010a7983 */ /* 0x000ee20000100800 */
[----:B------:R-:W-:-:S05]  /*18130*/  @!P0 IMAD.MOV.U32 R5, RZ, RZ, R19 ;  /* 0x000000ffff058224 */ /* 0x000fca00078e0013 */
[----:B------:R2:W3:Y:S01]  /*18140*/  @!P0 LDG.E.U16 R8, desc[UR24][R4.64] ;  /* 0x0000001804088981 */ /* 0x0004e2000c1e1500 */
[----:B------:R-:W-:-:S04]  /*18150*/  SGXT.U32 R9, R9, 0x1 ;  /* 0x000000010909781a */ /* 0x000fc80000000000 */
[----:B------:R-:W-:-:S04]  /*18160*/  LOP3.LUT R9, R9, 0x62, RZ, 0xfc, !PT ;  /* 0x0000006209097812 */ /* 0x000fc800078efcff */
[----:B------:R-:W-:Y:S02]  /*18170*/  ISETP.GE.AND P1, PT, R9, UR5, PT ;  /* 0x0000000509007c0c */ /* 0x000fe4000bf26270 */
[----:B------:R-:W0:Y:S02]  /*18180*/  S2R R9, SR_TID.X ;  /* 0x0000000000097919 */ /* 0x000e240000002100 */
[----:B0-----:R-:W-:Y:S02]  /*18190*/  SHF.R.U32.HI R19, RZ, 0x6, R9 ;  /* 0x00000006ff137819 */ /* 0x001fe40000011609 */
[----:B------:R-:W3:Y:S02]  /*181a0*/  LDL R9, [R1+0x5bc] ;  /* 0x0005bc0001097983 */ /* 0x000ee40000100800 */
[----:B------:R-:W-:-:S04]  /*181b0*/  SGXT.U32 R19, R19, 0x1 ;  /* 0x000000011313781a */ /* 0x000fc80000000000 */
[----:B------:R-:W-:-:S04]  /*181c0*/  LOP3.LUT R19, R19, 0x64, RZ, 0xfc, !PT ;  /* 0x0000006413137812 */ /* 0x000fc800078efcff */
[----:B------:R-:W-:Y:S02]  /*181d0*/  ISETP.GE.AND P0, PT, R19, UR5, PT ;  /* 0x0000000513007c0c */ /* 0x000fe4000bf06270 */
[----:B------:R-:W-:Y:S01]  /*181e0*/  PRMT R48, RZ, 0x7610, R48 ;  /* 0x00007610ff307816 */ /* 0x000fe20000000030 */
[----:B--2---:R-:W-:Y:S02]  /*181f0*/  @!P1 IMAD.MOV.U32 R5, RZ, RZ, R13 ;  /* 0x000000ffff059224 */ /* 0x004fe400078e000d */
[----:B----4-:R-:W-:-:S05]  /*18200*/  @!P1 IMAD.MOV.U32 R4, RZ, RZ, R12 ;  /* 0x000000ffff049224 */ /* 0x010fca00078e000c */
[----:B------:R3:W2:Y:S03]  /*18210*/  @!P1 LDG.E.U16 R48, desc[UR24][R4.64] ;  /* 0x0000001804309981 */ /* 0x0006a6000c1e1500 */
[----:B---3--:R-:W-:Y:S02]  /*18220*/  @!P0 IMAD.MOV.U32 R4, RZ, RZ, R11 ;  /* 0x000000ffff048224 */ /* 0x008fe400078e000b */
[----:B------:R-:W-:Y:S01]  /*18230*/  @!P0 IMAD.MOV.U32 R5, RZ, RZ, R18 ;  /* 0x000000ffff058224 */ /* 0x000fe200078e0012 */
[----:B------:R0:W-:Y:S04]  /*18240*/  STL [R1+0x8], R8 ;  /* 0x0000080801007387 */ /* 0x0001e80000100800 */
[----:B------:R-:W3:Y:S04]  /*18250*/  LDL R13, [R1+0x5c8] ;  /* 0x0005c800010d7983 */ /* 0x000ee80000100800 */
[----:B------:R-:W4:Y:S04]  /*18260*/  LDL R12, [R1+0x5cc] ;  /* 0x0005cc00010c7983 */ /* 0x000f280000100800 */
[----:B------:R-:W2:Y:S04]  /*18270*/  LDL R11, [R1+0x5ec] ;  /* 0x0005ec00010b7983 */ /* 0x000ea80000100800 */
[----:B------:R-:W2:Y:S01]  /*18280*/  LDL R18, [R1+0x5e8] ;  /* 0x0005e80001127983 */ /* 0x000ea20000100800 */
[----:B0-----:R-:W0:Y:S01]  /*18290*/  S2R R8, SR_TID.X ;  /* 0x0000000000087919 */ /* 0x001e220000002100 */
[----:B------:R-:W-:-:S02]  /*182a0*/  PRMT R16, RZ, 0x7610, R16 ;  /* 0x00007610ff107816 */ /* 0x000fc40000000010 */
[----:B------:R-:W-:Y:S01]  /*182b0*/  PRMT R3, RZ, 0x7610, R3 ;  /* 0x00007610ff037816 */ /* 0x000fe20000000003 */
[----:B------:R-:W2:Y:S04]  /*182c0*/  LDL R75, [R1+0x60c] ;  /* 0x00060c00014b7983 */ /* 0x000ea80000100800 */
[----:B------:R1:W2:Y:S01]  /*182d0*/  @!P0 LDG.E.U16 R16, desc[UR24][R4.64] ;  /* 0x0000001804108981 */ /* 0x0002a2000c1e1500 */
[----:B------:R-:W-:Y:S02]  /*182e0*/  PRMT R45, RZ, 0x7610, R45 ;  /* 0x00007610ff2d7816 */ /* 0x000fe4000000002d */
[----:B------:R-:W-:Y:S01]  /*182f0*/  PRMT R44, RZ, 0x7610, R44 ;  /* 0x00007610ff2c7816 */ /* 0x000fe2000000002c */
[----:B------:R-:W2:Y:S01]  /*18300*/  LDL R73, [R1+0xb8] ;  /* 0x0000b80001497983 */ /* 0x000ea20000100800 */
[----:B0-----:R-:W-:-:S04]  /*18310*/  SHF.R.U32.HI R8, RZ, 0x6, R8 ;  /* 0x00000006ff087819 */ /* 0x001fc80000011608 */
[----:B------:R-:W-:-:S04]  /*18320*/  SGXT.U32 R8, R8, 0x1 ;  /* 0x000000010808781a */ /* 0x000fc80000000000 */
[----:B------:R-:W-:-:S04]  /*18330*/  LOP3.LUT R8, R8, 0x66, RZ, 0xfc, !PT ;  /* 0x0000006608087812 */ /* 0x000fc800078efcff */
[----:B------:R-:W-:Y:S02]  /*18340*/  ISETP.GE.AND P1, PT, R8, UR5, PT ;  /* 0x0000000508007c0c */ /* 0x000fe4000bf26270 */
[----:B------:R-:W0:Y:S11]  /*18350*/  S2R R8, SR_TID.X ;  /* 0x0000000000087919 */ /* 0x000e360000002100 */
[----:B-1----:R-:W-:-:S02]  /*18360*/  @!P1 IMAD.MOV.U32 R5, RZ, RZ, R10 ;  /* 0x000000ffff059224 */ /* 0x002fc400078e000a */
[----:B------:R-:W2:Y:S01]  /*18370*/  LDL R10, [R1+0x604] ;  /* 0x00060400010a7983 */ /* 0x000ea20000100800 */
[----:B------:R-:W-:-:S03]  /*18380*/  @!P1 IMAD.MOV.U32 R4, RZ, RZ, R9 ;  /* 0x000000ffff049224 */ /* 0x000fc600078e0009 */
[----:B------:R-:W2:Y:S04]  /*18390*/  LDL R9, [R1+0x608] ;  /* 0x0006080001097983 */ /* 0x000ea80000100800 */
[----:B------:R3:W2:Y:S01]  /*183a0*/  @!P1 LDG.E.U16 R3, desc[UR24][R4.64] ;  /* 0x0000001804039981 */ /* 0x0006a2000c1e1500 */
[----:B0-----:R-:W-:-:S04]  /*183b0*/  SHF.R.U32.HI R19, RZ, 0x6, R8 ;  /* 0x00000006ff137819 */ /* 0x001fc80000011608 */
[----:B------:R-:W-:-:S04]  /*183c0*/  SGXT.U32 R19, R19, 0x1 ;  /* 0x000000011313781a */ /* 0x000fc80000000000 */
[----:B------:R-:W-:-:S04]  /*183d0*/  LOP3.LUT R19, R19, 0x6a, RZ, 0xfc, !PT ;  /* 0x0000006a13137812 */ /* 0x000fc800078efcff */
[----:B------:R-:W-:Y:S02]  /*183e0*/  ISETP.GE.AND P0, PT, R19, UR5, PT ;  /* 0x0000000513007c0c */ /* 0x000fe4000bf06270 */
[----:B------:R-:W-:-:S04]  /*183f0*/  SHF.R.U32.HI R8, RZ, 0x6, R8 ;  /* 0x00000006ff087819 */ /* 0x000fc80000011608 */
[----:B------:R-:W-:-:S04]  /*18400*/  SGXT.U32 R8, R8, 0x1 ;  /* 0x000000010808781a */ /* 0x000fc80000000000 */
[----:B------:R-:W-:-:S04]  /*18410*/  LOP3.LUT R8, R8, 0x72, RZ, 0xfc, !PT ;  /* 0x0000007208087812 */ /* 0x000fc800078efcff */
[----:B------:R-:W-:Y:S01]  /*18420*/  ISETP.GE.AND P1, PT, R8, UR5, PT ;  /* 0x0000000508007c0c */ /* 0x000fe2000bf26270 */
[----:B---3--:R-:W-:Y:S02]  /*18430*/  @!P0 IMAD.MOV.U32 R5, RZ, RZ, R13 ;  /* 0x000000ffff058224 */ /* 0x008fe400078e000d */
[----:B------:R-:W3:Y:S01]  /*18440*/  LDL R13, [R1+0x5d0] ;  /* 0x0005d000010d7983 */ /* 0x000ee20000100800 */
[----:B----4-:R-:W-:-:S03]  /*18450*/  @!P0 IMAD.MOV.U32 R4, RZ, RZ, R12 ;  /* 0x000000ffff048224 */ /* 0x010fc600078e000c */
[----:B------:R-:W4:Y:S04]  /*18460*/  LDL R12, [R1+0x5d4] ;  /* 0x0005d400010c7983 */ /* 0x000f280000100800 */
[----:B------:R2:W4:Y:S02]  /*18470*/  @!P0 LDG.E.U16 R45, desc[UR24][R4.64] ;  /* 0x00000018042d8981 */ /* 0x000524000c1e1500 */
[----:B--2---:R-:W-:Y:S02]  /*18480*/  @!P1 IMAD.MOV.U32 R4, RZ, RZ, R11 ;  /* 0x000000ffff049224 */ /* 0x004fe400078e000b */
[----:B------:R-:W2:Y:S01]  /*18490*/  LDL R11, [R1+0x5dc] ;  /* 0x0005dc00010b7983 */ /* 0x000ea20000100800 */
[----:B------:R-:W-:-:S03]  /*184a0*/  @!P1 IMAD.MOV.U32 R5, RZ, RZ, R18 ;  /* 0x000000ffff059224 */ /* 0x000fc600078e0012 */
[----:B------:R-:W2:Y:S01]  /*184b0*/  LDL R18, [R1+0x5d8] ;  /* 0x0005d80001127983 */ /* 0x000ea20000100800 */
[----:B------:R-:W0:Y:S03]  /*184c0*/  S2R R8, SR_TID.X ;  /* 0x0000000000087919 */ /* 0x000e260000002100 */
[----:B------:R1:W2:Y:S01]  /*184d0*/  @!P1 LDG.E.U16 R44, desc[UR24][R4.64] ;  /* 0x00000018042c9981 */ /* 0x0002a2000c1e1500 */
[----:B0-----:R-:W-:-:S04]  /*184e0*/  SHF.R.U32.HI R19, RZ, 0x6, R8 ;  /* 0x00000006ff137819 */ /* 0x001fc80000011608 */
[----:B------:R-:W-:-:S04]  /*184f0*/  SGXT.U32 R19, R19, 0x1 ;  /* 0x000000011313781a */ /* 0x000fc80000000000 */
[----:B------:R-:W-:Y:S02]  /*18500*/  LOP3.LUT R19, R19, 0x7a, RZ, 0xfc, !PT ;  /* 0x0000007a13137812 */ /* 0x000fe400078efcff */
[----:B------:R-:W-:Y:S02]  /*18510*/  SHF.R.U32.HI R8, RZ, 0x6, R8 ;  /* 0x00000006ff087819 */ /* 0x000fe40000011608 */
[----:B------:R-:W-:Y:S02]  /*18520*/  ISETP.GE.AND P3, PT, R19, UR5, PT ;  /* 0x0000000513007c0c */ /* 0x000fe4000bf66270 */
[----:B------:R-:W-:-:S04]  /*18530*/  SGXT.U32 R8, R8, 0x1 ;  /* 0x000000010808781a */ /* 0x000fc80000000000 */
[----:B------:R-:W-:-:S04]  /*18540*/  LOP3.LUT R8, R8, 0x6c, RZ, 0xfc, !PT ;  /* 0x0000006c08087812 */ /* 0x000fc800078efcff */
[----:B------:R-:W-:Y:S02]  /*18550*/  ISETP.GE.AND P0, PT, R8, UR5, PT ;  /* 0x0000000508007c0c */ /* 0x000fe4000bf06270 */
[----:B------:R-:W0:Y:S01]  /*18560*/  S2R R8, SR_TID.X ;  /* 0x0000000000087919 */ /* 0x000e220000002100 */
[----:B-1----:R-:W-:Y:S02]  /*18570*/  @!P3 IMAD.MOV.U32 R5, RZ, RZ, R10 ;  /* 0x000000ffff05b224 */ /* 0x002fe400078e000a */
[----:B------:R-:W1:Y:S01]  /*18580*/  S2R R10, SR_TID.X ;  /* 0x00000000000a7919 */ /* 0x000e620000002100 */
[----:B------:R-:W-:Y:S01]  /*18590*/  PRMT R43, RZ, 0x7610, R43 ;  /* 0x00007610ff2b7816 */ /* 0x000fe2000000002b */
[----:B------:R-:W-:Y:S02]  /*185a0*/  @!P3 IMAD.MOV.U32 R4, RZ, RZ, R9 ;  /* 0x000000ffff04b224 */ /* 0x000fe400078e0009 */
[----:B------:R-:W2:Y:S01]  /*185b0*/  LDL R9, [R1+0x5f0] ;  /* 0x0005f00001097983 */ /* 0x000ea20000100800 */
[----:B------:R-:W-:-:S03]  /*185c0*/  PRMT R15, RZ, 0x7610, R15 ;  /* 0x00007610ff0f7816 */ /* 0x000fc6000000000f */
[----:B------:R3:W2:Y:S01]  /*185d0*/  @!P3 LDG.E.U16 R43, desc[UR24][R4.64] ;  /* 0x00000018042bb981 */ /* 0x0006a2000c1e1500 */
[----:B0-----:R-:W-:-:S03]  /*185e0*/  SHF.R.U32.HI R19, RZ, 0x6, R8 ;  /* 0x00000006ff137819 */ /* 0x001fc60000011608 */
[----:B------:R-:W2:Y:S01]  /*185f0*/  LDL R8, [R1+0x5f4] ;  /* 0x0005f40001087983 */ /* 0x000ea20000100800 */
[----:B-1----:R-:W-:-:S04]  /*18600*/  SHF.R.U32.HI R10, RZ, 0x6, R10 ;  /* 0x00000006ff0a7819 */ /* 0x002fc8000001160a */
[----:B------:R-:W-:-:S04]  /*18610*/  SGXT.U32 R10, R10, 0x1 ;  /* 0x000000010a0a781a */ /* 0x000fc80000000000 */
[----:B------:R-:W-:Y:S02]  /*18620*/  LOP3.LUT R10, R10, 0x74, RZ, 0xfc, !PT ;  /* 0x000000740a0a7812 */ /* 0x000fe400078efcff */
[----:B------:R-:W-:-:S04]  /*18630*/  SGXT.U32 R19, R19, 0x1 ;  /* 0x000000011313781a */ /* 0x000fc80000000000 */
[----:B------:R-:W-:-:S04]  /*18640*/  LOP3.LUT R19, R19, 0x6e, RZ, 0xfc, !PT ;  /* 0x0000006e13137812 */ /* 0x000fc800078efcff */
[----:B------:R-:W-:Y:S02]  /*18650*/  ISETP.GE.AND P1, PT, R19, UR5, PT ;  /* 0x0000000513007c0c */ /* 0x000fe4000bf26270 */
[----:B------:R-:W2:Y:S01]  /*18660*/  LDL R19, [R1+0x610] ;  /* 0x0006100001137983 */ /* 0x000ea20000100800 */
[----:B------:R-:W-:Y:S01]  /*18670*/  PRMT R6, RZ, 0x7610, R6 ;  /* 0x00007610ff067816 */ /* 0x000fe20000000006 */
[----:B---3--:R-:W-:Y:S02]  /*18680*/  @!P0 IMAD.MOV.U32 R5, RZ, RZ, R13 ;  /* 0x000000ffff058224 */ /* 0x008fe400078e000d */
[----:B------:R-:W3:Y:S01]  /*18690*/  LDL R13, [R1+0x554] ;  /* 0x00055400010d7983 */ /* 0x000ee20000100800 */
[----:B----4-:R-:W-:-:S03]  /*186a0*/  @!P0 IMAD.MOV.U32 R4, RZ, RZ, R12 ;  /* 0x000000ffff048224 */ /* 0x010fc600078e000c */
[----:B------:R-:W4:Y:S04]  /*186b0*/  LDL R12, [R1+0x5f8] ;  /* 0x0005f800010c7983 */ /* 0x000f280000100800 */
[----:B------:R2:W4:Y:S01]  /*186c0*/  @!P0 LDG.E.U16 R15, desc[UR24][R4.64] ;  /* 0x00000018040f8981 */ /* 0x000522000c1e1500 */
[----:B------:R-:W-:Y:S02]  /*186d0*/  ISETP.GE.AND P0, PT, R10, UR5, PT ;  /* 0x000000050a007c0c */ /* 0x000fe4000bf06270 */
[----:B------:R-:W0:Y:S01]  /*186e0*/  S2R R10, SR_TID.X ;  /* 0x00000000000a7919 */ /* 0x000e220000002100 */
[----:B--2---:R-:W-:Y:S02]  /*186f0*/  @!P1 IMAD.MOV.U32 R4, RZ, RZ, R11 ;  /* 0x000000ffff049224 */ /* 0x004fe400078e000b */
[----:B------:R-:W-:-:S05]  /*18700*/  @!P1 IMAD.MOV.U32 R5, RZ, RZ, R18 ;  /* 0x000000ffff059224 */ /* 0x000fca00078e0012 */
[----:B------:R1:W2:Y:S01]  /*18710*/  @!P1 LDG.E.U16 R6, desc[UR24][R4.64] ;  /* 0x0000001804069981 */ /* 0x0002a2000c1e1500 */
[----:B0-----:R-:W-:-:S04]  /*18720*/  SHF.R.U32.HI R11, RZ, 0x6, R10 ;  /* 0x00000006ff0b7819 */ /* 0x001fc8000001160a */
[----:B------:R-:W-:-:S04]  /*18730*/  SGXT.U32 R11, R11, 0x1 ;  /* 0x000000010b0b781a */ /* 0x000fc80000000000 */
[----:B------:R-:W-:Y:S02]  /*18740*/  LOP3.LUT R11, R11, 0x76, RZ, 0xfc, !PT ;  /* 0x000000760b0b7812 */ /* 0x000fe400078efcff */
[----:B------:R-:W-:Y:S02]  /*18750*/  SHF.R.U32.HI R18, RZ, 0x6, R10 ;  /* 0x00000006ff127819 */ /* 0x000fe4000001160a */
[----:B------:R-:W-:Y:S01]  /*18760*/  ISETP.GE.AND P1, PT, R11, UR5, PT ;  /* 0x000000050b007c0c */ /* 0x000fe2000bf26270 */
[----:B------:R-:W2:Y:S04]  /*18770*/  LDL R10, [R1+0x55c] ;  /* 0x00055c00010a7983 */ /* 0x000ea80000100800 */
[----:B------:R-:W2:Y:S01]  /*18780*/  LDL R11, [R1+0x558] ;  /* 0x00055800010b7983 */ /* 0x000ea20000100800 */
[----:B------:R-:W-:-:S02]  /*18790*/  SGXT.U32 R18, R18, 0x1 ;  /* 0x000000011212781a */ /* 0x000fc40000000000 */
[----:B-1----:R-:W-:Y:S02]  /*187a0*/  PRMT R5, RZ, 0x7610, R5 ;  /* 0x00007610ff057816 */ /* 0x002fe40000000005 */
[----:B------:R-:W-:Y:S02]  /*187b0*/  LOP3.LUT R18, R18, 0x7c, RZ, 0xfc, !PT ;  /* 0x0000007c12127812 */ /* 0x000fe400078efcff */
[----:B------:R-:W-:Y:S02]  /*187c0*/  PRMT R7, RZ, 0x7610, R7 ;  /* 0x00007610ff077816 */ /* 0x000fe40000000007 */
[----:B------:R-:W-:Y:S01]  /*187d0*/  PRMT R4, RZ, 0x7610, R4 ;  /* 0x00007610ff047816 */ /* 0x000fe20000000004 */
[----:B------:R3:W2:Y:S01]  /*187e0*/  @!P0 LDG.E.U16 R5, desc[UR24][R8.64] ;  /* 0x0000001808058981 */ /* 0x0006a2000c1e1500 */
[----:B------:R-:W-:Y:S02]  /*187f0*/  ISETP.GE.AND P0, PT, R18, UR5, PT ;  /* 0x0000000512007c0c */ /* 0x000fe4000bf06270 */
[----:B------:R-:W0:Y:S01]  /*18800*/  S2R R18, SR_TID.X ;  /* 0x0000000000127919 */ /* 0x000e220000002100 */
[----:B---3--:R-:W-:-:S02]  /*18810*/  @!P1 IMAD.MOV.U32 R9, RZ, RZ, R13 ;  /* 0x000000ffff099224 */ /* 0x008fc400078e000d */
[----:B------:R-:W3:Y:S01]  /*18820*/  LDL R13, [R1+0xf4] ;  /* 0x0000f400010d7983 */ /* 0x000ee20000100800 */
[----:B----4-:R-:W-:-:S03]  /*18830*/  @!P1 IMAD.MOV.U32 R8, RZ, RZ, R12 ;  /* 0x000000ffff089224 */ /* 0x010fc600078e000c */
[----:B------:R-:W3:Y:S04]  /*18840*/  LDL R12, [R1+0xf8] ;  /* 0x0000f800010c7983 */ /* 0x000ee80000100800 */
[----:B------:R0:W4:Y:S02]  /*18850*/  @!P1 LDG.E.U16 R7, desc[UR24][R8.64] ;  /* 0x0000001808079981 */ /* 0x000124000c1e1500 */
[----:B0-----:R-:W-:-:S04]  /*18860*/  SHF.R.U32.HI R9, RZ, 0x6, R18 ;  /* 0x00000006ff097819 */ /* 0x001fc80000011612 */
[----:B------:R-:W-:-:S04]  /*18870*/  SGXT.U32 R9, R9, 0x1 ;  /* 0x000000010909781a */ /* 0x000fc80000000000 */
[----:B------:R-:W-:Y:S01]  /*18880*/  LOP3.LUT R9, R9, 0x7e, RZ, 0xfc, !PT ;  /* 0x0000007e09097812 */ /* 0x000fe200078efcff */
[----:B------:R-:W-:Y:S02]  /*18890*/  @!P0 IMAD.MOV.U32 R8, RZ, RZ, R19 ;  /* 0x000000ffff088224 */ /* 0x000fe400078e0013 */
[----:B------:R-:W3:Y:S01]  /*188a0*/  LDL R19, [R1+0x17c] ;  /* 0x00017c0001137983 */ /* 0x000ee20000100800 */
[----:B------:R-:W-:Y:S01]  /*188b0*/  ISETP.GE.AND P1, PT, R9, UR5, PT ;  /* 0x0000000509007c0c */ /* 0x000fe2000bf26270 */
[----:B------:R-:W-:Y:S01]  /*188c0*/  @!P0 IMAD.MOV.U32 R9, RZ, RZ, R75 ;  /* 0x000000ffff098224 */ /* 0x000fe200078e004b */
[----:B------:R-:W-:Y:S02]  /*188d0*/  LOP3.LUT R75, R18, 0x7f, RZ, 0xc0, !PT ;  /* 0x0000007f124b7812 */ /* 0x000fe400078ec0ff */
[----:B------:R-:W3:Y:S04]  /*188e0*/  LDL R18, [R1+0x180] ;  /* 0x0001800001127983 */ /* 0x000ee80000100800 */
[----:B------:R0:W3:Y:S01]  /*188f0*/  @!P0 LDG.E.U16 R4, desc[UR24][R8.64] ;  /* 0x0000001808048981 */ /* 0x0000e2000c1e1500 */
[----:B------:R-:W-:-:S03]  /*18900*/  ISETP.GE.AND P0, PT, R75, UR5, PT ;  /* 0x000000054b007c0c */ /* 0x000fc6000bf06270 */
[----:B------:R-:W3:Y:S01]  /*18910*/  LDL.LU R75, [R1+0x758] ;  /* 0x00075800014b7983 */ /* 0x000ee20000300800 */
[----:B0-----:R-:W-:-:S06]  /*18920*/  PRMT R8, RZ, 0x7610, R8 ;  /* 0x00007610ff087816 */ /* 0x001fcc0000000008 */
[----:B--2---:R0:W2:Y:S01]  /*18930*/  @!P1 LDG.E.U16 R8, desc[UR24][R10.64] ;  /* 0x000000180a089981 */ /* 0x0040a2000c1e1500 */
[----:B------:R-:W-:Y:S06]  /*18940*/  BAR.SYNC.DEFER_BLOCKING 0x0 ;  /* 0x0000000000007b1d */ /* 0x000fec0000010000 */
[----:B------:R-:W2:Y:S01]  /*18950*/  LDL R11, [R1+0xb4] ;  /* 0x0000b400010b7983 */ /* 0x000ea20000100800 */
[----:B------:R-:W-:Y:S01]  /*18960*/  PRMT R9, RZ, 0x7610, R9 ;  /* 0x00007610ff097816 */ /* 0x000fe20000000009 */
[----:B0-----:R-:W-:Y:S01]  /*18970*/  @!P0 IMAD.MOV.U32 R10, RZ, RZ, R73 ;  /* 0x000000ffff0a8224 */ /* 0x001fe200078e0049 */
[----:B------:R-:W-:Y:S01]  /*18980*/  PRMT R14, RZ, 0x7610, R14 ;  /* 0x00007610ff0e7816 */ /* 0x000fe2000000000e */
[----:B------:R-:W3:Y:S04]  /*18990*/  LDL R73, [R1+0x240] ;  /* 0x0002400001497983 */ /* 0x000ee80000100800 */
[----:B--2---:R0:W2:Y:S02]  /*189a0*/  @!P0 LDG.E.U16 R9, desc[UR24][R10.64] ;  /* 0x000000180a098981 */ /* 0x0040a4000c1e1500 */
[----:B0-----:R-:W-:-:S06]  /*189b0*/  PRMT R10, RZ, 0x7610, R10 ;  /* 0x00007610ff0a7816 */ /* 0x001fcc000000000a */
[----:B---3--:R0:W3:Y:S04]  /*189c0*/  @!P0 LDG.E.U16 R10, desc[UR24][R12.64] ;  /* 0x000000180c0a8981 */ /* 0x0080e8000c1e1500 */
[----:B------:R-:W0:Y:S04]  /*189d0*/  LDL R12, [R1+0x134] ;  /* 0x00013400010c7983 */ /* 0x000e280000100800 */
[----:B------:R-:W0:Y:S01]  /*189e0*/  LDL R13, [R1+0x138] ;  /* 0x00013800010d7983 */ /* 0x000e220000100800 */
[----:B------:R-:W-:Y:S02]  /*189f0*/  PRMT R11, RZ, 0x7610, R11 ;  /* 0x00007610ff0b7816 */ /* 0x000fe4000000000b */
[----:B0-----:R-:W-:-:S04]  /*18a00*/  @!P0 LOP3.LUT R13, R13, R12, RZ, 0x3c, !PT ;  /* 0x0000000c0d0d8212 */ /* 0x001fc800078e3cff */
[----:B------:R-:W-:-:S04]  /*18a10*/  @!P0 LOP3.LUT R12, R13, R12, RZ, 0x3c, !PT ;  /* 0x0000000c0d0c8212 */ /* 0x000fc800078e3cff */
[----:B------:R-:W-:-:S05]  /*18a20*/  @!P0 LOP3.LUT R13, R13, R12, RZ, 0x3c, !PT ;  /* 0x0000000c0d0d8212 */ /* 0x000fca00078e3cff */
[----:B------:R0:W2:Y:S02]  /*18a30*/  @!P0 LDG.E.U16 R11, desc[UR24][R12.64] ;  /* 0x000000180c0b8981 */ /* 0x0000a4000c1e1500 */
[----:B0-----:R-:W-:-:S06]  /*18a40*/  PRMT R12, RZ, 0x7610, R12 ;  /* 0x00007610ff0c7816 */ /* 0x001fcc000000000c */
[----:B------:R0:W2:Y:S04]  /*18a50*/  @!P0 LDG.E.U16 R12, desc[UR24][R18.64] ;  /* 0x00000018120c8981 */ /* 0x0000a8000c1e1500 */
[----:B------:R-:W0:Y:S04]  /*18a60*/  LDL R18, [R1+0x1bc] ;  /* 0x0001bc0001127983 */ /* 0x000e280000100800 */
[----:B------:R-:W0:Y:S01]  /*18a70*/  LDL R19, [R1+0x1c0] ;  /* 0x0001c00001137983 */ /* 0x000e220000100800 */
[----:B------:R-:W-:Y:S02]  /*18a80*/  PRMT R13, RZ, 0x7610, R13 ;  /* 0x00007610ff0d7816 */ /* 0x000fe4000000000d */
[----:B0-----:R-:W-:-:S04]  /*18a90*/  @!P0 LOP3.LUT R19, R19, R18, RZ, 0x3c, !PT ;  /* 0x0000001213138212 */ /* 0x001fc800078e3cff */
[----:B------:R-:W-:-:S04]  /*18aa0*/  @!P0 LOP3.LUT R18, R19, R18, RZ, 0x3c, !PT ;  /* 0x0000001213128212 */ /* 0x000fc800078e3cff */
[----:B------:R-:W-:-:S05]  /*18ab0*/  @!P0 LOP3.LUT R19, R19, R18, RZ, 0x3c, !PT ;  /* 0x0000001213138212 */ /* 0x000fca00078e3cff */
[----:B------:R0:W2:Y:S04]  /*18ac0*/  @!P0 LDG.E.U16 R13, desc[UR24][R18.64] ;  /* 0x00000018120d8981 */ /* 0x0000a8000c1e1500 */
[----:B------:R-:W0:Y:S04]  /*18ad0*/  LDL R18, [R1+0x1fc] ;  /* 0x0001fc0001127983 */ /* 0x000e280000100800 */
[----:B------:R-:W0:Y:S02]  /*18ae0*/  LDL R19, [R1+0x200] ;  /* 0x0002000001137983 */ /* 0x000e240000100800 */
[----:B0-----:R-:W-:-:S04]  /*18af0*/  @!P0 LOP3.LUT R19, R19, R18, RZ, 0x3c, !PT ;  /* 0x0000001213138212 */ /* 0x001fc800078e3cff */
[----:B------:R-:W-:-:S04]  /*18b00*/  @!P0 LOP3.LUT R18, R19, R18, RZ, 0x3c, !PT ;  /* 0x0000001213128212 */ /* 0x000fc800078e3cff */
[----:B------:R-:W-:-:S05]  /*18b10*/  @!P0 LOP3.LUT R19, R19, R18, RZ, 0x3c, !PT ;  /* 0x0000001213138212 */ /* 0x000fca00078e3cff */
[----:B------:R0:W2:Y:S04]  /*18b20*/  @!P0 LDG.E.U16 R14, desc[UR24][R18.64] ;  /* 0x00000018120e8981 */ /* 0x0000a8000c1e1500 */
[----:B------:R-:W2:Y:S01]  /*18b30*/  LDL R19, [R1+0x23c] ;  /* 0x00023c0001137983 */ /* 0x000ea20000100800 */
[----:B------:R-:W-:Y:S01]  /*18b40*/  PRMT R82, RZ, 0x7610, R82 ;  /* 0x00007610ff527816 */ /* 0x000fe20000000052 */
[----:B0-----:R-:W-:Y:S01]  /*18b50*/  @!P0 IMAD.MOV.U32 R18, RZ, RZ, R73 ;  /* 0x000000ffff128224 */ /* 0x001fe200078e0049 */
[----:B------:R-:W-:Y:S02]  /*18b60*/  PRMT R79, RZ, 0x7610, R79 ;  /* 0x00007610ff4f7816 */ /* 0x000fe4000000004f */
[----:B------:R-:W-:Y:S01]  /*18b70*/  PRMT R77, RZ, 0x7610, R77 ;  /* 0x00007610ff4d7816 */ /* 0x000fe2000000004d */
[----:B------:R0:W-:Y:S04]  /*18b80*/  STS.U16 [R2+UR8+0x14400], R24 ;  /* 0x0144001802007988 */ /* 0x0001e80008000408 */
[----:B------:R-:W3:Y:S04]  /*18b90*/  LDL R73, [R1+0x460] ;  /* 0x0004600001497983 */ /* 0x000ee80000100800 */
[----:B--2---:R1:W2:Y:S04]  /*18ba0*/  @!P0 LDG.E.U16 R82, desc[UR24][R18.64] ;  /* 0x0000001812528981 */ /* 0x0042a8000c1e1500 */
[----:B------:R-:W1:Y:S04]  /*18bb0*/  LDL R18, [R1+0x27c] ;  /* 0x00027c0001127983 */ /* 0x000e680000100800 */
[----:B------:R-:W1:Y:S02]  /*18bc0*/  LDL R19, [R1+0x280] ;  /* 0x0002800001137983 */ /* 0x000e640000100800 */
[----:B-1----:R-:W-:-:S04]  /*18bd0*/  @!P0 LOP3.LUT R19, R19, R18, RZ, 0x3c, !PT ;  /* 0x0000001213138212 */ /* 0x002fc800078e3cff */
[----:B------:R-:W-:-:S04]  /*18be0*/  @!P0 LOP3.LUT R18, R19, R18, RZ, 0x3c, !PT ;  /* 0x0000001213128212 */ /* 0x000fc800078e3cff */
[----:B------:R-:W-:-:S05]  /*18bf0*/  @!P0 LOP3.LUT R19, R19, R18, RZ, 0x3c, !PT ;  /* 0x0000001213138212 */ /* 0x000fca00078e3cff */
[----:B------:R1:W2:Y:S04]  /*18c00*/  @!P0 LDG.E.U16 R79, desc[UR24][R18.64] ;  /* 0x00000018124f8981 */ /* 0x0002a8000c1e1500 */
[----:B------:R-:W1:Y:S04]  /*18c10*/  LDL R18, [R1+0x2bc] ;  /* 0x0002bc0001127983 */ /* 0x000e680000100800 */
[----:B------:R-:W1:Y:S02]  /*18c20*/  LDL R19, [R1+0x2c0] ;  /* 0x0002c00001137983 */ /* 0x000e640000100800 */
[----:B-1----:R-:W-:-:S04]  /*18c30*/  @!P0 LOP3.LUT R19, R19, R18, RZ, 0x3c, !PT ;  /* 0x0000001213138212 */ /* 0x002fc800078e3cff */
[----:B------:R-:W-:-:S04]  /*18c40*/  @!P0 LOP3.LUT R18, R19, R18, RZ, 0x3c, !PT ;  /* 0x0000001213128212 */ /* 0x000fc800078e3cff */
[----:B------:R-:W-:-:S05]  /*18c50*/  @!P0 LOP3.LUT R19, R19, R18, RZ, 0x3c, !PT ;  /* 0x0000001213138212 */ /* 0x000fca00078e3cff */
[----:B------:R1:W2:Y:S04]  /*18c60*/  @!P0 LDG.E.U16 R77, desc[UR24][R18.64] ;  /* 0x00000018124d8981 */ /* 0x0002a8000c1e1500 */
[----:B------:R-:W1:Y:S04]  /*18c70*/  LDL R18, [R1+0x2fc] ;  /* 0x0002fc0001127983 */ /* 0x000e680000100800 */
[----:B------:R-:W1:Y:S01]  /*18c80*/  LDL R19, [R1+0x300] ;  /* 0x0003000001137983 */ /* 0x000e620000100800 */
[----:B0-----:R-:W-:-:S03]  /*18c90*/  PRMT R24, RZ, 0x7610, R24 ;  /* 0x00007610ff187816 */ /* 0x001fc60000000018 */
[----:B------:R0:W-:Y:S04]  /*18ca0*/  STS.U16 [R2+UR8+0x14c00], R21 ;  /* 0x014c001502007988 */ /* 0x0001e80008000408 */
[----:B0-----:R-:W2:Y:S01]  /*18cb0*/  LDL R21, [R1+0x45c] ;  /* 0x00045c0001157983 */ /* 0x001ea20000100800 */
[----:B-1----:R-:W-:-:S04]  /*18cc0*/  @!P0 LOP3.LUT R19, R19, R18, RZ, 0x3c, !PT ;  /* 0x0000001213138212 */ /* 0x002fc800078e3cff */
[----:B------:R-:W-:-:S04]  /*18cd0*/  @!P0 LOP3.LUT R18, R19, R18, RZ, 0x3c, !PT ;  /* 0x0000001213128212 */ /* 0x000fc800078e3cff */
[----:B------:R-:W-:-:S05]  /*18ce0*/  @!P0 LOP3.LUT R19, R19, R18, RZ, 0x3c, !PT ;  /* 0x0000001213138212 */ /* 0x000fca00078e3cff */
[----:B------:R0:W2:Y:S04]  /*18cf0*/  @!P0 LDG.E.U16 R24, desc[UR24][R18.64] ;  /* 0x0000001812188981 */ /* 0x0000a8000c1e1500 */
[----:B------:R-:W0:Y:S04]  /*18d00*/  LDL R18, [R1+0x33c] ;  /* 0x00033c0001127983 */ /* 0x000e280000100800 */
[----:B------:R-:W0:Y:S04]  /*18d10*/  LDL R19, [R1+0x340] ;  /* 0x0003400001137983 */ /* 0x000e280000100800 */
[----:B------:R1:W-:Y:S02]  /*18d20*/  STS.U16 [R2+UR8+0x14800], R23 ;  /* 0x0148001702007988 */ /* 0x0003e40008000408 */
[----:B-1----:R-:W-:-:S02]  /*18d30*/  PRMT R23, RZ, 0x7610, R23 ;  /* 0x00007610ff177816 */ /* 0x002fc40000000017 */
[----:B------:R3:W-:Y:S02]  /*18d40*/  STS.U16 [R2+UR8+0x15000], R20 ;  /* 0x0150001402007988 */ /* 0x0007e40008000408 */
[----:B---3--:R-:W-:Y:S02]  /*18d50*/  @!P0 IMAD.MOV.U32 R20, RZ, RZ, R73 ;  /* 0x000000ffff148224 */ /* 0x008fe400078e0049 */
[----:B------:R1:W-:Y:S04]  /*18d60*/  STS.U16 [R2+UR8+0x15400], R37 ;  /* 0x0154002502007988 */ /* 0x0003e80008000408 */
[----:B------:R3:W-:Y:S04]  /*18d70*/  STS.U16 [R2+UR8+0x15800], R36 ;  /* 0x0158002402007988 */ /* 0x0007e80008000408 */
[----:B------:R0:W-:Y:S04]  /*18d80*/  STS.U16 [R2+UR8+0x16000], R22 ;  /* 0x0160001602007988 */ /* 0x0001e80008000408 */
[----:B-1----:R-:W4:Y:S04]  /*18d90*/  LDL R37, [R1+0x480] ;  /* 0x0004800001257983 */ /* 0x002f280000100800 */
[----:B---3--:R-:W4:Y:S04]  /*18da0*/  LDL R36, [R1+0x47c] ;  /* 0x00047c0001247983 */ /* 0x008f280000100800 */
[----:B------:R-:W3:Y:S01]  /*18db0*/  LDL R73, [R1+0xc0] ;  /* 0x0000c00001497983 */ /* 0x000ee20000100800 */
[----:B0-----:R-:W-:-:S04]  /*18dc0*/  @!P0 LOP3.LUT R19, R19, R18, RZ, 0x3c, !PT ;  /* 0x0000001213138212 */ /* 0x001fc800078e3cff */
[----:B------:R-:W-:-:S04]  /*18dd0*/  @!P0 LOP3.LUT R18, R19, R18, RZ, 0x3c, !PT ;  /* 0x0000001213128212 */ /* 0x000fc800078e3cff */
[----:B------:R-:W-:-:S05]  /*18de0*/  @!P0 LOP3.LUT R19, R19, R18, RZ, 0x3c, !PT ;  /* 0x0000001213138212 */ /* 0x000fca00078e3cff */
[----:B------:R0:W3:Y:S02]  /*18df0*/  @!P0 LDG.E.U16 R23, desc[UR24][R18.64] ;  /* 0x0000001812178981 */ /* 0x0000e4000c1e1500 */
[----:B0-----:R-:W-:-:S06]  /*18e00*/  PRMT R18, RZ, 0x7610, R18 ;  /* 0x00007610ff127816 */ /* 0x001fcc0000000012 */
[----:B--2---:R0:W2:Y:S04]  /*18e10*/  @!P0 LDG.E.U16 R18, desc[UR24][R20.64] ;  /* 0x0000001814128981 */ /* 0x0040a8000c1e1500 */
[----:B------:R-:W0:Y:S04]  /*18e20*/  LDL R20, [R1+0x46c] ;  /* 0x00046c0001147983 */ /* 0x000e280000100800 */
[----:B------:R-:W0:Y:S01]  /*18e30*/  LDL R21, [R1+0x470] ;  /* 0x0004700001157983 */ /* 0x000e220000100800 */
[----:B------:R-:W-:Y:S02]  /*18e40*/  PRMT R19, RZ, 0x7610, R19 ;  /* 0x00007610ff137816 */ /* 0x000fe40000000013 */
[----:B----4-:R-:W-:-:S04]  /*18e50*/  @!P0 LOP3.LUT R37, R37, R36, RZ, 0x3c, !PT ;  /* 0x0000002425258212 */ /* 0x010fc800078e3cff */
[----:B------:R-:W-:-:S04]  /*18e60*/  @!P0 LOP3.LUT R36, R37, R36, RZ, 0x3c, !PT ;  /* 0x0000002425248212 */ /* 0x000fc800078e3cff */
[----:B------:R-:W-:Y:S02]  /*18e70*/  @!P0 LOP3.LUT R37, R37, R36, RZ, 0x3c, !PT ;  /* 0x0000002425258212 */ /* 0x000fe400078e3cff */
[----:B0-----:R-:W-:-:S04]  /*18e80*/  @!P0 LOP3.LUT R21, R21, R20, RZ, 0x3c, !PT ;  /* 0x0000001415158212 */ /* 0x001fc800078e3cff */
[----:B------:R-:W-:-:S04]  /*18e90*/  @!P0 LOP3.LUT R20, R21, R20, RZ, 0x3c, !PT ;  /* 0x0000001415148212 */ /* 0x000fc800078e3cff */
[----:B------:R-:W-:-:S05]  /*18ea0*/  @!P0 LOP3.LUT R21, R21, R20, RZ, 0x3c, !PT ;  /* 0x0000001415158212 */ /* 0x000fca00078e3cff */
[----:B------:R0:W4:Y:S02]  /*18eb0*/  @!P0 LDG.E.U16 R19, desc[UR24][R20.64] ;  /* 0x0000001814138981 */ /* 0x000124000c1e1500 */
        /* <DEDUP_REMOVED lines=16> */
[----:B------:R-:W2:Y:S01]  /*18fc0*/  LDL R37, [R1+0xbc] ;  /* 0x0000bc0001257983 */ /* 0x000ea20000100800 */
[----:B------:R-:W-:Y:S01]  /*18fd0*/  PRMT R0, RZ, 0x7610, R0 ;  /* 0x00007610ff007816 */ /* 0x000fe20000000000 */
[----:B---3--:R-:W-:Y:S01]  /*18fe0*/  @!P0 IMAD.MOV.U32 R36, RZ, RZ, R73 ;  /* 0x000000ffff248224 */ /* 0x008fe200078e0049 */
[----:B------:R-:W-:Y:S01]  /*18ff0*/  PRMT R91, RZ, 0x7610, R91 ;  /* 0x00007610ff5b7816 */ /* 0x000fe2000000005b */
[----:B------:R-:W3:Y:S04]  /*19000*/  LDL R73, [R1+0x208] ;  /* 0x0002080001497983 */ /* 0x000ee80000100800 */
[----:B--2---:R0:W2:Y:S04]  /*19010*/  @!P0 LDG.E.U16 R0, desc[UR24][R36.64] ;  /* 0x0000001824008981 */ /* 0x0040a8000c1e1500 */
[----:B------:R-:W0:Y:S04]  /*19020*/  LDL R36, [R1+0xfc] ;  /* 0x0000fc0001247983 */ /* 0x000e280000100800 */
[----:B------:R-:W0:Y:S02]  /*19030*/  LDL R37, [R1+0x100] ;  /* 0x0001000001257983 */ /* 0x000e240000100800 */
        /* <DEDUP_REMOVED lines=27> */
[----:B---3--:R-:W-:-:S05]  /*191f0*/  @!P0 IMAD.MOV.U32 R36, RZ, RZ, R73 ;  /* 0x000000ffff248224 */ /* 0x008fca00078e0049 */
[----:B--2---:R0:W2:Y:S04]  /*19200*/  @!P0 LDG.E.U16 R83, desc[UR24][R36.64] ;  /* 0x0000001824538981 */ /* 0x0040a8000c1e1500 */
[----:B------:R-:W0:Y:S04]  /*19210*/  LDL R36, [R1+0x244] ;  /* 0x0002440001247983 */ /* 0x000e280000100800 */
[----:B------:R-:W0:Y:S01]  /*19220*/  LDL R37, [R1+0x248] ;  /* 0x0002480001257983 */ /* 0x000e220000100800 */
[----:B------:R-:W-:Y:S02]  /*19230*/  PRMT R81, RZ, 0x7610, R81 ;  /* 0x00007610ff517816 */ /* 0x000fe40000000051 */
[----:B0-----:R-:W-:-:S04]  /*19240*/  @!P0 LOP3.LUT R37, R37, R36, RZ, 0x3c, !PT ;  /* 0x0000002425258212 */ /* 0x001fc800078e3cff */
[----:B------:R-:W-:-:S04]  /*19250*/  @!P0 LOP3.LUT R36, R37, R36, RZ, 0x3c, !PT ;  /* 0x0000002425248212 */ /* 0x000fc800078e3cff */
[----:B------:R-:W-:-:S05]  /*19260*/  @!P0 LOP3.LUT R37, R37, R36, RZ, 0x3c, !PT ;  /* 0x0000002425258212 */ /* 0x000fca00078e3cff */
[----:B------:R0:W3:Y:S04]  /*19270*/  @!P0 LDG.E.U16 R81, desc[UR24][R36.64] ;  /* 0x0000001824518981 */ /* 0x0000e8000c1e1500 */
        /* <DEDUP_REMOVED lines=10> */
[----:B------:R-:W-:Y:S01]  /*19320*/  LOP3.LUT R73, R2, 0x20, RZ, 0x3c, !PT ;  /* 0x0000002002497812 */ /* 0x000fe200078e3cff */
[----:B------:R-:W-:Y:S04]  /*19330*/  STS.U16 [R2+UR8+0x14000], R62 ;  /* 0x0140003e02007988 */ /* 0x000fe80008000408 */
        /* <DEDUP_REMOVED lines=9> */
[----:B------:R1:W-:Y:S04]  /*193d0*/  STS.U16 [R73+UR8+0x14500], R39 ;  /* 0x0145002749007988 */ /* 0x0003e80008000408 */
[----:B------:R-:W-:Y:S04]  /*193e0*/  STS.U16 [R73+UR8+0x14900], R34 ;  /* 0x0149002249007988 */ /* 0x000fe80008000408 */
[----:B------:R3:W-:Y:S04]  /*193f0*/  STS.U16 [R73+UR8+0x14d00], R38 ;  /* 0x014d002649007988 */ /* 0x0007e80008000408 */
[----:B-1----:R-:W2:Y:S04]  /*19400*/  LDL R39, [R1+0x458] ;  /* 0x0004580001277983 */ /* 0x002ea80000100800 */
[----:B---3--:R-:W2:Y:S01]  /*19410*/  LDL R38, [R1+0x344] ;  /* 0x0003440001267983 */ /* 0x008ea20000100800 */
[----:B0-----:R-:W-:-:S04]  /*19420*/  @!P0 LOP3.LUT R37, R37, R36, RZ, 0x3c, !PT ;  /* 0x0000002425258212 */ /* 0x001fc800078e3cff */
[----:B------:R-:W-:-:S04]  /*19430*/  @!P0 LOP3.LUT R36, R37, R36, RZ, 0x3c, !PT ;  /* 0x0000002425248212 */ /* 0x000fc800078e3cff */
[----:B------:R-:W-:-:S05]  /*19440*/  @!P0 LOP3.LUT R37, R37, R36, RZ, 0x3c, !PT ;  /* 0x0000002425258212 */ /* 0x000fca00078e3cff */
[----:B------:R0:W3:Y:S04]  /*19450*/  @!P0 LDG.E.U16 R76, desc[UR24][R36.64] ;  /* 0x00000018244c8981 */ /* 0x0000e8000c1e1500 */
[----:B------:R-:W0:Y:S04]  /*19460*/  LDL R36, [R1+0x304] ;  /* 0x0003040001247983 */ /* 0x000e280000100800 */
[----:B------:R-:W0:Y:S01]  /*19470*/  LDL R37, [R1+0x308] ;  /* 0x0003080001257983 */ /* 0x000e220000100800 */
[----:B------:R-:W-:-:S03]  /*19480*/  PRMT R34, RZ, 0x7610, R34 ;  /* 0x00007610ff227816 */ /* 0x000fc60000000022 */
[----:B------:R1:W-:Y:S04]  /*19490*/  STS.U16 [R73+UR8+0x15100], R41 ;  /* 0x0151002949007988 */ /* 0x0003e80008000408 */
[----:B------:R4:W-:Y:S04]  /*194a0*/  STS.U16 [R73+UR8+0x15500], R40 ;  /* 0x0155002849007988 */ /* 0x0009e80008000408 */
[----:B-1----:R-:W3:Y:S04]  /*194b0*/  LDL R41, [R1+0x478] ;  /* 0x0004780001297983 */ /* 0x002ee80000100800 */
[----:B----4-:R-:W3:Y:S01]  /*194c0*/  LDL R40, [R1+0x474] ;  /* 0x0004740001287983 */ /* 0x010ee20000100800 */
[----:B--2---:R-:W-:-:S04]  /*194d0*/  @!P0 LOP3.LUT R39, R39, R38, RZ, 0x3c, !PT ;  /* 0x0000002627278212 */ /* 0x004fc800078e3cff */
[----:B------:R-:W-:-:S04]  /*194e0*/  @!P0 LOP3.LUT R38, R39, R38, RZ, 0x3c, !PT ;  /* 0x0000002627268212 */ /* 0x000fc800078e3cff */
[----:B------:R-:W-:Y:S02]  /*194f0*/  @!P0 LOP3.LUT R39, R39, R38, RZ, 0x3c, !PT ;  /* 0x0000002627278212 */ /* 0x000fe400078e3cff */
[----:B0-----:R-:W-:-:S04]  /*19500*/  @!P0 LOP3.LUT R37, R37, R36, RZ, 0x3c, !PT ;  /* 0x0000002425258212 */ /* 0x001fc800078e3cff */
[----:B------:R-:W-:-:S04]  /*19510*/  @!P0 LOP3.LUT R36, R37, R36, RZ, 0x3c, !PT ;  /* 0x0000002425248212 */ /* 0x000fc800078e3cff */
[----:B------:R-:W-:-:S05]  /*19520*/  @!P0 LOP3.LUT R37, R37, R36, RZ, 0x3c, !PT ;  /* 0x0000002425258212 */ /* 0x000fca00078e3cff */
[----:B------:R0:W2:Y:S02]  /*19530*/  @!P0 LDG.E.U16 R34, desc[UR24][R36.64] ;  /* 0x0000001824228981 */ /* 0x0000a4000c1e1500 */
[----:B0-----:R-:W-:-:S06]  /*19540*/  PRMT R37, RZ, 0x7610, R37 ;  /* 0x00007610ff257816 */ /* 0x001fcc0000000025 */
[----:B------:R0:W4:Y:S04]  /*19550*/  @!P0 LDG.E.U16 R37, desc[UR24][R38.64] ;  /* 0x0000001826258981 */ /* 0x000128000c1e1500 */
[----:B------:R-:W0:Y:S04]  /*19560*/  LDL R38, [R1+0x464] ;  /* 0x0004640001267983 */ /* 0x000e280000100800 */
[----:B------:R-:W0:Y:S01]  /*19570*/  LDL R39, [R1+0x468] ;  /* 0x0004680001277983 */ /* 0x000e220000100800 */
[----:B------:R-:W-:Y:S02]  /*19580*/  PRMT R36, RZ, 0x7610, R36 ;  /* 0x00007610ff247816 */ /* 0x000fe40000000024 */
[----:B---3--:R-:W-:-:S04]  /*19590*/  @!P0 LOP3.LUT R41, R41, R40, RZ, 0x3c, !PT ;  /* 0x0000002829298212 */ /* 0x008fc800078e3cff */
[----:B------:R-:W-:-:S04]  /*195a0*/  @!P0 LOP3.LUT R40, R41, R40, RZ, 0x3c, !PT ;  /* 0x0000002829288212 */ /* 0x000fc800078e3cff */
[----:B------:R-:W-:Y:S01]  /*195b0*/  @!P0 LOP3.LUT R41, R41, R40, RZ, 0x3c, !PT ;  /* 0x0000002829298212 */ /* 0x000fe200078e3cff */
[----:B------:R1:W-:Y:S04]  /*195c0*/  STS.U16 [R73+UR8+0x15900], R47 ;  /* 0x0159002f49007988 */ /* 0x0003e80008000408 */
[----:B------:R3:W-:Y:S04]  /*195d0*/  STS.U16 [R73+UR8+0x15d00], R46 ;  /* 0x015d002e49007988 */ /* 0x0007e80008000408 */
[----:B-1----:R-:W2:Y:S04]  /*195e0*/  LDL R47, [R1+0x498] ;  /* 0x00049800012f7983 */ /* 0x002ea80000100800 */
[----:B---3--:R-:W2:Y:S01]  /*195f0*/  LDL R46, [R1+0x494] ;  /* 0x00049400012e7983 */ /* 0x008ea20000100800 */
[----:B0-----:R-:W-:-:S04]  /*19600*/  @!P0 LOP3.LUT R39, R39, R38, RZ, 0x3c, !PT ;  /* 0x0000002627278212 */ /* 0x001fc800078e3cff */
[----:B------:R-:W-:-:S04]  /*19610*/  @!P0 LOP3.LUT R38, R39, R38, RZ, 0x3c, !PT ;  /* 0x0000002627268212 */ /* 0x000fc800078e3cff */
[----:B------:R-:W-:-:S05]  /*19620*/  @!P0 LOP3.LUT R39, R39, R38, RZ, 0x3c, !PT ;  /* 0x0000002627278212 */ /* 0x000fca00078e3cff */
[----:B------:R0:W3:Y:S02]  /*19630*/  @!P0 LDG.E.U16 R36, desc[UR24][R38.64] ;  /* 0x0000001826248981 */ /* 0x0000e4000c1e1500 */
[----:B0-----:R-:W-:-:S06]  /*19640*/  PRMT R39, RZ, 0x7610, R39 ;  /* 0x00007610ff277816 */ /* 0x001fcc0000000027 */
[----:B------:R0:W3:Y:S04]  /*19650*/  @!P0 LDG.E.U16 R39, desc[UR24][R40.64] ;  /* 0x0000001828278981 */ /* 0x0000e8000c1e1500 */
[----:B------:R-:W0:Y:S04]  /*19660*/  LDL R40, [R1+0x484] ;  /* 0x0004840001287983 */ /* 0x000e280000100800 */
[----:B------:R-:W0:Y:S01]  /*19670*/  LDL R41, [R1+0x488] ;  /* 0x0004880001297983 */ /* 0x000e220000100800 */
[----:B------:R-:W-:Y:S02]  /*19680*/  PRMT R38, RZ, 0x7610, R38 ;  /* 0x00007610ff267816 */ /* 0x000fe40000000026 */
        /* <DEDUP_REMOVED lines=46> */
[----:B------:R-:W-:-:S03]  /*19970*/  PRMT R84, RZ, 0x7610, R84 ;  /* 0x00007610ff547816 */ /* 0x000fc60000000054 */
[----:B------:R-:W-:Y:S04]  /*19980*/  STS.U16 [R73+UR8+0x16100], R52 ;  /* 0x0161003449007988 */ /* 0x000fe80008000408 */
[----:B------:R-:W-:Y:S04]  /*19990*/  STS.U16 [R73+UR8+0x16500], R51 ;  /* 0x0165003349007988 */ /* 0x000fe80008000408 */
[----:B------:R-:W-:Y:S04]  /*199a0*/  STS.U16 [R73+UR8+0x16900], R50 ;  /* 0x0169003249007988 */ /* 0x000fe80008000408 */
[----:B------:R-:W-:Y:S04]  /*199b0*/  STS.U16 [R73+UR8+0x16d00], R49 ;  /* 0x016d003149007988 */ /* 0x000fe80008000408 */
[----:B------:R-:W-:Y:S04]  /*199c0*/  STS.U16 [R73+UR8+0x17100], R48 ;  /* 0x0171003049007988 */ /* 0x000fe80008000408 */
[----:B------:R1:W-:Y:S04]  /*199d0*/  STS.U16 [R73+UR8+0x17500], R45 ;  /* 0x0175002d49007988 */ /* 0x0003e80008000408 */
[----:B-1----:R-:W2:Y:S04]  /*199e0*/  LDL.LU R73, [R1+0x754] ;  /* 0x0007540001497983 */ /* 0x002ea80000300800 */
[----:B------:R-:W2:Y:S01]  /*199f0*/  LDL R45, [R1+0x210] ;  /* 0x00021000012d7983 */ /* 0x000ea20000100800 */
[----:B0-----:R-:W-:-:S04]  /*19a00*/  @!P0 LOP3.LUT R47, R47, R46, RZ, 0x3c, !PT ;  /* 0x0000002e2f2f8212 */ /* 0x001fc800078e3cff */
[----:B------:R-:W-:-:S04]  /*19a10*/  @!P0 LOP3.LUT R46, R47, R46, RZ, 0x3c, !PT ;  /* 0x0000002e2f2e8212 */ /* 0x000fc800078e3cff */
[----:B------:R-:W-:-:S05]  /*19a20*/  @!P0 LOP3.LUT R47, R47, R46, RZ, 0x3c, !PT ;  /* 0x0000002e2f2f8212 */ /* 0x000fca00078e3cff */
[----:B------:R0:W2:Y:S02]  /*19a30*/  @!P0 LDG.E.U16 R84, desc[UR24][R46.64] ;  /* 0x000000182e548981 */ /* 0x0000a4000c1e1500 */
[----:B0-----:R-:W-:-:S05]  /*19a40*/  LOP3.LUT R47, R2, 0x20, RZ, 0x3c, !PT ;  /* 0x00000020022f7812 */ /* 0x001fca00078e3cff */
[----:B------:R0:W-:Y:S04]  /*19a50*/  STS.U16 [R47+UR8+0x17900], R44 ;  /* 0x0179002c2f007988 */ /* 0x0001e80008000408 */
[----:B------:R1:W-:Y:S04]  /*19a60*/  STS.U16 [R47+UR8+0x17d00], R43 ;  /* 0x017d002b2f007988 */ /* 0x0003e80008000408 */
[----:B0-----:R-:W2:Y:S01]  /*19a70*/  LDL R44, [R1+0x20c] ;  /* 0x00020c00012c7983 */ /* 0x001ea20000100800 */
[----:B-1----:R-:W-:-:S03]  /*19a80*/  LOP3.LUT R47, R2, 0x40, RZ, 0x3c, !PT ;  /* 0x00000040022f7812 */ /* 0x002fc600078e3cff */
[----:B------:R-:W3:Y:S04]  /*19a90*/  LDL R43, [R1+0x290] ;  /* 0x00029000012b7983 */ /* 0x000ee80000100800 */
[----:B------:R0:W-:Y:S04]  /*19aa0*/  STS.U16 [R47+UR8+0x14200], R42 ;  /* 0x0142002a2f007988 */ /* 0x0001e80008000408 */
[----:B0-----:R-:W3:Y:S01]  /*19ab0*/  LDL R42, [R1+0x28c] ;  /* 0x00028c00012a7983 */ /* 0x001ee20000100800 */
[----:B------:R-:W-:Y:S02]  /*19ac0*/  PRMT R46, RZ, 0x7610, R46 ;  /* 0x00007610ff2e7816 */ /* 0x000fe4000000002e */
[----:B------:R-:W-:-:S02]  /*19ad0*/  PRMT R48, RZ, 0x7610, R48 ;  /* 0x00007610ff307816 */ /* 0x000fc40000000030 */
[----:B--2---:R-:W-:-:S04]  /*19ae0*/  @!P0 LOP3.LUT R45, R45, R44, RZ, 0x3c, !PT ;  /* 0x0000002c2d2d8212 */ /* 0x004fc800078e3cff */
[----:B------:R-:W-:-:S04]  /*19af0*/  @!P0 LOP3.LUT R44, R45, R44, RZ, 0x3c, !PT ;  /* 0x0000002c2d2c8212 */ /* 0x000fc800078e3cff */
[----:B------:R-:W-:-:S05]  /*19b00*/  @!P0 LOP3.LUT R45, R45, R44, RZ, 0x3c, !PT ;  /* 0x0000002c2d2d8212 */ /* 0x000fca00078e3cff */
[----:B------:R0:W2:Y:S01]  /*19b10*/  @!P0 LDG.E.U16 R46, desc[UR24][R44.64] ;  /* 0x000000182c2e8981 */ /* 0x0000a2000c1e1500 */
[----:B---3--:R-:W-:-:S04]  /*19b20*/  @!P0 LOP3.LUT R43, R43, R42, RZ, 0x3c, !PT ;  /* 0x0000002a2b2b8212 */ /* 0x008fc800078e3cff */
[C---:B------:R-:W-:Y:S01]  /*19b30*/  @!P0 LOP3.LUT R42, R43.reuse, R42, RZ, 0x3c, !PT ;  /* 0x0000002a2b2a8212 */ /* 0x040fe200078e3cff */
[----:B------:R-:W0:Y:S03]  /*19b40*/  LDL R44, [R1+0x24c] ;  /* 0x00024c00012c7983 */ /* 0x000e260000100800 */
[----:B------:R-:W-:Y:S01]  /*19b50*/  @!P0 LOP3.LUT R43, R43, R42, RZ, 0x3c, !PT ;  /* 0x0000002a2b2b8212 */ /* 0x000fe200078e3cff */
[----:B------:R-:W0:Y:S04]  /*19b60*/  LDL R45, [R1+0x250] ;  /* 0x00025000012d7983 */ /* 0x000e280000100800 */
[----:B------:R1:W3:Y:S04]  /*19b70*/  @!P0 LDG.E.U16 R48, desc[UR24][R42.64] ;  /* 0x000000182a308981 */ /* 0x0002e8000c1e1500 */
[----:B------:R-:W1:Y:S04]  /*19b80*/  LDL R42, [R1+0x2cc] ;  /* 0x0002cc00012a7983 */ /* 0x000e680000100800 */
[----:B------:R-:W1:Y:S01]  /*19b90*/  LDL R43, [R1+0x2d0] ;  /* 0x0002d000012b7983 */ /* 0x000e620000100800 */
[----:B------:R-:W-:-:S02]  /*19ba0*/  PRMT R80, RZ, 0x7610, R80 ;  /* 0x00007610ff507816 */ /* 0x000fc40000000050 */
[----:B------:R-:W-:Y:S02]  /*19bb0*/  PRMT R56, RZ, 0x7610, R56 ;  /* 0x00007610ff387816 */ /* 0x000fe40000000038 */
[----:B0-----:R-:W-:-:S04]  /*19bc0*/  @!P0 LOP3.LUT R45, R45, R44, RZ, 0x3c, !PT ;  /* 0x0000002c2d2d8212 */ /* 0x001fc800078e3cff */
[----:B------:R-:W-:-:S04]  /*19bd0*/  @!P0 LOP3.LUT R44, R45, R44, RZ, 0x3c, !PT ;  /* 0x0000002c2d2c8212 */ /* 0x000fc800078e3cff */
[----:B------:R-:W-:-:S05]  /*19be0*/  @!P0 LOP3.LUT R45, R45, R44, RZ, 0x3c, !PT ;  /* 0x0000002c2d2d8212 */ /* 0x000fca00078e3cff */
[----:B------:R-:W2:Y:S01]  /*19bf0*/  @!P0 LDG.E.U16 R80, desc[UR24][R44.64] ;  /* 0x000000182c508981 */ /* 0x000ea2000c1e1500 */
[----:B-1----:R-:W-:-:S04]  /*19c00*/  @!P0 LOP3.LUT R43, R43, R42, RZ, 0x3c, !PT ;  /* 0x0000002a2b2b8212 */ /* 0x002fc800078e3cff */
[C---:B------:R-:W-:Y:S01]  /*19c10*/  @!P0 LOP3.LUT R42, R43.reuse, R42, RZ, 0x3c, !PT ;  /* 0x0000002a2b2a8212 */ /* 0x040fe200078e3cff */
[----:B------:R-:W2:Y:S03]  /*19c20*/  LDL R44, [R1+0x310] ;  /* 0x00031000012c7983 */ /* 0x000ea60000100800 */
[----:B------:R-:W-:Y:S01]  /*19c30*/  @!P0 LOP3.LUT R43, R43, R42, RZ, 0x3c, !PT ;  /* 0x0000002a2b2b8212 */ /* 0x000fe200078e3cff */
[----:B------:R-:W3:Y:S04]  /*19c40*/  LDL R45, [R1+0x34c] ;  /* 0x00034c00012d7983 */ /* 0x000ee80000100800 */
[----:B------:R2:W3:Y:S04]  /*19c50*/  @!P0 LDG.E.U16 R56, desc[UR24][R42.64] ;  /* 0x000000182a388981 */ /* 0x0004e8000c1e1500 */
[----:B------:R-:W3:Y:S01]  /*19c60*/  LDL R43, [R1+0x30c] ;  /* 0x00030c00012b7983 */ /* 0x000ee20000100800 */
[----:B------:R-:W-:-:S03]  /*19c70*/  PRMT R63, RZ, 0x7610, R63 ;  /* 0x00007610ff3f7816 */ /* 0x000fc6000000003f */
[----:B------:R0:W-:Y:S04]  /*19c80*/  STS.U16 [R47+UR8+0x14600], R35 ;  /* 0x014600232f007988 */ /* 0x0001e80008000408 */
[----:B------:R1:W-:Y:S04]  /*19c90*/  STS.U16 [R47+UR8+0x14a00], R33 ;  /* 0x014a00212f007988 */ /* 0x0003e80008000408 */
[----:B0-----:R-:W4:Y:S04]  /*19ca0*/  LDL R35, [R1+0x37c] ;  /* 0x00037c0001237983 */ /* 0x001f280000100800 */
[----:B-1----:R-:W4:Y:S01]  /*19cb0*/  LDL R33, [R1+0x348] ;  /* 0x0003480001217983 */ /* 0x002f220000100800 */
[----:B--2---:R-:W-:-:S03]  /*19cc0*/  @!P0 IMAD.MOV.U32 R42, RZ, RZ, R44 ;  /* 0x000000ffff2a8224 */ /* 0x004fc600078e002c */
[----:B------:R0:W-:Y:S01]  /*19cd0*/  STS.U16 [R47+UR8+0x14e00], R32 ;  /* 0x014e00202f007988 */ /* 0x0001e20008000408 */
[----:B------:R-:W-:Y:S02]  /*19ce0*/  PRMT R62, RZ, 0x7610, R62 ;  /* 0x00007610ff3e7816 */ /* 0x000fe4000000003e */
[----:B------:R-:W-:Y:S01]  /*19cf0*/  PRMT R61, RZ, 0x7610, R61 ;  /* 0x00007610ff3d7816 */ /* 0x000fe2000000003d */
[----:B------:R-:W2:Y:S04]  /*19d00*/  LDL R44, [R1+0x3dc] ;  /* 0x0003dc00012c7983 */ /* 0x000ea80000100800 */
[----:B---3--:R-:W3:Y:S04]  /*19d10*/  @!P0 LDG.E.U16 R63, desc[UR24][R42.64] ;  /* 0x000000182a3f8981 */ /* 0x008ee8000c1e1500 */
[----:B------:R-:W2:Y:S01]  /*19d20*/  LDL R42, [R1+0x378] ;  /* 0x00037800012a7983 */ /* 0x000ea20000100800 */
[----:B0-----:R-:W-:-:S03]  /*19d30*/  @!P0 IMAD.MOV.U32 R32, RZ, RZ, R45 ;  /* 0x000000ffff208224 */ /* 0x001fc600078e002d */
[----:B------:R0:W-:Y:S04]  /*19d40*/  STS.U16 [R47+UR8+0x15200], R31 ;  /* 0x0152001f2f007988 */ /* 0x0001e80008000408 */
[----:B----4-:R1:W4:Y:S04]  /*19d50*/  @!P0 LDG.E.U16 R62, desc[UR24][R32.64] ;  /* 0x00000018203e8981 */ /* 0x010328000c1e1500 */
[----:B------:R-:W3:Y:S04]  /*19d60*/  LDL R45, [R1+0x408] ;  /* 0x00040800012d7983 */ /* 0x000ee80000100800 */
[----:B0-----:R-:W3:Y:S01]  /*19d70*/  LDL R31, [R1+0x3ac] ;  /* 0x0003ac00011f7983 */ /* 0x001ee20000100800 */
[----:B-1----:R-:W-:-:S03]  /*19d80*/  @!P0 IMAD.MOV.U32 R32, RZ, RZ, R35 ;  /* 0x000000ffff208224 */ /* 0x002fc600078e0023 */
[----:B------:R-:W3:Y:S04]  /*19d90*/  LDL R43, [R1+0x40c] ;  /* 0x00040c00012b7983 */ /* 0x000ee80000100800 */
[----:B------:R-:W3:Y:S01]  /*19da0*/  LDL R35, [R1+0x434] ;  /* 0x0004340001237983 */ /* 0x000ee20000100800 */
[----:B--2---:R-:W-:-:S03]  /*19db0*/  @!P0 IMAD.MOV.U32 R33, RZ, RZ, R42 ;  /* 0x000000ffff218224 */ /* 0x004fc600078e002a */
[----:B------:R-:W2:Y:S04]  /*19dc0*/  LDL R42, [R1+0x430] ;  /* 0x00043000012a7983 */ /* 0x000ea80000100800 */
[----:B------:R-:W2:Y:S04]  /*19dd0*/  @!P0 LDG.E.U16 R61, desc[UR24][R32.64] ;  /* 0x00000018203d8981 */ /* 0x000ea8000c1e1500 */
[----:B------:R-:W2:Y:S04]  /*19de0*/  LDL R32, [R1+0x3a8] ;  /* 0x0003a80001207983 */ /* 0x000ea80000100800 */
[----:B------:R-:W4:Y:S01]  /*19df0*/  LDL R33, [R1+0x3d8] ;  /* 0x0003d80001217983 */ /* 0x000f220000100800 */
[----:B------:R-:W-:-:S03]  /*19e00*/  PRMT R60, RZ, 0x7610, R60 ;  /* 0x00007610ff3c7816 */ /* 0x000fc6000000003c */
[----:B------:R3:W-:Y:S01]  /*19e10*/  STS.U16 [R47+UR8+0x15600], R30 ;  /* 0x0156001e2f007988 */ /* 0x0007e20008000408 */
[----:B------:R-:W-:Y:S01]  /*19e20*/  PRMT R59, RZ, 0x7610, R59 ;  /* 0x00007610ff3b7816 */ /* 0x000fe2000000003b */
[----:B---3--:R-:W-:Y:S02]  /*19e30*/  @!P0 IMAD.MOV.U32 R30, RZ, RZ, R31 ;  /* 0x000000ffff1e8224 */ /* 0x008fe400078e001f */
[----:B------:R0:W-:Y:S01]  /*19e40*/  STS.U16 [R47+UR8+0x15a00], R29 ;  /* 0x015a001d2f007988 */ /* 0x0001e20008000408 */
[----:B------:R-:W-:-:S03]  /*19e50*/  PRMT R58, RZ, 0x7610, R58 ;  /* 0x00007610ff3a7816 */ /* 0x000fc6000000003a */
[----:B------:R1:W-:Y:S01]  /*19e60*/  STS.U16 [R47+UR8+0x15e00], R28 ;  /* 0x015e001c2f007988 */ /* 0x0003e20008000408 */
[----:B------:R-:W-:Y:S01]  /*19e70*/  PRMT R57, RZ, 0x7610, R57 ;  /* 0x00007610ff397816 */ /* 0x000fe20000000039 */
[----:B0-----:R-:W-:Y:S02]  /*19e80*/  @!P0 IMAD.MOV.U32 R29, RZ, RZ, R45 ;  /* 0x000000ffff1d8224 */ /* 0x001fe400078e002d */
[----:B-1----:R-:W-:Y:S02]  /*19e90*/  @!P0 IMAD.MOV.U32 R28, RZ, RZ, R43 ;  /* 0x000000ffff1c8224 */ /* 0x002fe400078e002b */
[----:B--2---:R-:W-:-:S03]  /*19ea0*/  @!P0 IMAD.MOV.U32 R31, RZ, RZ, R32 ;  /* 0x000000ffff1f8224 */ /* 0x004fc600078e0020 */
[----:B------:R-:W2:Y:S04]  /*19eb0*/  @!P0 LDG.E.U16 R58, desc[UR24][R28.64] ;  /* 0x000000181c3a8981 */ /* 0x000ea8000c1e1500 */
[----:B------:R0:W3:Y:S04]  /*19ec0*/  @!P0 LDG.E.U16 R60, desc[UR24][R30.64] ;  /* 0x000000181e3c8981 */ /* 0x0000e8000c1e1500 */
[----:B------:R-:W2:Y:S01]  /*19ed0*/  LDL R32, [R1+0x194] ;  /* 0x0001940001207983 */ /* 0x000ea20000100800 */
[----:B------:R-:W-:-:S03]  /*19ee0*/  PRMT R92, RZ, 0x7610, R92 ;  /* 0x00007610ff5c7816 */ /* 0x000fc6000000005c */
[----:B------:R-:W-:Y:S01]  /*19ef0*/  STS.U16 [R47+UR8+0x16200], R27 ;  /* 0x0162001b2f007988 */ /* 0x000fe20008000408 */
[----:B0-----:R-:W-:Y:S02]  /*19f00*/  @!P0 IMAD.MOV.U32 R30, RZ, RZ, R44 ;  /* 0x000000ffff1e8224 */ /* 0x001fe400078e002c */
[----:B----4-:R-:W-:Y:S01]  /*19f10*/  @!P0 IMAD.MOV.U32 R31, RZ, RZ, R33 ;  /* 0x000000ffff1f8224 */ /* 0x010fe200078e0021 */
[----:B------:R-:W4:Y:S04]  /*19f20*/  LDL R44, [R1+0xcc] ;  /* 0x0000cc00012c7983 */ /* 0x000f280000100800 */
[----:B------:R-:W2:Y:S04]  /*19f30*/  LDL R33, [R1+0xd0] ;  /* 0x0000d00001217983 */ /* 0x000ea80000100800 */
[----:B------:R-:W3:Y:S04]  /*19f40*/  @!P0 LDG.E.U16 R59, desc[UR24][R30.64] ;  /* 0x000000181e3b8981 */ /* 0x000ee8000c1e1500 */
[----:B------:R-:W3:Y:S04]  /*19f50*/  LDL R43, [R1+0x10c] ;  /* 0x00010c00012b7983 */ /* 0x000ee80000100800 */
[----:B------:R-:W3:Y:S01]  /*19f60*/  LDL R30, [R1+0x110] ;  /* 0x00011000011e7983 */ /* 0x000ee20000100800 */
[----:B------:R-:W-:-:S02]  /*19f70*/  @!P0 IMAD.MOV.U32 R28, RZ, RZ, R35 ;  /* 0x000000ffff1c8224 */ /* 0x000fc400078e0023 */
[----:B------:R-:W-:Y:S01]  /*19f80*/  @!P0 IMAD.MOV.U32 R29, RZ, RZ, R42 ;  /* 0x000000ffff1d8224 */ /* 0x000fe200078e002a */
[----:B------:R-:W3:Y:S04]  /*19f90*/  LDL R31, [R1+0x198] ;  /* 0x00019800011f7983 */ /* 0x000ee80000100800 */
[----:B------:R-:W3:Y:S04]  /*19fa0*/  @!P0 LDG.E.U16 R57, desc[UR24][R28.64] ;  /* 0x000000181c398981 */ /* 0x000ee8000c1e1500 */
[----:B------:R-:W-:Y:S04]  /*19fb0*/  STS.U16 [R47+UR8+0x16600], R26 ;  /* 0x0166001a2f007988 */ /* 0x000fe80008000408 */
[----:B------:R-:W3:Y:S04]  /*19fc0*/  LDL R42, [R1+0x14c] ;  /* 0x00014c00012a7983 */ /* 0x000ee80000100800 */
[----:B------:R-:W3:Y:S04]  /*19fd0*/  LDL R28, [R1+0x1d8] ;  /* 0x0001d800011c7983 */ /* 0x000ee80000100800 */
[----:B------:R-:W3:Y:S04]  /*19fe0*/  LDL R29, [R1+0x218] ;  /* 0x00021800011d7983 */ /* 0x000ee80000100800 */
[----:B------:R-:W3:Y:S01]  /*19ff0*/  LDL R35, [R1+0x150] ;  /* 0x0001500001237983 */ /* 0x000ee20000100800 */
[----:B------:R-:W-:-:S03]  /*1a000*/  PRMT R53, RZ, 0x7610, R53 ;  /* 0x00007610ff357816 */ /* 0x000fc60000000035 */
[----:B------:R0:W-:Y:S04]  /*1a010*/  STS.U16 [R47+UR8+0x16a00], R25 ;  /* 0x016a00192f007988 */ /* 0x0001e80008000408 */
[----:B------:R-:W-:Y:S04]  /*1a020*/  STS.U16 [R47+UR8+0x16e00], R17 ;  /* 0x016e00112f007988 */ /* 0x000fe80008000408 */
[----:B------:R1:W-:Y:S04]  /*1a030*/  STS.U16 [R47+UR8+0x17200], R16 ;  /* 0x017200102f007988 */ /* 0x0003e80008000408 */
[----:B0-----:R-:W3:Y:S01]  /*1a040*/  LDL R25, [R1+0x298] ;  /* 0x0002980001197983 */ /* 0x001ee20000100800 */
[----:B----4-:R-:W-:-:S02]  /*1a050*/  @!P0 IMAD.MOV.U32 R27, RZ, RZ, R44 ;  /* 0x000000ffff1b8224 */ /* 0x010fc400078e002c */
[----:B--2---:R-:W-:Y:S02]  /*1a060*/  @!P0 IMAD.MOV.U32 R26, RZ, RZ, R33 ;  /* 0x000000ffff1a8224 */ /* 0x004fe400078e0021 */
[----:B------:R-:W2:Y:S04]  /*1a070*/  LDL R33, [R1+0x1d4] ;  /* 0x0001d40001217983 */ /* 0x000ea80000100800 */
[----:B------:R3:W4:Y:S02]  /*1a080*/  @!P0 LDG.E.U16 R92, desc[UR24][R26.64] ;  /* 0x000000181a5c8981 */ /* 0x000724000c1e1500 */
[----:B---3--:R-:W-:Y:S02]  /*1a090*/  @!P0 IMAD.MOV.U32 R26, RZ, RZ, R30 ;  /* 0x000000ffff1a8224 */ /* 0x008fe400078e001e */
[----:B------:R-:W3:Y:S01]  /*1a0a0*/  LDL R30, [R1+0x214] ;  /* 0x00021400011e7983 */ /* 0x000ee20000100800 */
[----:B-1----:R-:W-:-:S02]  /*1a0b0*/  @!P0 IMAD.MOV.U32 R16, RZ, RZ, R31 ;  /* 0x000000ffff108224 */ /* 0x002fc400078e001f */
[----:B------:R-:W-:Y:S01]  /*1a0c0*/  @!P0 IMAD.MOV.U32 R17, RZ, RZ, R32 ;  /* 0x000000ffff118224 */ /* 0x000fe200078e0020 */
[----:B------:R-:W4:Y:S04]  /*1a0d0*/  LDL R31, [R1+0x258] ;  /* 0x00025800011f7983 */ /* 0x000f280000100800 */
[----:B------:R-:W4:Y:S04]  /*1a0e0*/  LDL R32, [R1+0x254] ;  /* 0x0002540001207983 */ /* 0x000f280000100800 */
[----:B------:R0:W4:Y:S02]  /*1a0f0*/  @!P0 LDG.E.U16 R53, desc[UR24][R16.64] ;  /* 0x0000001810358981 */ /* 0x000124000c1e1500 */
[----:B0-----:R-:W-:-:S02]  /*1a100*/  @!P0 IMAD.MOV.U32 R16, RZ, RZ, R28 ;  /* 0x000000ffff108224 */ /* 0x001fc400078e001c */
[----:B------:R-:W4:Y:S01]  /*1a110*/  LDL R28, [R1+0x294] ;  /* 0x00029400011c7983 */ /* 0x000f220000100800 */
[----:B------:R-:W-:Y:S01]  /*1a120*/  PRMT R52, RZ, 0x7610, R52 ;  /* 0x00007610ff347816 */ /* 0x000fe20000000034 */
[----:B------:R-:W-:Y:S01]  /*1a130*/  @!P0 IMAD.MOV.U32 R27, RZ, RZ, R43 ;  /* 0x000000ffff1b8224 */ /* 0x000fe200078e002b */
[----:B------:R-:W-:Y:S02]  /*1a140*/  PRMT R55, RZ, 0x7610, R55 ;  /* 0x00007610ff377816 */ /* 0x000fe40000000037 */
[----:B------:R-:W-:-:S04]  /*1a150*/  PRMT R54, RZ, 0x7610, R54 ;  /* 0x00007610ff367816 */ /* 0x000fc80000000036 */
[----:B------:R0:W4:Y:S02]  /*1a160*/  @!P0 LDG.E.U16 R55, desc[UR24][R26.64] ;  /* 0x000000181a378981 */ /* 0x000124000c1e1500 */
[----:B0-----:R-:W-:Y:S02]  /*1a170*/  @!P0 IMAD.MOV.U32 R26, RZ, RZ, R35 ;  /* 0x000000ffff1a8224 */ /* 0x001fe400078e0023 */
[----:B------:R-:W-:-:S05]  /*1a180*/  @!P0 IMAD.MOV.U32 R27, RZ, RZ, R42 ;  /* 0x000000ffff1b8224 */ /* 0x000fca00078e002a */
[----:B------:R-:W4:Y:S04]  /*1a190*/  @!P0 LDG.E.U16 R54, desc[UR24][R26.64] ;  /* 0x000000181a368981 */ /* 0x000f28000c1e1500 */
[----:B------:R-:W4:Y:S04]  /*1a1a0*/  LDL R27, [R1+0x314] ;  /* 0x00031400011b7983 */ /* 0x000f280000100800 */
[----:B------:R-:W4:Y:S01]  /*1a1b0*/  LDL R26, [R1+0x318] ;  /* 0x00031800011a7983 */ /* 0x000f220000100800 */
[----:B------:R-:W-:-:S03]  /*1a1c0*/  PRMT R50, RZ, 0x7610, R50 ;  /* 0x00007610ff327816 */ /* 0x000fc60000000032 */
[----:B------:R-:W-:Y:S04]  /*1a1d0*/  STS.U16 [R47+UR8+0x17600], R15 ;  /* 0x0176000f2f007988 */ /* 0x000fe80008000408 */
[----:B------:R-:W-:Y:S04]  /*1a1e0*/  STS.U16 [R47+UR8+0x17a00], R5 ;  /* 0x017a00052f007988 */ /* 0x000fe80008000408 */
[----:B------:R4:W-:Y:S01]  /*1a1f0*/  STS.U16 [R47+UR8+0x17e00], R4 ;  /* 0x017e00042f007988 */ /* 0x0009e20008000408 */
[----:B--2---:R-:W-:-:S05]  /*1a200*/  @!P0 IMAD.MOV.U32 R17, RZ, RZ, R33 ;  /* 0x000000ffff118224 */ /* 0x004fca00078e0021 */
[----:B------:R0:W2:Y:S02]  /*1a210*/  @!P0 LDG.E.U16 R52, desc[UR24][R16.64] ;  /* 0x0000001810348981 */ /* 0x0000a4000c1e1500 */
[----:B0-----:R-:W-:Y:S02]  /*1a220*/  @!P0 IMAD.MOV.U32 R16, RZ, RZ, R29 ;  /* 0x000000ffff108224 */ /* 0x001fe400078e001d */
[----:B---3--:R-:W-:Y:S01]  /*1a230*/  @!P0 IMAD.MOV.U32 R17, RZ, RZ, R30 ;  /* 0x000000ffff118224 */ /* 0x008fe200078e001e */
[----:B------:R-:W3:Y:S04]  /*1a240*/  LDL R29, [R1+0x2d8] ;  /* 0x0002d800011d7983 */ /* 0x000ee80000100800 */
[----:B------:R-:W2:Y:S01]  /*1a250*/  LDL R30, [R1+0x2d4] ;  /* 0x0002d400011e7983 */ /* 0x000ea20000100800 */
[----:B----4-:R-:W-:-:S02]  /*1a260*/  @!P0 IMAD.MOV.U32 R4, RZ, RZ, R31 ;  /* 0x000000ffff048224 */ /* 0x010fc400078e001f */
[----:B------:R-:W-:-:S05]  /*1a270*/  @!P0 IMAD.MOV.U32 R5, RZ, RZ, R32 ;  /* 0x000000ffff058224 */ /* 0x000fca00078e0020 */
[----:B------:R0:W4:Y:S02]  /*1a280*/  @!P0 LDG.E.U16 R50, desc[UR24][R4.64] ;  /* 0x0000001804328981 */ /* 0x000124000c1e1500 */
[----:B0-----:R-:W-:Y:S02]  /*1a290*/  @!P0 IMAD.MOV.U32 R4, RZ, RZ, R25 ;  /* 0x000000ffff048224 */ /* 0x001fe400078e0019 */
[----:B------:R-:W-:Y:S01]  /*1a2a0*/  @!P0 IMAD.MOV.U32 R5, RZ, RZ, R28 ;  /* 0x000000ffff058224 */ /* 0x000fe200078e001c */
[----:B------:R-:W4:Y:S04]  /*1a2b0*/  LDL R25, [R1+0x354] ;  /* 0x0003540001197983 */ /* 0x000f280000100800 */
[----:B------:R-:W4:Y:S01]  /*1a2c0*/  LDL R28, [R1+0x350] ;  /* 0x00035000011c7983 */ /* 0x000f220000100800 */
[----:B------:R-:W-:-:S02]  /*1a2d0*/  PRMT R49, RZ, 0x7610, R49 ;  /* 0x00007610ff317816 */ /* 0x000fc40000000031 */
[----:B------:R-:W-:Y:S02]  /*1a2e0*/  PRMT R51, RZ, 0x7610, R51 ;  /* 0x00007610ff337816 */ /* 0x000fe40000000033 */
[----:B------:R-:W-:Y:S02]  /*1a2f0*/  PRMT R74, RZ, 0x7610, R74 ;  /* 0x00007610ff4a7816 */ /* 0x000fe4000000004a */
[----:B------:R3:W4:Y:S04]  /*1a300*/  @!P0 LDG.E.U16 R49, desc[UR24][R4.64] ;  /* 0x0000001804318981 */ /* 0x000728000c1e1500 */
[----:B------:R-:W4:Y:S04]  /*1a310*/  @!P0 LDG.E.U16 R51, desc[UR24][R16.64] ;  /* 0x0000001810338981 */ /* 0x000f28000c1e1500 */
[----:B------:R-:W4:Y:S04]  /*1a320*/  LDL R17, [R1+0x380] ;  /* 0x0003800001117983 */ /* 0x000f280000100800 */
[----:B------:R-:W4:Y:S01]  /*1a330*/  LDL R16, [R1+0x384] ;  /* 0x0003840001107983 */ /* 0x000f220000100800 */
[----:B------:R-:W-:Y:S01]  /*1a340*/  PRMT R75, RZ, 0x7610, R75 ;  /* 0x00007610ff4b7816 */ /* 0x000fe2000000004b */
[----:B---3--:R-:W-:-:S02]  /*1a350*/  @!P0 IMAD.MOV.U32 R4, RZ, RZ, R29 ;  /* 0x000000ffff048224 */ /* 0x008fc400078e001d */
[----:B--2---:R-:W-:-:S05]  /*1a360*/  @!P0 IMAD.MOV.U32 R5, RZ, RZ, R30 ;  /* 0x000000ffff058224 */ /* 0x004fca00078e001e */
[----:B------:R0:W2:Y:S02]  /*1a370*/  @!P0 LDG.E.U16 R74, desc[UR24][R4.64] ;  /* 0x00000018044a8981 */ /* 0x0000a4000c1e1500 */
[----:B0-----:R-:W-:Y:S02]  /*1a380*/  @!P0 IMAD.MOV.U32 R4, RZ, RZ, R26 ;  /* 0x000000ffff048224 */ /* 0x001fe400078e001a */
[----:B------:R-:W-:Y:S01]  /*1a390*/  @!P0 IMAD.MOV.U32 R5, RZ, RZ, R27 ;  /* 0x000000ffff058224 */ /* 0x000fe200078e001b */
[----:B------:R-:W3:Y:S04]  /*1a3a0*/  LDL R26, [R1+0x3b4] ;  /* 0x0003b400011a7983 */ /* 0x000ee80000100800 */
[----:B------:R-:W2:Y:S04]  /*1a3b0*/  LDL R27, [R1+0x3b0] ;  /* 0x0003b000011b7983 */ /* 0x000ea80000100800 */
[----:B------:R-:W2:Y:S04]  /*1a3c0*/  LDL.LU R44, [R1+0x10] ;  /* 0x00001000012c7983 */ /* 0x000ea80000300800 */
[----:B------:R4:W2:Y:S04]  /*1a3d0*/  @!P0 LDG.E.U16 R75, desc[UR24][R4.64] ;  /* 0x00000018044b8981 */ /* 0x0008a8000c1e1500 */
[----:B------:R-:W2:Y:S01]  /*1a3e0*/  LDL.LU R45, [R1+0xc] ;  /* 0x00000c00012d7983 */ /* 0x000ea20000300800 */
[----:B----4-:R-:W-:-:S02]  /*1a3f0*/  @!P0 IMAD.MOV.U32 R4, RZ, RZ, R25 ;  /* 0x000000ffff048224 */ /* 0x010fc400078e0019 */
[----:B------:R-:W-:Y:S01]  /*1a400*/  @!P0 IMAD.MOV.U32 R5, RZ, RZ, R28 ;  /* 0x000000ffff058224 */ /* 0x000fe200078e001c */
[----:B------:R-:W4:Y:S04]  /*1a410*/  LDL R25, [R1+0x3e4] ;  /* 0x0003e40001197983 */ /* 0x000f280000100800 */
[----:B------:R-:W4:Y:S01]  /*1a420*/  LDL R28, [R1+0x3e0] ;  /* 0x0003e000011c7983 */ /* 0x000f220000100800 */
[----:B------:R-:W-:Y:S02]  /*1a430*/  LOP3.LUT R33, R2, 0x60, RZ, 0x3c, !PT ;  /* 0x0000006002217812 */ /* 0x000fe400078e3cff */
[----:B------:R-:W-:-:S03]  /*1a440*/  PRMT R73, RZ, 0x7610, R73 ;  /* 0x00007610ff497816 */ /* 0x000fc60000000049 */
[----:B------:R-:W-:Y:S04]  /*1a450*/  STS.U16 [R33+UR8+0x14300], R64 ;  /* 0x0143004021007988 */ /* 0x000fe80008000408 */
[----:B------:R0:W-:Y:S04]  /*1a460*/  STS.U16 [R33+UR8+0x14700], R68 ;  /* 0x0147004421007988 */ /* 0x0001e80008000408 */
[----:B------:R1:W4:Y:S01]  /*1a470*/  @!P0 LDG.E.U16 R73, desc[UR24][R4.64] ;  /* 0x0000001804498981 */ /* 0x000322000c1e1500 */
[----:B0-----:R-:W-:Y:S01]  /*1a480*/  PRMT R68, RZ, 0x7610, R68 ;  /* 0x00007610ff447816 */ /* 0x001fe20000000044 */
[----:B-1----:R-:W-:-:S02]  /*1a490*/  @!P0 IMAD.MOV.U32 R4, RZ, RZ, R16 ;  /* 0x000000ffff048224 */ /* 0x002fc400078e0010 */
[----:B------:R-:W-:Y:S01]  /*1a4a0*/  @!P0 IMAD.MOV.U32 R5, RZ, RZ, R17 ;  /* 0x000000ffff058224 */ /* 0x000fe200078e0011 */
[----:B------:R-:W4:Y:S04]  /*1a4b0*/  LDL R16, [R1+0x414] ;  /* 0x0004140001107983 */ /* 0x000f280000100800 */
[----:B------:R-:W4:Y:S04]  /*1a4c0*/  LDL R17, [R1+0x410] ;  /* 0x0004100001117983 */ /* 0x000f280000100800 */
[----:B------:R3:W4:Y:S04]  /*1a4d0*/  @!P0 LDG.E.U16 R68, desc[UR24][R4.64] ;  /* 0x0000001804448981 */ /* 0x000728000c1e1500 */
[----:B------:R-:W4:Y:S04]  /*1a4e0*/  LDL.LU R47, [R1+0x8] ;  /* 0x00000800012f7983 */ /* 0x000f280000300800 */
[----:B------:R-:W4:Y:S04]  /*1a4f0*/  LDL R32, [R1+0xd4] ;  /* 0x0000d40001207983 */ /* 0x000f280000100800 */
[----:B------:R-:W4:Y:S04]  /*1a500*/  LDL R31, [R1+0xd8] ;  /* 0x0000d800011f7983 */ /* 0x000f280000100800 */
[----:B------:R-:W4:Y:S04]  /*1a510*/  LDL R30, [R1+0x114] ;  /* 0x00011400011e7983 */ /* 0x000f280000100800 */
[----:B------:R-:W4:Y:S04]  /*1a520*/  LDL R29, [R1+0x118] ;  /* 0x00011800011d7983 */ /* 0x000f280000100800 */
[----:B------:R0:W-:Y:S02]  /*1a530*/  STS.U16 [R33+UR8+0x14b00], R67 ;  /* 0x014b004321007988 */ /* 0x0001e40008000408 */
[----:B0-----:R-:W-:Y:S01]  /*1a540*/  PRMT R67, RZ, 0x7610, R67 ;  /* 0x00007610ff437816 */ /* 0x001fe20000000043 */
[----:B---3--:R-:W-:-:S02]  /*1a550*/  @!P0 IMAD.MOV.U32 R4, RZ, RZ, R26 ;  /* 0x000000ffff048224 */ /* 0x008fc400078e001a */
[----:B------:R-:W3:Y:S01]  /*1a560*/  LDL R26, [R1+0x43c] ;  /* 0x00043c00011a7983 */ /* 0x000ee20000100800 */
[----:B--2---:R-:W-:-:S03]  /*1a570*/  @!P0 IMAD.MOV.U32 R5, RZ, RZ, R27 ;  /* 0x000000ffff058224 */ /* 0x004fc600078e001b */
[----:B------:R-:W2:Y:S04]  /*1a580*/  LDL R27, [R1+0x438] ;  /* 0x00043800011b7983 */ /* 0x000ea80000100800 */
[----:B------:R4:W2:Y:S02]  /*1a590*/  @!P0 LDG.E.U16 R67, desc[UR24][R4.64] ;  /* 0x0000001804438981 */ /* 0x0008a4000c1e1500 */
[----:B----4-:R-:W-:Y:S02]  /*1a5a0*/  @!P0 IMAD.MOV.U32 R4, RZ, RZ, R25 ;  /* 0x000000ffff048224 */ /* 0x010fe400078e0019 */
[----:B------:R-:W4:Y:S01]  /*1a5b0*/  LDL R25, [R1+0x158] ;  /* 0x0001580001197983 */ /* 0x000f220000100800 */
[----:B------:R-:W-:-:S03]  /*1a5c0*/  @!P0 IMAD.MOV.U32 R5, RZ, RZ, R28 ;  /* 0x000000ffff058224 */ /* 0x000fc600078e001c */
[----:B------:R-:W4:Y:S04]  /*1a5d0*/  LDL R28, [R1+0x154] ;  /* 0x00015400011c7983 */ /* 0x000f280000100800 */
[----:B------:R0:W-:Y:S02]  /*1a5e0*/  STS.U16 [R33+UR8+0x14f00], R66 ;  /* 0x014f004221007988 */ /* 0x0001e40008000408 */
[----:B0-----:R-:W-:-:S06]  /*1a5f0*/  PRMT R66, RZ, 0x7610, R66 ;  /* 0x00007610ff427816 */ /* 0x001fcc0000000042 */
[----:B------:R0:W4:Y:S02]  /*1a600*/  @!P0 LDG.E.U16 R66, desc[UR24][R4.64] ;  /* 0x0000001804428981 */ /* 0x000124000c1e1500 */
[----:B0-----:R-:W-:Y:S02]  /*1a610*/  PRMT R4, RZ, 0x7610, R4 ;  /* 0x00007610ff047816 */ /* 0x001fe40000000004 */
[----:B------:R-:W-:Y:S01]  /*1a620*/  PRMT R5, RZ, 0x7610, R5 ;  /* 0x00007610ff057816 */ /* 0x000fe20000000005 */
[----:B------:R-:W-:Y:S04]  /*1a630*/  STS.U16 [R33+UR8+0x15300], R65 ;  /* 0x0153004121007988 */ /* 0x000fe80008000408 */
[----:B------:R3:W4:Y:S04]  /*1a640*/  @!P0 LDG.E.U16 R4, desc[UR24][R16.64] ;  /* 0x0000001810048981 */ /* 0x000728000c1e1500 */
[----:B------:R-:W-:Y:S04]  /*1a650*/  STS.U16 [R33+UR8+0x15700], R69 ;  /* 0x0157004521007988 */ /* 0x000fe80008000408 */
[----:B------:R-:W-:Y:S04]  /*1a660*/  STS.U16 [R33+UR8+0x15b00], R70 ;  /* 0x015b004621007988 */ /* 0x000fe80008000408 */
[----:B------:R0:W-:Y:S02]  /*1a670*/  STS.U16 [R33+UR8+0x15f00], R72 ;  /* 0x015f004821007988 */ /* 0x0001e40008000408 */
[----:B0-----:R-:W-:-:S02]  /*1a680*/  PRMT R72, RZ, 0x7610, R72 ;  /* 0x00007610ff487816 */ /* 0x001fc40000000048 */
[----:B------:R-:W-:Y:S04]  /*1a690*/  STS.U16 [R33+UR8+0x16300], R44 ;  /* 0x0163002c21007988 */ /* 0x000fe80008000408 */
[----:B------:R-:W-:Y:S04]  /*1a6a0*/  STS.U16 [R33+UR8+0x16700], R45 ;  /* 0x0167002d21007988 */ /* 0x000fe80008000408 */
[----:B------:R0:W-:Y:S02]  /*1a6b0*/  STS.U16 [R33+UR8+0x16b00], R71 ;  /* 0x016b004721007988 */ /* 0x0001e40008000408 */
[----:B0-----:R-:W-:Y:S01]  /*1a6c0*/  PRMT R71, RZ, 0x7610, R71 ;  /* 0x00007610ff477816 */ /* 0x001fe20000000047 */
[----:B---3--:R-:W-:-:S02]  /*1a6d0*/  @!P0 IMAD.MOV.U32 R16, RZ, RZ, R26 ;  /* 0x000000ffff108224 */ /* 0x008fc400078e001a */
[----:B------:R-:W3:Y:S01]  /*1a6e0*/  LDL R26, [R1+0x1a0] ;  /* 0x0001a000011a7983 */ /* 0x000ee20000100800 */
[----:B--2---:R-:W-:-:S03]  /*1a6f0*/  @!P0 IMAD.MOV.U32 R17, RZ, RZ, R27 ;  /* 0x000000ffff118224 */ /* 0x004fc600078e001b */
[----:B------:R-:W2:Y:S04]  /*1a700*/  LDL R27, [R1+0x19c] ;  /* 0x00019c00011b7983 */ /* 0x000ea80000100800 */
[----:B------:R0:W2:Y:S02]  /*1a710*/  @!P0 LDG.E.U16 R5, desc[UR24][R16.64] ;  /* 0x0000001810058981 */ /* 0x0000a4000c1e1500 */
[----:B0-----:R-:W-:Y:S02]  /*1a720*/  @!P0 IMAD.MOV.U32 R16, RZ, RZ, R31 ;  /* 0x000000ffff108224 */ /* 0x001fe400078e001f */
[----:B------:R-:W-:-:S05]  /*1a730*/  @!P0 IMAD.MOV.U32 R17, RZ, RZ, R32 ;  /* 0x000000ffff118224 */ /* 0x000fca00078e0020 */
[----:B------:R0:W2:Y:S02]  /*1a740*/  @!P0 LDG.E.U16 R72, desc[UR24][R16.64] ;  /* 0x0000001810488981 */ /* 0x0000a4000c1e1500 */
[----:B0-----:R-:W-:Y:S02]  /*1a750*/  @!P0 IMAD.MOV.U32 R16, RZ, RZ, R29 ;  /* 0x000000ffff108224 */ /* 0x001fe400078e001d */
[----:B------:R-:W-:Y:S01]  /*1a760*/  @!P0 IMAD.MOV.U32 R17, RZ, RZ, R30 ;  /* 0x000000ffff118224 */ /* 0x000fe200078e001e */
[----:B------:R-:W2:Y:S04]  /*1a770*/  LDL R29, [R1+0x1e0] ;  /* 0x0001e000011d7983 */ /* 0x000ea80000100800 */
[----:B------:R-:W2:Y:S04]  /*1a780*/  LDL R30, [R1+0x1dc] ;  /* 0x0001dc00011e7983 */ /* 0x000ea80000100800 */
[----:B------:R4:W2:Y:S02]  /*1a790*/  @!P0 LDG.E.U16 R71, desc[UR24][R16.64] ;  /* 0x0000001810478981 */ /* 0x0008a4000c1e1500 */
[----:B----4-:R-:W-:-:S02]  /*1a7a0*/  @!P0 IMAD.MOV.U32 R16, RZ, RZ, R25 ;  /* 0x000000ffff108224 */ /* 0x010fc400078e0019 */
[----:B------:R-:W-:Y:S01]  /*1a7b0*/  @!P0 IMAD.MOV.U32 R17, RZ, RZ, R28 ;  /* 0x000000ffff118224 */ /* 0x000fe200078e001c */
[----:B------:R-:W4:Y:S04]  /*1a7c0*/  LDL R25, [R1+0x220] ;  /* 0x0002200001197983 */ /* 0x000f280000100800 */
[----:B------:R-:W4:Y:S01]  /*1a7d0*/  LDL R28, [R1+0x21c] ;  /* 0x00021c00011c7983 */ /* 0x000f220000100800 */
[----:B------:R-:W-:-:S03]  /*1a7e0*/  PRMT R70, RZ, 0x7610, R70 ;  /* 0x00007610ff467816 */ /* 0x000fc60000000046 */
[----:B------:R-:W-:Y:S04]  /*1a7f0*/  STS.U16 [R33+UR8+0x16f00], R47 ;  /* 0x016f002f21007988 */ /* 0x000fe80008000408 */
[----:B------:R0:W-:Y:S01]  /*1a800*/  STS.U16 [R33+UR8+0x17300], R3 ;  /* 0x0173000321007988 */ /* 0x0001e20008000408 */
[----:B------:R-:W-:-:S03]  /*1a810*/  PRMT R69, RZ, 0x7610, R69 ;  /* 0x00007610ff457816 */ /* 0x000fc60000000045 */
[----:B------:R3:W4:Y:S04]  /*1a820*/  @!P0 LDG.E.U16 R70, desc[UR24][R16.64] ;  /* 0x0000001810468981 */ /* 0x000728000c1e1500 */
[----:B0-----:R-:W4:Y:S04]  /*1a830*/  LDL.LU R3, [R1+0x750] ;  /* 0x0007500001037983 */ /* 0x001f280000300800 */
[----:B------:R-:W4:Y:S04]  /*1a840*/  LDL R32, [R1+0x25c] ;  /* 0x00025c0001207983 */ /* 0x000f280000100800 */
[----:B------:R-:W4:Y:S04]  /*1a850*/  LDL R31, [R1+0x260] ;  /* 0x00026000011f7983 */ /* 0x000f280000100800 */
[----:B------:R0:W-:Y:S01]  /*1a860*/  STS.U16 [R33+UR8+0x17700], R6 ;  /* 0x0177000621007988 */ /* 0x0001e20008000408 */
[----:B------:R-:W-:-:S03]  /*1a870*/  PRMT R15, RZ, 0x7610, R15 ;  /* 0x00007610ff0f7816 */ /* 0x000fc6000000000f */
[----:B------:R-:W4:Y:S04]  /*1a880*/  LDL R42, [R1+0x11c] ;  /* 0x00011c00012a7983 */ /* 0x000f280000100800 */
[----:B------:R-:W4:Y:S01]  /*1a890*/  LDL R35, [R1+0x120] ;  /* 0x0001200001237983 */ /* 0x000f220000100800 */
[----:B0-----:R-:W-:Y:S01]  /*1a8a0*/  PRMT R6, RZ, 0x7610, R6 ;  /* 0x00007610ff067816 */ /* 0x001fe20000000006 */
[----:B---3--:R-:W-:Y:S02]  /*1a8b0*/  @!P0 IMAD.MOV.U32 R16, RZ, RZ, R26 ;  /* 0x000000ffff108224 */ /* 0x008fe400078e001a */
[----:B------:R-:W3:Y:S01]  /*1a8c0*/  LDL R26, [R1+0x2a0] ;  /* 0x0002a000011a7983 */ /* 0x000ee20000100800 */
[----:B--2---:R-:W-:-:S03]  /*1a8d0*/  @!P0 IMAD.MOV.U32 R17, RZ, RZ, R27 ;  /* 0x000000ffff118224 */ /* 0x004fc600078e001b */
[----:B------:R-:W2:Y:S04]  /*1a8e0*/  LDL R27, [R1+0x29c] ;  /* 0x00029c00011b7983 */ /* 0x000ea80000100800 */
[----:B------:R0:W2:Y:S02]  /*1a8f0*/  @!P0 LDG.E.U16 R69, desc[UR24][R16.64] ;  /* 0x0000001810458981 */ /* 0x0000a4000c1e1500 */
[----:B0-----:R-:W-:Y:S02]  /*1a900*/  @!P0 IMAD.MOV.U32 R16, RZ, RZ, R29 ;  /* 0x000000ffff108224 */ /* 0x001fe400078e001d */
[----:B------:R-:W2:Y:S01]  /*1a910*/  LDL R29, [R1+0x2e0] ;  /* 0x0002e000011d7983 */ /* 0x000ea20000100800 */
[----:B------:R-:W-:-:S03]  /*1a920*/  @!P0 IMAD.MOV.U32 R17, RZ, RZ, R30 ;  /* 0x000000ffff118224 */ /* 0x000fc600078e001e */
[----:B------:R-:W2:Y:S04]  /*1a930*/  LDL R30, [R1+0x2dc] ;  /* 0x0002dc00011e7983 */ /* 0x000ea80000100800 */
[----:B------:R4:W2:Y:S02]  /*1a940*/  @!P0 LDG.E.U16 R6, desc[UR24][R16.64] ;  /* 0x0000001810068981 */ /* 0x0008a4000c1e1500 */
[----:B----4-:R-:W-:Y:S02]  /*1a950*/  @!P0 IMAD.MOV.U32 R16, RZ, RZ, R25 ;  /* 0x000000ffff108224 */ /* 0x010fe400078e0019 */
[----:B------:R-:W4:Y:S01]  /*1a960*/  LDL R25, [R1+0x320] ;  /* 0x0003200001197983 */ /* 0x000f220000100800 */
[----:B------:R-:W-:-:S03]  /*1a970*/  @!P0 IMAD.MOV.U32 R17, RZ, RZ, R28 ;  /* 0x000000ffff118224 */ /* 0x000fc600078e001c */
[----:B------:R-:W4:Y:S04]  /*1a980*/  LDL R28, [R1+0x31c] ;  /* 0x00031c00011c7983 */ /* 0x000f280000100800 */
[----:B------:R0:W-:Y:S04]  /*1a990*/  STS.U16 [R33+UR8+0x17b00], R7 ;  /* 0x017b000721007988 */ /* 0x0001e80008000408 */
[----:B------:R1:W-:Y:S01]  /*1a9a0*/  STS.U16 [R33+UR8+0x17f00], R8 ;  /* 0x017f000821007988 */ /* 0x0003e20008000408 */
[----:B0-----:R-:W-:Y:S02]  /*1a9b0*/  PRMT R7, RZ, 0x7610, R7 ;  /* 0x00007610ff077816 */ /* 0x001fe40000000007 */
[----:B-1----:R-:W-:Y:S01]  /*1a9c0*/  PRMT R8, RZ, 0x7610, R8 ;  /* 0x00007610ff087816 */ /* 0x002fe20000000008 */
[----:B------:R-:W4:Y:S04]  /*1a9d0*/  LDL R33, [R1+0x15c] ;  /* 0x00015c0001217983 */ /* 0x000f280000100800 */
[----:B------:R0:W4:Y:S04]  /*1a9e0*/  @!P0 LDG.E.U16 R7, desc[UR24][R16.64] ;  /* 0x0000001810078981 */ /* 0x000128000c1e1500 */
[----:B------:R1:W-:Y:S01]  /*1a9f0*/  STS.U16 [R3+UR8+0x8000], R9 ;  /* 0x0080000903007988 */ /* 0x0003e20008000408 */
[----:B0-----:R-:W-:-:S02]  /*1aa00*/  @!P0 IMAD.MOV.U32 R16, RZ, RZ, R31 ;  /* 0x000000ffff108224 */ /* 0x001fc400078e001f */
[----:B------:R-:W-:Y:S01]  /*1aa10*/  @!P0 IMAD.MOV.U32 R17, RZ, RZ, R32 ;  /* 0x000000ffff118224 */ /* 0x000fe200078e0020 */
[----:B------:R0:W-:Y:S01]  /*1aa20*/  STS.U16 [R3+UR8+0x8400], R10 ;  /* 0x0084000a03007988 */ /* 0x0001e20008000408 */
[----:B-1----:R-:W-:-:S03]  /*1aa30*/  PRMT R9, RZ, 0x7610, R9 ;  /* 0x00007610ff097816 */ /* 0x002fc60000000009 */
[----:B------:R3:W4:Y:S04]  /*1aa40*/  @!P0 LDG.E.U16 R8, desc[UR24][R16.64] ;  /* 0x0000001810088981 */ /* 0x000728000c1e1500 */
[----:B------:R-:W4:Y:S01]  /*1aa50*/  LDL R32, [R1+0x3b8] ;  /* 0x0003b80001207983 */ /* 0x000f220000100800 */
[----:B0-----:R-:W-:-:S03]  /*1aa60*/  PRMT R10, RZ, 0x7610, R10 ;  /* 0x00007610ff0a7816 */ /* 0x001fc6000000000a */
[----:B------:R-:W4:Y:S01]  /*1aa70*/  LDL R31, [R1+0x3bc] ;  /* 0x0003bc00011f7983 */ /* 0x000f220000100800 */
[----:B---3--:R-:W-:-:S03]  /*1aa80*/  @!P0 IMAD.MOV.U32 R16, RZ, RZ, R26 ;  /* 0x000000ffff108224 */ /* 0x008fc600078e001a */
        /* <DEDUP_REMOVED lines=16> */
[----:B-1----:R-:W-:-:S04]  /*1ab90*/  PRMT R12, RZ, 0x7610, R12 ;  /* 0x00007610ff0c7816 */ /* 0x002fc8000000000c */
[----:B------:R3:W4:Y:S04]  /*1aba0*/  @!P0 LDG.E.U16 R11, desc[UR24][R16.64] ;  /* 0x00000018100b8981 */ /* 0x000728000c1e1500 */
[----:B------:R0:W-:Y:S04]  /*1abb0*/  STS.U16 [R3+UR8+0x9000], R13 ;  /* 0x0090000d03007988 */ /* 0x0001e80008000408 */
[----:B------:R1:W-:Y:S01]  /*1abc0*/  STS.U16 [R3+UR8+0x9400], R14 ;  /* 0x0094000e03007988 */ /* 0x0003e20008000408 */
[----:B0-----:R-:W-:Y:S02]  /*1abd0*/  PRMT R13, RZ, 0x7610, R13 ;  /* 0x00007610ff0d7816 */ /* 0x001fe4000000000d */
[----:B-1----:R-:W-:Y:S01]  /*1abe0*/  PRMT R14, RZ, 0x7610, R14 ;  /* 0x00007610ff0e7816 */ /* 0x002fe2000000000e */
[----:B---3--:R-:W-:-:S02]  /*1abf0*/  @!P0 IMAD.MOV.U32 R16, RZ, RZ, R26 ;  /* 0x000000ffff108224 */ /* 0x008fc400078e001a */
[----:B------:R-:W3:Y:S01]  /*1ac00*/  LDL R26, [R1+0x41c] ;  /* 0x00041c00011a7983 */ /* 0x000ee20000100800 */
[----:B--2---:R-:W-:-:S03]  /*1ac10*/  @!P0 IMAD.MOV.U32 R17, RZ, RZ, R27 ;  /* 0x000000ffff118224 */ /* 0x004fc600078e001b */
[----:B------:R-:W3:Y:S04]  /*1ac20*/  LDL R27, [R1+0x418] ;  /* 0x00041800011b7983 */ /* 0x000ee80000100800 */
[----:B------:R0:W2:Y:S02]  /*1ac30*/  @!P0 LDG.E.U16 R12, desc[UR24][R16.64] ;  /* 0x00000018100c8981 */ /* 0x0000a4000c1e1500 */
[----:B0-----:R-:W-:Y:S02]  /*1ac40*/  @!P0 IMAD.MOV.U32 R16, RZ, RZ, R29 ;  /* 0x000000ffff108224 */ /* 0x001fe400078e001d */
[----:B------:R-:W2:Y:S01]  /*1ac50*/  LDL R29, [R1+0x444] ;  /* 0x00044400011d7983 */ /* 0x000ea20000100800 */
[----:B------:R-:W-:-:S03]  /*1ac60*/  @!P0 IMAD.MOV.U32 R17, RZ, RZ, R30 ;  /* 0x000000ffff118224 */ /* 0x000fc600078e001e */
[----:B------:R-:W2:Y:S04]  /*1ac70*/  LDL R30, [R1+0x440] ;  /* 0x00044000011e7983 */ /* 0x000ea80000100800 */
[----:B------:R0:W2:Y:S02]  /*1ac80*/  @!P0 LDG.E.U16 R13, desc[UR24][R16.64] ;  /* 0x00000018100d8981 */ /* 0x0000a4000c1e1500 */
[----:B0-----:R-:W-:Y:S02]  /*1ac90*/  @!P0 IMAD.MOV.U32 R16, RZ, RZ, R31 ;  /* 0x000000ffff108224 */ /* 0x001fe400078e001f */
[----:B------:R-:W-:Y:S01]  /*1aca0*/  @!P0 IMAD.MOV.U32 R17, RZ, RZ, R32 ;  /* 0x000000ffff118224 */ /* 0x000fe200078e0020 */
[----:B------:R-:W2:Y:S04]  /*1acb0*/  LDL R31, [R1+0x1a4] ;  /* 0x0001a400011f7983 */ /* 0x000ea80000100800 */
[----:B------:R4:W2:Y:S04]  /*1acc0*/  @!P0 LDG.E.U16 R14, desc[UR24][R16.64] ;  /* 0x00000018100e8981 */ /* 0x0008a8000c1e1500 */
[----:B------:R-:W2:Y:S01]  /*1acd0*/  LDL R32, [R1+0x160] ;  /* 0x0001600001207983 */ /* 0x000ea20000100800 */
[----:B----4-:R-:W-:-:S02]  /*1ace0*/  @!P0 IMAD.MOV.U32 R16, RZ, RZ, R25 ;  /* 0x000000ffff108224 */ /* 0x010fc400078e0019 */
[----:B------:R-:W-:Y:S01]  /*1acf0*/  @!P0 IMAD.MOV.U32 R17, RZ, RZ, R28 ;  /* 0x000000ffff118224 */ /* 0x000fe200078e001c */
[----:B------:R-:W4:Y:S04]  /*1ad00*/  LDL R25, [R1+0xe0] ;  /* 0x0000e00001197983 */ /* 0x000f280000100800 */
[----:B------:R-:W4:Y:S04]  /*1ad10*/  LDL R28, [R1+0xdc] ;  /* 0x0000dc00011c7983 */ /* 0x000f280000100800 */
[----:B------:R0:W4:Y:S02]  /*1ad20*/  @!P0 LDG.E.U16 R15, desc[UR24][R16.64] ;  /* 0x00000018100f8981 */ /* 0x000124000c1e1500 */
[----:B0-----:R-:W-:-:S02]  /*1ad30*/  PRMT R16, RZ, 0x7610, R16 ;  /* 0x00007610ff107816 */ /* 0x001fc40000000010 */
[----:B------:R4:W-:Y:S01]  /*1ad40*/  STS.U16 [R3+UR8+0xa400], R24 ;  /* 0x00a4001803007988 */ /* 0x0009e20008000408 */
[----:B------:R-:W-:-:S03]  /*1ad50*/  PRMT R17, RZ, 0x7610, R17 ;  /* 0x00007610ff117816 */ /* 0x000fc60000000011 */
[----:B---3--:R2:W3:Y:S02]  /*1ad60*/  @!P0 LDG.E.U16 R16, desc[UR24][R26.64] ;  /* 0x000000181a108981 */ /* 0x0084e4000c1e1500 */
[----:B--2---:R-:W-:Y:S02]  /*1ad70*/  @!P0 IMAD.MOV.U32 R27, RZ, RZ, R30 ;  /* 0x000000ffff1b8224 */ /* 0x004fe400078e001e */
[----:B------:R-:W2:Y:S01]  /*1ad80*/  LDL R30, [R1+0x1a8] ;  /* 0x0001a800011e7983 */ /* 0x000ea20000100800 */
[----:B------:R-:W-:-:S03]  /*1ad90*/  @!P0 IMAD.MOV.U32 R26, RZ, RZ, R29 ;  /* 0x000000ffff1a8224 */ /* 0x000fc600078e001d */
[----:B------:R-:W3:Y:S04]  /*1ada0*/  LDL R29, [R1+0x1e4] ;  /* 0x0001e400011d7983 */ /* 0x000ee80000100800 */
[----:B------:R-:W3:Y:S04]  /*1adb0*/  @!P0 LDG.E.U16 R17, desc[UR24][R26.64] ;  /* 0x000000181a118981 */ /* 0x000ee8000c1e1500 */
[----:B------:R-:W3:Y:S04]  /*1adc0*/  LDL R27, [R1+0x224] ;  /* 0x00022400011b7983 */ /* 0x000ee80000100800 */
[----:B------:R-:W3:Y:S01]  /*1add0*/  LDL R26, [R1+0x228] ;  /* 0x00022800011a7983 */ /* 0x000ee20000100800 */
[----:B----4-:R-:W-:-:S02]  /*1ade0*/  @!P0 IMAD.MOV.U32 R24, RZ, RZ, R25 ;  /* 0x000000ffff188224 */ /* 0x010fc400078e0019 */
[----:B------:R-:W-:Y:S02]  /*1adf0*/  @!P0 IMAD.MOV.U32 R25, RZ, RZ, R28 ;  /* 0x000000ffff198224 */ /* 0x000fe400078e001c */
[----:B------:R-:W4:Y:S01]  /*1ae00*/  LDL R28, [R1+0x1e8] ;  /* 0x0001e800011c7983 */ /* 0x000f220000100800 */
[----:B------:R-:W-:Y:S02]  /*1ae10*/  PRMT R65, RZ, 0x7610, R65 ;  /* 0x00007610ff417816 */ /* 0x000fe40000000041 */
[----:B------:R-:W-:-:S04]  /*1ae20*/  PRMT R64, RZ, 0x7610, R64 ;  /* 0x00007610ff407816 */ /* 0x000fc80000000040 */
[----:B------:R0:W4:Y:S04]  /*1ae30*/  @!P0 LDG.E.U16 R65, desc[UR24][R24.64] ;  /* 0x0000001818418981 */ /* 0x000128000c1e1500 */
[----:B------:R1:W-:Y:S01]  /*1ae40*/  STS.U16 [R3+UR8+0xac00], R18 ;  /* 0x00ac001203007988 */ /* 0x0003e20008000408 */
[----:B0-----:R-:W-:Y:S02]  /*1ae50*/  @!P0 IMAD.MOV.U32 R24, RZ, RZ, R35 ;  /* 0x000000ffff188224 */ /* 0x001fe400078e0023 */
[----:B------:R-:W-:Y:S01]  /*1ae60*/  @!P0 IMAD.MOV.U32 R25, RZ, RZ, R42 ;  /* 0x000000ffff198224 */ /* 0x000fe200078e002a */
[----:B-1----:R-:W-:-:S04]  /*1ae70*/  PRMT R18, RZ, 0x7610, R18 ;  /* 0x00007610ff127816 */ /* 0x002fc80000000012 */
[----:B------:R0:W4:Y:S04]  /*1ae80*/  @!P0 LDG.E.U16 R64, desc[UR24][R24.64] ;  /* 0x0000001818408981 */ /* 0x000128000c1e1500 */
[----:B------:R1:W-:Y:S01]  /*1ae90*/  STS.U16 [R3+UR8+0xb000], R19 ;  /* 0x00b0001303007988 */ /* 0x0003e20008000408 */
[----:B0-----:R-:W-:Y:S02]  /*1aea0*/  @!P0 IMAD.MOV.U32 R24, RZ, RZ, R32 ;  /* 0x000000ffff188224 */ /* 0x001fe400078e0020 */
[----:B------:R-:W-:Y:S01]  /*1aeb0*/  @!P0 IMAD.MOV.U32 R25, RZ, RZ, R33 ;  /* 0x000000ffff198224 */ /* 0x000fe200078e0021 */
[----:B------:R-:W4:Y:S01]  /*1aec0*/  LDL R32, [R1+0x268] ;  /* 0x0002680001207983 */ /* 0x000f220000100800 */
[----:B-1----:R-:W-:-:S03]  /*1aed0*/  PRMT R19, RZ, 0x7610, R19 ;  /* 0x00007610ff137816 */ /* 0x002fc60000000013 */
[----:B------:R0:W4:Y:S04]  /*1aee0*/  @!P0 LDG.E.U16 R18, desc[UR24][R24.64] ;  /* 0x0000001818128981 */ /* 0x000128000c1e1500 */
[----:B------:R-:W4:Y:S01]  /*1aef0*/  LDL R33, [R1+0x264] ;  /* 0x0002640001217983 */ /* 0x000f220000100800 */
[----:B0-----:R-:W-:-:S03]  /*1af00*/  @!P0 IMAD.MOV.U32 R25, RZ, RZ, R31 ;  /* 0x000000ffff198224 */ /* 0x001fc600078e001f */
[----:B------:R0:W-:Y:S04]  /*1af10*/  STS.U16 [R3+UR8+0xb400], R20 ;  /* 0x00b4001403007988 */ /* 0x0001e80008000408 */
[----:B------:R-:W4:Y:S01]  /*1af20*/  LDL R31, [R1+0x324] ;  /* 0x00032400011f7983 */ /* 0x000f220000100800 */
[----:B0-----:R-:W-:Y:S01]  /*1af30*/  PRMT R20, RZ, 0x7610, R20 ;  /* 0x00007610ff147816 */ /* 0x001fe20000000014 */
[----:B--2---:R-:W-:Y:S02]  /*1af40*/  @!P0 IMAD.MOV.U32 R24, RZ, RZ, R30 ;  /* 0x000000ffff188224 */ /* 0x004fe400078e001e */
[----:B------:R-:W2:Y:S04]  /*1af50*/  LDL R30, [R1+0x328] ;  /* 0x00032800011e7983 */ /* 0x000ea80000100800 */
[----:B------:R3:W2:Y:S02]  /*1af60*/  @!P0 LDG.E.U16 R19, desc[UR24][R24.64] ;  /* 0x0000001818138981 */ /* 0x0006a4000c1e1500 */
[----:B---3--:R-:W-:-:S02]  /*1af70*/  @!P0 IMAD.MOV.U32 R25, RZ, RZ, R29 ;  /* 0x000000ffff198224 */ /* 0x008fc400078e001d */
[----:B------:R-:W3:Y:S01]  /*1af80*/  LDL R29, [R1+0x2a4] ;  /* 0x0002a400011d7983 */ /* 0x000ee20000100800 */
[----:B----4-:R-:W-:-:S03]  /*1af90*/  @!P0 IMAD.MOV.U32 R24, RZ, RZ, R28 ;  /* 0x000000ffff188224 */ /* 0x010fc600078e001c */
[----:B------:R-:W4:Y:S04]  /*1afa0*/  LDL R28, [R1+0x2a8] ;  /* 0x0002a800011c7983 */ /* 0x000f280000100800 */
[----:B------:R0:W2:Y:S02]  /*1afb0*/  @!P0 LDG.E.U16 R20, desc[UR24][R24.64] ;  /* 0x0000001818148981 */ /* 0x0000a4000c1e1500 */
[----:B0-----:R-:W-:Y:S02]  /*1afc0*/  @!P0 IMAD.MOV.U32 R24, RZ, RZ, R26 ;  /* 0x000000ffff188224 */ /* 0x001fe400078e001a */
[----:B------:R-:W-:Y:S01]  /*1afd0*/  @!P0 IMAD.MOV.U32 R25, RZ, RZ, R27 ;  /* 0x000000ffff198224 */ /* 0x000fe200078e001b */
[----:B------:R-:W2:Y:S04]  /*1afe0*/  LDL R26, [R1+0x2e8] ;  /* 0x0002e800011a7983 */ /* 0x000ea80000100800 */
[----:B------:R-:W2:Y:S04]  /*1aff0*/  LDL R27, [R1+0x2e4] ;  /* 0x0002e400011b7983 */ /* 0x000ea80000100800 */
[----:B------:R0:W-:Y:S04]  /*1b000*/  STS.U16 [R3+UR8+0xb800], R21 ;  /* 0x00b8001503007988 */ /* 0x0001e80008000408 */
[----:B------:R1:W-:Y:S01]  /*1b010*/  STS.U16 [R3+UR8+0xbc00], R22 ;  /* 0x00bc001603007988 */ /* 0x0003e20008000408 */
[----:B0-----:R-:W-:-:S03]  /*1b020*/  PRMT R21, RZ, 0x7610, R21 ;  /* 0x00007610ff157816 */ /* 0x001fc60000000015 */
[----:B------:R0:W-:Y:S01]  /*1b030*/  STS.U16 [R3+UR8+0xa000], R77 ;  /* 0x00a0004d03007988 */ /* 0x0001e20008000408 */
[----:B-1----:R-:W-:-:S03]  /*1b040*/  PRMT R22, RZ, 0x7610, R22 ;  /* 0x00007610ff167816 */ /* 0x002fc60000000016 */
[----:B------:R1:W2:Y:S01]  /*1b050*/  @!P0 LDG.E.U16 R21, desc[UR24][R24.64] ;  /* 0x0000001818158981 */ /* 0x0002a2000c1e1500 */
[----:B0-----:R-:W-:-:S03]  /*1b060*/  LOP3.LUT R77, R3, 0x10, RZ, 0x3c, !PT ;  /* 0x00000010034d7812 */ /* 0x001fc600078e3cff */
[----:B------:R-:W-:Y:S01]  /*1b070*/  STS.U16 [R3+UR8+0x9800], R82 ;  /* 0x0098005203007988 */ /* 0x000fe20008000408 */
[----:B-1----:R-:W-:Y:S02]  /*1b080*/  @!P0 IMAD.MOV.U32 R24, RZ, RZ, R32 ;  /* 0x000000ffff188224 */ /* 0x002fe400078e0020 */
[----:B------:R-:W-:Y:S01]  /*1b090*/  @!P0 IMAD.MOV.U32 R25, RZ, RZ, R33 ;  /* 0x000000ffff198224 */ /* 0x000fe200078e0021 */
[----:B------:R-:W-:Y:S04]  /*1b0a0*/  STS.U16 [R3+UR8+0x9c00], R79 ;  /* 0x009c004f03007988 */ /* 0x000fe80008000408 */
[----:B------:R0:W-:Y:S04]  /*1b0b0*/  STS.U16 [R3+UR8+0xa800], R23 ;  /* 0x00a8001703007988 */ /* 0x0001e80008000408 */
[----:B------:R3:W2:Y:S04]  /*1b0c0*/  @!P0 LDG.E.U16 R22, desc[UR24][R24.64] ;  /* 0x0000001818168981 */ /* 0x0006a8000c1e1500 */
[----:B------:R1:W-:Y:S01]  /*1b0d0*/  STS.U16 [R77+UR8+0x8080], R0 ;  /* 0x008080004d007988 */ /* 0x0003e20008000408 */
[----:B0-----:R-:W-:-:S03]  /*1b0e0*/  PRMT R23, RZ, 0x7610, R23 ;  /* 0x00007610ff177816 */ /* 0x001fc60000000017 */
[----:B-1----:R-:W5:Y:S04]  /*1b0f0*/  LDL.LU R0, [R1+0x74c] ;  /* 0x00074c0001007983 */ /* 0x002f680000300800 */
[----:B------:R-:W2:Y:S04]  /*1b100*/  LDL R44, [R1+0x390] ;  /* 0x00039000012c7983 */ /* 0x000ea80000100800 */
[----:B------:R-:W2:Y:S04]  /*1b110*/  LDL R43, [R1+0x394] ;  /* 0x00039400012b7983 */ /* 0x000ea80000100800 */
[----:B------:R-:W2:Y:S04]  /*1b120*/  LDL R35, [R1+0x3f4] ;  /* 0x0003f40001237983 */ /* 0x000ea80000100800 */
[----:B------:R-:W2:Y:S04]  /*1b130*/  LDL R42, [R1+0x3f0] ;  /* 0x0003f000012a7983 */ /* 0x000ea80000100800 */
[----:B------:R-:W2:Y:S04]  /*1b140*/  LDL R33, [R1+0x420] ;  /* 0x0004200001217983 */ /* 0x000ea80000100800 */
[----:B------:R-:W2:Y:S04]  /*1b150*/  LDL R32, [R1+0x424] ;  /* 0x0004240001207983 */ /* 0x000ea80000100800 */
[----:B------:R-:W2:Y:S04]  /*1b160*/  LDL R47, [R1+0x448] ;  /* 0x00044800012f7983 */ /* 0x000ea80000100800 */
[----:B------:R-:W2:Y:S01]  /*1b170*/  LDL R45, [R1+0x44c] ;  /* 0x00044c00012d7983 */ /* 0x000ea20000100800 */
[----:B---3--:R-:W-:-:S02]  /*1b180*/  @!P0 IMAD.MOV.U32 R25, RZ, RZ, R29 ;  /* 0x000000ffff198224 */ /* 0x008fc400078e001d */
[----:B----4-:R-:W-:Y:S01]  /*1b190*/  @!P0 IMAD.MOV.U32 R24, RZ, RZ, R28 ;  /* 0x000000ffff188224 */ /* 0x010fe200078e001c */
[----:B------:R-:W3:Y:S04]  /*1b1a0*/  LDL R29, [R1+0x360] ;  /* 0x00036000011d7983 */ /* 0x000ee80000100800 */
[----:B------:R-:W3:Y:S04]  /*1b1b0*/  LDL R28, [R1+0x364] ;  /* 0x00036400011c7983 */ /* 0x000ee80000100800 */
[----:B------:R0:W4:Y:S04]  /*1b1c0*/  @!P0 LDG.E.U16 R23, desc[UR24][R24.64] ;  /* 0x0000001818178981 */ /* 0x000128000c1e1500 */
[----:B------:R-:W-:Y:S04]  /*1b1d0*/  STS.U16 [R77+UR8+0x8480], R91 ;  /* 0x0084805b4d007988 */ /* 0x000fe80008000408 */
[----:B------:R-:W4:Y:S01]  /*1b1e0*/  LDL R79, [R1+0x168] ;  /* 0x00016800014f7983 */ /* 0x000f220000100800 */
[----:B0-----:R-:W-:-:S03]  /*1b1f0*/  PRMT R24, RZ, 0x7610, R24 ;  /* 0x00007610ff187816 */ /* 0x001fc60000000018 */
[----:B------:R-:W4:Y:S04]  /*1b200*/  LDL R82, [R1+0x39c] ;  /* 0x00039c0001527983 */ /* 0x000f280000100800 */
[----:B--2---:R0:W2:Y:S02]  /*1b210*/  @!P0 LDG.E.U16 R24, desc[UR24][R26.64] ;  /* 0x000000181a188981 */ /* 0x0040a4000c1e1500 */
[----:B0-----:R-:W-:Y:S02]  /*1b220*/  @!P0 IMAD.MOV.U32 R26, RZ, RZ, R30 ;  /* 0x000000ffff1a8224 */ /* 0x001fe400078e001e */
[----:B------:R-:W-:Y:S01]  /*1b230*/  @!P0 IMAD.MOV.U32 R27, RZ, RZ, R31 ;  /* 0x000000ffff1b8224 */ /* 0x000fe200078e001f */
[----:B------:R-:W2:Y:S04]  /*1b240*/  LDL R30, [R1+0x3c4] ;  /* 0x0003c400011e7983 */ /* 0x000ea80000100800 */
[----:B------:R-:W2:Y:S01]  /*1b250*/  LDL R31, [R1+0x3c0] ;  /* 0x0003c000011f7983 */ /* 0x000ea20000100800 */
[----:B------:R-:W-:-:S06]  /*1b260*/  PRMT R25, RZ, 0x7610, R25 ;  /* 0x00007610ff197816 */ /* 0x000fcc0000000019 */
[----:B------:R0:W4:Y:S02]  /*1b270*/  @!P0 LDG.E.U16 R25, desc[UR24][R26.64] ;  /* 0x000000181a198981 */ /* 0x000124000c1e1500 */
[----:B0-----:R-:W-:Y:S02]  /*1b280*/  PRMT R26, RZ, 0x7610, R26 ;  /* 0x00007610ff1a7816 */ /* 0x001fe4000000001a */
[----:B------:R-:W-:-:S04]  /*1b290*/  PRMT R27, RZ, 0x7610, R27 ;  /* 0x00007610ff1b7816 */ /* 0x000fc8000000001b */
[----:B---3--:R0:W3:Y:S02]  /*1b2a0*/  @!P0 LDG.E.U16 R26, desc[UR24][R28.64] ;  /* 0x000000181c1a8981 */ /* 0x0080e4000c1e1500 */
[----:B0-----:R-:W-:Y:S02]  /*1b2b0*/  @!P0 IMAD.MOV.U32 R28, RZ, RZ, R43 ;  /* 0x000000ffff1c8224 */ /* 0x001fe400078e002b */
[----:B------:R-:W-:Y:S01]  /*1b2c0*/  @!P0 IMAD.MOV.U32 R29, RZ, RZ, R44 ;  /* 0x000000ffff1d8224 */ /* 0x000fe200078e002c */
[----:B------:R-:W3:Y:S04]  /*1b2d0*/  LDL R43, [R1+0x124] ;  /* 0x00012400012b7983 */ /* 0x000ee80000100800 */
[----:B------:R0:W3:Y:S04]  /*1b2e0*/  @!P0 LDG.E.U16 R27, desc[UR24][R28.64] ;  /* 0x000000181c1b8981 */ /* 0x0000e8000c1e1500 */
[----:B------:R-:W3:Y:S01]  /*1b2f0*/  LDL R44, [R1+0xe4] ;  /* 0x0000e400012c7983 */ /* 0x000ee20000100800 */
[----:B0-----:R-:W-:-:S06]  /*1b300*/  PRMT R28, RZ, 0x7610, R28 ;  /* 0x00007610ff1c7816 */ /* 0x001fcc000000001c */
[----:B--2---:R0:W2:Y:S02]  /*1b310*/  @!P0 LDG.E.U16 R28, desc[UR24][R30.64] ;  /* 0x000000181e1c8981 */ /* 0x0040a4000c1e1500 */
[----:B0-----:R-:W-:Y:S02]  /*1b320*/  @!P0 IMAD.MOV.U32 R30, RZ, RZ, R35 ;  /* 0x000000ffff1e8224 */ /* 0x001fe400078e0023 */
[----:B------:R-:W2:Y:S01]  /*1b330*/  LDL R35, [R1+0xe8] ;  /* 0x0000e80001237983 */ /* 0x000ea20000100800 */
[----:B------:R-:W-:-:S03]  /*1b340*/  @!P0 IMAD.MOV.U32 R31, RZ, RZ, R42 ;  /* 0x000000ffff1f8224 */ /* 0x000fc600078e002a */
[----:B------:R-:W4:Y:S01]  /*1b350*/  LDL R42, [R1+0x128] ;  /* 0x00012800012a7983 */ /* 0x000f220000100800 */
[----:B------:R-:W-:-:S03]  /*1b360*/  PRMT R29, RZ, 0x7610, R29 ;  /* 0x00007610ff1d7816 */ /* 0x000fc6000000001d */
[----:B------:R-:W-:Y:S04]  /*1b370*/  STS.U16 [R77+UR8+0x8880], R89 ;  /* 0x008880594d007988 */ /* 0x000fe80008000408 */
[----:B------:R-:W-:Y:S04]  /*1b380*/  STS.U16 [R77+UR8+0x8c80], R87 ;  /* 0x008c80574d007988 */ /* 0x000fe80008000408 */
[----:B------:R-:W-:Y:S04]  /*1b390*/  STS.U16 [R77+UR8+0x9080], R85 ;  /* 0x009080554d007988 */ /* 0x000fe80008000408 */
[----:B------:R0:W4:Y:S04]  /*1b3a0*/  @!P0 LDG.E.U16 R29, desc[UR24][R30.64] ;  /* 0x000000181e1d8981 */ /* 0x000128000c1e1500 */
[----:B------:R1:W-:Y:S04]  /*1b3b0*/  STS.U16 [R77+UR8+0x9480], R83 ;  /* 0x009480534d007988 */ /* 0x0003e80008000408 */
[----:B------:R1:W-:Y:S01]  /*1b3c0*/  STS.U16 [R77+UR8+0x9880], R81 ;  /* 0x009880514d007988 */ /* 0x0003e20008000408 */
[----:B0-----:R-:W-:-:S03]  /*1b3d0*/  PRMT R30, RZ, 0x7610, R30 ;  /* 0x00007610ff1e7816 */ /* 0x001fc6000000001e */
[----:B------:R0:W-:Y:S01]  /*1b3e0*/  STS.U16 [R77+UR8+0x9c80], R78 ;  /* 0x009c804e4d007988 */ /* 0x0001e20008000408 */
[----:B------:R-:W-:-:S03]  /*1b3f0*/  PRMT R31, RZ, 0x7610, R31 ;  /* 0x00007610ff1f7816 */ /* 0x000fc6000000001f */
[----:B-1----:R-:W4:Y:S04]  /*1b400*/  LDL R83, [R1+0x398] ;  /* 0x0003980001537983 */ /* 0x002f280000100800 */
[----:B------:R-:W4:Y:S04]  /*1b410*/  LDL R81, [R1+0x164] ;  /* 0x0001640001517983 */ /* 0x000f280000100800 */
[----:B------:R-:W-:Y:S04]  /*1b420*/  STS.U16 [R77+UR8+0xa080], R76 ;  /* 0x00a0804c4d007988 */ /* 0x000fe80008000408 */
[----:B------:R1:W4:Y:S04]  /*1b430*/  @!P0 LDG.E.U16 R30, desc[UR24][R32.64] ;  /* 0x00000018201e8981 */ /* 0x000328000c1e1500 */
[----:B------:R2:W-:Y:S04]  /*1b440*/  STS.U16 [R77+UR8+0xa480], R34 ;  /* 0x00a480224d007988 */ /* 0x0005e80008000408 */
[----:B0-----:R-:W4:Y:S01]  /*1b450*/  LDL R78, [R1+0x1ac] ;  /* 0x0001ac00014e7983 */ /* 0x001f220000100800 */
[----:B-1----:R-:W-:-:S02]  /*1b460*/  @!P0 IMAD.MOV.U32 R32, RZ, RZ, R45 ;  /* 0x000000ffff208224 */ /* 0x002fc400078e002d */
[----:B------:R-:W-:Y:S01]  /*1b470*/  @!P0 IMAD.MOV.U32 R33, RZ, RZ, R47 ;  /* 0x000000ffff218224 */ /* 0x000fe200078e002f */
[----:B------:R-:W4:Y:S04]  /*1b480*/  LDL R45, [R1+0x1ec] ;  /* 0x0001ec00012d7983 */ /* 0x000f280000100800 */
[----:B------:R-:W4:Y:S04]  /*1b490*/  LDL R47, [R1+0x1b0] ;  /* 0x0001b000012f7983 */ /* 0x000f280000100800 */
[----:B------:R0:W4:Y:S04]  /*1b4a0*/  @!P0 LDG.E.U16 R31, desc[UR24][R32.64] ;  /* 0x00000018201f8981 */ /* 0x000128000c1e1500 */
[----:B------:R-:W4:Y:S04]  /*1b4b0*/  LDL R87, [R1+0x3c8] ;  /* 0x0003c80001577983 */ /* 0x000f280000100800 */
[----:B------:R-:W4:Y:S01]  /*1b4c0*/  LDL R85, [R1+0x428] ;  /* 0x0004280001557983 */ /* 0x000f220000100800 */
[----:B0-----:R-:W-:Y:S01]  /*1b4d0*/  PRMT R32, RZ, 0x7610, R32 ;  /* 0x00007610ff207816 */ /* 0x001fe20000000020 */
[----:B--2---:R-:W-:-:S02]  /*1b4e0*/  @!P0 IMAD.MOV.U32 R34, RZ, RZ, R35 ;  /* 0x000000ffff228224 */ /* 0x004fc400078e0023 */
[----:B---3--:R-:W-:Y:S02]  /*1b4f0*/  @!P0 IMAD.MOV.U32 R35, RZ, RZ, R44 ;  /* 0x000000ffff238224 */ /* 0x008fe400078e002c */
[----:B------:R-:W2:Y:S04]  /*1b500*/  LDL R44, [R1+0x1f0] ;  /* 0x0001f000012c7983 */ /* 0x000ea80000100800 */
[----:B------:R4:W3:Y:S02]  /*1b510*/  @!P0 LDG.E.U16 R32, desc[UR24][R34.64] ;  /* 0x0000001822208981 */ /* 0x0008e4000c1e1500 */
[----:B----4-:R-:W-:Y:S02]  /*1b520*/  @!P0 IMAD.MOV.U32 R34, RZ, RZ, R42 ;  /* 0x000000ffff228224 */ /* 0x010fe400078e002a */
[----:B------:R-:W-:Y:S01]  /*1b530*/  @!P0 IMAD.MOV.U32 R35, RZ, RZ, R43 ;  /* 0x000000ffff238224 */ /* 0x000fe200078e002b */
[----:B------:R-:W4:Y:S04]  /*1b540*/  LDL R42, [R1+0x230] ;  /* 0x00023000012a7983 */ /* 0x000f280000100800 */
[----:B------:R-:W3:Y:S01]  /*1b550*/  LDL R43, [R1+0x22c] ;  /* 0x00022c00012b7983 */ /* 0x000ee20000100800 */
[----:B------:R-:W-:-:S03]  /*1b560*/  PRMT R33, RZ, 0x7610, R33 ;  /* 0x00007610ff217816 */ /* 0x000fc60000000021 */
[----:B------:R0:W-:Y:S04]  /*1b570*/  STS.U16 [R77+UR8+0xa880], R37 ;  /* 0x00a880254d007988 */ /* 0x0001e80008000408 */
[----:B------:R1:W3:Y:S04]  /*1b580*/  @!P0 LDG.E.U16 R33, desc[UR24][R34.64] ;  /* 0x0000001822218981 */ /* 0x0002e8000c1e1500 */
[----:B------:R1:W-:Y:S01]  /*1b590*/  STS.U16 [R77+UR8+0xac80], R36 ;  /* 0x00ac80244d007988 */ /* 0x0003e20008000408 */
[----:B0-----:R-:W-:-:S03]  /*1b5a0*/  @!P0 IMAD.MOV.U32 R37, RZ, RZ, R81 ;  /* 0x000000ffff258224 */ /* 0x001fc600078e0051 */
[----:B------:R-:W3:Y:S01]  /*1b5b0*/  LDL R81, [R1+0x26c] ;  /* 0x00026c0001517983 */ /* 0x000ee20000100800 */
[----:B-1----:R-:W-:Y:S01]  /*1b5c0*/  PRMT R34, RZ, 0x7610, R34 ;  /* 0x00007610ff227816 */ /* 0x002fe20000000022 */
[----:B------:R-:W-:Y:S02]  /*1b5d0*/  @!P0 IMAD.MOV.U32 R36, RZ, RZ, R79 ;  /* 0x000000ffff248224 */ /* 0x000fe400078e004f */
[----:B------:R-:W3:Y:S01]  /*1b5e0*/  LDL R79, [R1+0x270] ;  /* 0x00027000014f7983 */ /* 0x000ee20000100800 */
[----:B------:R-:W-:-:S03]  /*1b5f0*/  PRMT R35, RZ, 0x7610, R35 ;  /* 0x00007610ff237816 */ /* 0x000fc60000000023 */
[----:B------:R0:W3:Y:S04]  /*1b600*/  @!P0 LDG.E.U16 R34, desc[UR24][R36.64] ;  /* 0x0000001824228981 */ /* 0x0000e8000c1e1500 */
[----:B------:R1:W-:Y:S04]  /*1b610*/  STS.U16 [R77+UR8+0xb080], R39 ;  /* 0x00b080274d007988 */ /* 0x0003e80008000408 */
[----:B------:R2:W-:Y:S01]  /*1b620*/  STS.U16 [R77+UR8+0xb480], R38 ;  /* 0x00b480264d007988 */ /* 0x0005e20008000408 */
[----:B0-----:R-:W-:Y:S02]  /*1b630*/  @!P0 IMAD.MOV.U32 R37, RZ, RZ, R78 ;  /* 0x000000ffff258224 */ /* 0x001fe400078e004e */
[----:B------:R-:W-:Y:S01]  /*1b640*/  @!P0 IMAD.MOV.U32 R36, RZ, RZ, R47 ;  /* 0x000000ffff248224 */ /* 0x000fe200078e002f */
[----:B------:R-:W3:Y:S01]  /*1b650*/  LDL R78, [R1+0x32c] ;  /* 0x00032c00014e7983 */ /* 0x000ee20000100800 */
[----:B-1----:R-:W-:-:S03]  /*1b660*/  @!P0 IMAD.MOV.U32 R39, RZ, RZ, R45 ;  /* 0x000000ffff278224 */ /* 0x002fc600078e002d */
[----:B------:R-:W3:Y:S04]  /*1b670*/  LDL R45, [R1+0x2ac] ;  /* 0x0002ac00012d7983 */ /* 0x000ee80000100800 */
[----:B------:R0:W3:Y:S04]  /*1b680*/  @!P0 LDG.E.U16 R35, desc[UR24][R36.64] ;  /* 0x0000001824238981 */ /* 0x0000e8000c1e1500 */
[----:B------:R-:W3:Y:S01]  /*1b690*/  LDL R47, [R1+0x330] ;  /* 0x00033000012f7983 */ /* 0x000ee20000100800 */
[----:B0-----:R-:W-:Y:S01]  /*1b6a0*/  PRMT R36, RZ, 0x7610, R36 ;  /* 0x00007610ff247816 */ /* 0x001fe20000000024 */
[----:B--2---:R-:W-:-:S02]  /*1b6b0*/  @!P0 IMAD.MOV.U32 R38, RZ, RZ, R44 ;  /* 0x000000ffff268224 */ /* 0x004fc400078e002c */
[----:B------:R-:W2:Y:S04]  /*1b6c0*/  LDL R44, [R1+0x2b0] ;  /* 0x0002b000012c7983 */ /* 0x000ea80000100800 */
[----:B------:R4:W2:Y:S02]  /*1b6d0*/  @!P0 LDG.E.U16 R36, desc[UR24][R38.64] ;  /* 0x0000001826248981 */ /* 0x0008a4000c1e1500 */
[----:B----4-:R-:W-:Y:S02]  /*1b6e0*/  @!P0 IMAD.MOV.U32 R38, RZ, RZ, R42 ;  /* 0x000000ffff268224 */ /* 0x010fe400078e002a */
[----:B------:R-:W4:Y:S01]  /*1b6f0*/  LDL R42, [R1+0x2f0] ;  /* 0x0002f000012a7983 */ /* 0x000f220000100800 */
[----:B---3--:R-:W-:-:S03]  /*1b700*/  @!P0 IMAD.MOV.U32 R39, RZ, RZ, R43 ;  /* 0x000000ffff278224 */ /* 0x008fc600078e002b */
[----:B------:R-:W4:Y:S01]  /*1b710*/  LDL R43, [R1+0x2ec] ;  /* 0x0002ec00012b7983 */ /* 0x000f220000100800 */
[----:B------:R-:W-:-:S03]  /*1b720*/  PRMT R37, RZ, 0x7610, R37 ;  /* 0x00007610ff257816 */ /* 0x000fc60000000025 */
[----:B------:R0:W-:Y:S04]  /*1b730*/  STS.U16 [R77+UR8+0xb880], R41 ;  /* 0x00b880294d007988 */ /* 0x0001e80008000408 */
[----:B------:R1:W3:Y:S04]  /*1b740*/  @!P0 LDG.E.U16 R37, desc[UR24][R38.64] ;  /* 0x0000001826258981 */ /* 0x0002e8000c1e1500 */
[----:B------:R1:W-:Y:S01]  /*1b750*/  STS.U16 [R77+UR8+0xbc80], R40 ;  /* 0x00bc80284d007988 */ /* 0x0003e20008000408 */
[----:B0-----:R-:W-:-:S03]  /*1b760*/  @!P0 IMAD.MOV.U32 R41, RZ, RZ, R81 ;  /* 0x000000ffff298224 */ /* 0x001fc600078e0051 */
[----:B------:R-:W3:Y:S01]  /*1b770*/  LDL R81, [R1+0x42c] ;  /* 0x00042c0001517983 */ /* 0x000ee20000100800 */
[----:B-1----:R-:W-:Y:S01]  /*1b780*/  PRMT R38, RZ, 0x7610, R38 ;  /* 0x00007610ff267816 */ /* 0x002fe20000000026 */
[----:B------:R-:W-:Y:S01]  /*1b790*/  @!P0 IMAD.MOV.U32 R40, RZ, RZ, R79 ;  /* 0x000000ffff288224 */ /* 0x000fe200078e004f */
[----:B------:R-:W-:Y:S01]  /*1b7a0*/  PRMT R39, RZ, 0x7610, R39 ;  /* 0x00007610ff277816 */ /* 0x000fe20000000027 */
[----:B------:R-:W3:Y:S04]  /*1b7b0*/  LDL R79, [R1+0x3f8] ;  /* 0x0003f800014f7983 */ /* 0x000ee80000100800 */
[----:B------:R0:W3:Y:S02]  /*1b7c0*/  @!P0 LDG.E.U16 R38, desc[UR24][R40.64] ;  /* 0x0000001828268981 */ /* 0x0000e4000c1e1500 */
[----:B0-----:R-:W-:-:S02]  /*1b7d0*/  @!P0 IMAD.MOV.U32 R41, RZ, RZ, R45 ;  /* 0x000000ffff298224 */ /* 0x001fc400078e002d */
[----:B------:R-:W3:Y:S01]  /*1b7e0*/  LDL R45, [R1+0x368] ;  /* 0x00036800012d7983 */ /* 0x000ee20000100800 */
[----:B--2---:R-:W-:-:S03]  /*1b7f0*/  @!P0 IMAD.MOV.U32 R40, RZ, RZ, R44 ;  /* 0x000000ffff288224 */ /* 0x004fc600078e002c */
[----:B------:R-:W3:Y:S04]  /*1b800*/  LDL R44, [R1+0x36c] ;  /* 0x00036c00012c7983 */ /* 0x000ee80000100800 */
[----:B------:R0:W2:Y:S02]  /*1b810*/  @!P0 LDG.E.U16 R39, desc[UR24][R40.64] ;  /* 0x0000001828278981 */ /* 0x0000a4000c1e1500 */
[----:B0-----:R-:W-:-:S06]  /*1b820*/  PRMT R40, RZ, 0x7610, R40 ;  /* 0x00007610ff287816 */ /* 0x001fcc0000000028 */
[----:B----4-:R0:W4:Y:S02]  /*1b830*/  @!P0 LDG.E.U16 R40, desc[UR24][R42.64] ;  /* 0x000000182a288981 */ /* 0x010124000c1e1500 */
[----:B0-----:R-:W-:Y:S02]  /*1b840*/  @!P0 IMAD.MOV.U32 R42, RZ, RZ, R47 ;  /* 0x000000ffff2a8224 */ /* 0x001fe400078e002f */
[----:B------:R-:W2:Y:S01]  /*1b850*/  LDL R47, [R1+0x3cc] ;  /* 0x0003cc00012f7983 */ /* 0x000ea20000100800 */
[----:B------:R-:W-:-:S03]  /*1b860*/  @!P0 IMAD.MOV.U32 R43, RZ, RZ, R78 ;  /* 0x000000ffff2b8224 */ /* 0x000fc600078e004e */
[----:B------:R-:W4:Y:S01]  /*1b870*/  LDL R78, [R1+0x3fc] ;  /* 0x0003fc00014e7983 */ /* 0x000f220000100800 */
[----:B------:R-:W-:Y:S02]  /*1b880*/  PRMT R41, RZ, 0x7610, R41 ;  /* 0x00007610ff297816 */ /* 0x000fe40000000029 */
[----:B------:R-:W-:-:S04]  /*1b890*/  LOP3.LUT R77, R3, 0x20, RZ, 0x3c, !PT ;  /* 0x00000020034d7812 */ /* 0x000fc800078e3cff */
[----:B------:R0:W4:Y:S02]  /*1b8a0*/  @!P0 LDG.E.U16 R41, desc[UR24][R42.64] ;  /* 0x000000182a298981 */ /* 0x000124000c1e1500 */
[----:B0-----:R-:W-:Y:S02]  /*1b8b0*/  PRMT R42, RZ, 0x7610, R42 ;  /* 0x00007610ff2a7816 */ /* 0x001fe4000000002a */
[----:B------:R-:W-:Y:S01]  /*1b8c0*/  STS.U16 [R77+UR8+0x8100], R93 ;  /* 0x0081005d4d007988 */ /* 0x000fe20008000408 */
[----:B------:R-:W-:-:S03]  /*1b8d0*/  PRMT R43, RZ, 0x7610, R43 ;  /* 0x00007610ff2b7816 */ /* 0x000fc6000000002b */
[----:B------:R-:W-:Y:S04]  /*1b8e0*/  STS.U16 [R77+UR8+0x8500], R90 ;  /* 0x0085005a4d007988 */ /* 0x000fe80008000408 */
[----:B------:R-:W-:Y:S04]  /*1b8f0*/  STS.U16 [R77+UR8+0x8900], R88 ;  /* 0x008900584d007988 */ /* 0x000fe80008000408 */
[----:B------:R0:W-:Y:S04]  /*1b900*/  STS.U16 [R77+UR8+0x8d00], R86 ;  /* 0x008d00564d007988 */ /* 0x0001e80008000408 */
[----:B------:R1:W-:Y:S04]  /*1b910*/  STS.U16 [R77+UR8+0x9100], R84 ;  /* 0x009100544d007988 */ /* 0x0003e80008000408 */
[----:B------:R2:W-:Y:S04]  /*1b920*/  STS.U16 [R77+UR8+0x9500], R46 ;  /* 0x0095002e4d007988 */ /* 0x0005e80008000408 */
[----:B0-----:R-:W4:Y:S04]  /*1b930*/  LDL R86, [R1+0x3a4] ;  /* 0x0003a40001567983 */ /* 0x001f280000100800 */
[----:B-1----:R-:W4:Y:S04]  /*1b940*/  LDL R84, [R1+0x170] ;  /* 0x0001700001547983 */ /* 0x002f280000100800 */
[----:B---3--:R0:W3:Y:S02]  /*1b950*/  @!P0 LDG.E.U16 R42, desc[UR24][R44.64] ;  /* 0x000000182c2a8981 */ /* 0x0080e4000c1e1500 */
[----:B0-----:R-:W-:-:S02]  /*1b960*/  @!P0 IMAD.MOV.U32 R44, RZ, RZ, R82 ;  /* 0x000000ffff2c8224 */ /* 0x001fc400078e0052 */
[----:B------:R-:W-:Y:S01]  /*1b970*/  @!P0 IMAD.MOV.U32 R45, RZ, RZ, R83 ;  /* 0x000000ffff2d8224 */ /* 0x000fe200078e0053 */
[----:B------:R-:W3:Y:S04]  /*1b980*/  LDL R82, [R1+0x454] ;  /* 0x0004540001527983 */ /* 0x000ee80000100800 */
[----:B------:R0:W3:Y:S04]  /*1b990*/  @!P0 LDG.E.U16 R43, desc[UR24][R44.64] ;  /* 0x000000182c2b8981 */ /* 0x0000e8000c1e1500 */
[----:B------:R-:W3:Y:S01]  /*1b9a0*/  LDL R83, [R1+0x450] ;  /* 0x0004500001537983 */ /* 0x000ee20000100800 */
[----:B0-----:R-:W-:Y:S01]  /*1b9b0*/  PRMT R44, RZ, 0x7610, R44 ;  /* 0x00007610ff2c7816 */ /* 0x001fe2000000002c */
[----:B--2---:R-:W-:-:S02]  /*1b9c0*/  @!P0 IMAD.MOV.U32 R46, RZ, RZ, R47 ;  /* 0x000000ffff2e8224 */ /* 0x004fc400078e002f */
[----:B------:R-:W-:Y:S01]  /*1b9d0*/  @!P0 IMAD.MOV.U32 R47, RZ, RZ, R87 ;  /* 0x000000ffff2f8224 */ /* 0x000fe200078e0057 */
[----:B------:R-:W-:Y:S01]  /*1b9e0*/  PRMT R45, RZ, 0x7610, R45 ;  /* 0x00007610ff2d7816 */ /* 0x000fe2000000002d */
[----:B------:R0:W-:Y:S04]  /*1b9f0*/  STS.U16 [R77+UR8+0x9900], R80 ;  /* 0x009900504d007988 */ /* 0x0001e80008000408 */
[----:B------:R4:W2:Y:S04]  /*1ba00*/  @!P0 LDG.E.U16 R44, desc[UR24][R46.64] ;  /* 0x000000182e2c8981 */ /* 0x0008a8000c1e1500 */
[----:B------:R-:W2:Y:S04]  /*1ba10*/  LDL R87, [R1+0x3a0] ;  /* 0x0003a00001577983 */ /* 0x000ea80000100800 */
[----:B0-----:R-:W2:Y:S01]  /*1ba20*/  LDL R80, [R1+0x130] ;  /* 0x0001300001507983 */ /* 0x001ea20000100800 */
[----:B----4-:R-:W-:-:S02]  /*1ba30*/  @!P0 IMAD.MOV.U32 R46, RZ, RZ, R78 ;  /* 0x000000ffff2e8224 */ /* 0x010fc400078e004e */
[----:B------:R-:W-:Y:S01]  /*1ba40*/  @!P0 IMAD.MOV.U32 R47, RZ, RZ, R79 ;  /* 0x000000ffff2f8224 */ /* 0x000fe200078e004f */
[----:B------:R-:W4:Y:S04]  /*1ba50*/  LDL R78, [R1+0xf0] ;  /* 0x0000f000014e7983 */ /* 0x000f280000100800 */
[----:B------:R-:W2:Y:S04]  /*1ba60*/  LDL R79, [R1+0xec] ;  /* 0x0000ec00014f7983 */ /* 0x000ea80000100800 */
[----:B------:R0:W2:Y:S04]  /*1ba70*/  @!P0 LDG.E.U16 R45, desc[UR24][R46.64] ;  /* 0x000000182e2d8981 */ /* 0x0000a8000c1e1500 */
[----:B------:R1:W-:Y:S01]  /*1ba80*/  STS.U16 [R77+UR8+0x9d00], R48 ;  /* 0x009d00304d007988 */ /* 0x0003e20008000408 */
[----:B0-----:R-:W-:-:S03]  /*1ba90*/  @!P0 IMAD.MOV.U32 R46, RZ, RZ, R81 ;  /* 0x000000ffff2e8224 */ /* 0x001fc600078e0051 */
[----:B------:R-:W2:Y:S01]  /*1baa0*/  LDL R81, [R1+0x12c] ;  /* 0x00012c0001517983 */ /* 0x000ea20000100800 */
[----:B------:R-:W-:Y:S01]  /*1bab0*/  @!P0 IMAD.MOV.U32 R47, RZ, RZ, R85 ;  /* 0x000000ffff2f8224 */ /* 0x000fe200078e0055 */
[----:B-1----:R-:W-:Y:S02]  /*1bac0*/  PRMT R48, RZ, 0x7610, R48 ;  /* 0x00007610ff307816 */ /* 0x002fe40000000030 */
[----:B------:R-:W2:Y:S04]  /*1bad0*/  LDL R85, [R1+0x16c] ;  /* 0x00016c0001557983 */ /* 0x000ea80000100800 */
[----:B------:R0:W-:Y:S04]  /*1bae0*/  STS.U16 [R77+UR8+0xa100], R56 ;  /* 0x00a100384d007988 */ /* 0x0001e80008000408 */
[----:B------:R3:W2:Y:S01]  /*1baf0*/  @!P0 LDG.E.U16 R48, desc[UR24][R46.64] ;  /* 0x000000182e308981 */ /* 0x0006a2000c1e1500 */
[----:B0-----:R-:W-:Y:S01]  /*1bb00*/  PRMT R56, RZ, 0x7610, R56 ;  /* 0x00007610ff387816 */ /* 0x001fe20000000038 */
[----:B---3--:R-:W-:-:S02]  /*1bb10*/  @!P0 IMAD.MOV.U32 R46, RZ, RZ, R82 ;  /* 0x000000ffff2e8224 */ /* 0x008fc400078e0052 */
[----:B------:R-:W3:Y:S01]  /*1bb20*/  LDL R82, [R1+0x1b8] ;  /* 0x0001b80001527983 */ /* 0x000ee20000100800 */
[----:B------:R-:W-:-:S03]  /*1bb30*/  @!P0 IMAD.MOV.U32 R47, RZ, RZ, R83 ;  /* 0x000000ffff2f8224 */ /* 0x000fc600078e0053 */
[----:B------:R-:W3:Y:S04]  /*1bb40*/  LDL R83, [R1+0x1b4] ;  /* 0x0001b40001537983 */ /* 0x000ee80000100800 */
[----:B------:R4:W3:Y:S02]  /*1bb50*/  @!P0 LDG.E.U16 R56, desc[UR24][R46.64] ;  /* 0x000000182e388981 */ /* 0x0008e4000c1e1500 */
[----:B----4-:R-:W-:Y:S02]  /*1bb60*/  @!P0 IMAD.MOV.U32 R46, RZ, RZ, R78 ;  /* 0x000000ffff2e8224 */ /* 0x010fe400078e004e */
[----:B------:R-:W4:Y:S01]  /*1bb70*/  LDL R78, [R1+0x1f8] ;  /* 0x0001f800014e7983 */ /* 0x000f220000100800 */
[----:B--2---:R-:W-:-:S03]  /*1bb80*/  @!P0 IMAD.MOV.U32 R47, RZ, RZ, R79 ;  /* 0x000000ffff2f8224 */ /* 0x004fc600078e004f */
[----:B------:R-:W2:Y:S04]  /*1bb90*/  LDL R79, [R1+0x1f4] ;  /* 0x0001f400014f7983 */ /* 0x000ea80000100800 */
[----:B------:R0:W-:Y:S04]  /*1bba0*/  STS.U16 [R77+UR8+0xa500], R63 ;  /* 0x00a5003f4d007988 */ /* 0x0001e80008000408 */
[----:B------:R1:W-:Y:S01]  /*1bbb0*/  STS.U16 [R77+UR8+0xa900], R62 ;  /* 0x00a9003e4d007988 */ /* 0x0003e20008000408 */
[----:B0-----:R-:W-:Y:S02]  /*1bbc0*/  PRMT R63, RZ, 0x7610, R63 ;  /* 0x00007610ff3f7816 */ /* 0x001fe4000000003f */
[----:B-1----:R-:W-:-:S04]  /*1bbd0*/  PRMT R62, RZ, 0x7610, R62 ;  /* 0x00007610ff3e7816 */ /* 0x002fc8000000003e */
[----:B------:R0:W2:Y:S04]  /*1bbe0*/  @!P0 LDG.E.U16 R63, desc[UR24][R46.64] ;  /* 0x000000182e3f8981 */ /* 0x0000a8000c1e1500 */
[----:B------:R1:W-:Y:S01]  /*1bbf0*/  STS.U16 [R77+UR8+0xad00], R61 ;  /* 0x00ad003d4d007988 */ /* 0x0003e20008000408 */
[----:B0-----:R-:W-:Y:S02]  /*1bc00*/  @!P0 IMAD.MOV.U32 R46, RZ, RZ, R80 ;  /* 0x000000ffff2e8224 */ /* 0x001fe400078e0050 */
[----:B------:R-:W-:Y:S01]  /*1bc10*/  @!P0 IMAD.MOV.U32 R47, RZ, RZ, R81 ;  /* 0x000000ffff2f8224 */ /* 0x000fe200078e0051 */
[----:B------:R-:W2:Y:S01]  /*1bc20*/  LDL R80, [R1+0x238] ;  /* 0x0002380001507983 */ /* 0x000ea20000100800 */
[----:B-1----:R-:W-:-:S03]  /*1bc30*/  PRMT R61, RZ, 0x7610, R61 ;  /* 0x00007610ff3d7816 */ /* 0x002fc6000000003d */
[----:B------:R0:W2:Y:S04]  /*1bc40*/  @!P0 LDG.E.U16 R62, desc[UR24][R46.64] ;  /* 0x000000182e3e8981 */ /* 0x0000a8000c1e1500 */
[----:B------:R-:W2:Y:S01]  /*1bc50*/  LDL R81, [R1+0x234] ;  /* 0x0002340001517983 */ /* 0x000ea20000100800 */
[----:B0-----:R-:W-:Y:S02]  /*1bc60*/  @!P0 IMAD.MOV.U32 R46, RZ, RZ, R84 ;  /* 0x000000ffff2e8224 */ /* 0x001fe400078e0054 */
[----:B------:R-:W-:Y:S01]  /*1bc70*/  @!P0 IMAD.MOV.U32 R47, RZ, RZ, R85 ;  /* 0x000000ffff2f8224 */ /* 0x000fe200078e0055 */
[----:B------:R0:W-:Y:S04]  /*1bc80*/  STS.U16 [R77+UR8+0xb100], R60 ;  /* 0x00b1003c4d007988 */ /* 0x0001e80008000408 */
[----:B------:R3:W2:Y:S04]  /*1bc90*/  @!P0 LDG.E.U16 R61, desc[UR24][R46.64] ;  /* 0x000000182e3d8981 */ /* 0x0006a8000c1e1500 */
[----:B------:R-:W2:Y:S01]  /*1bca0*/  LDL R85, [R1+0x274] ;  /* 0x0002740001557983 */ /* 0x000ea20000100800 */
[----:B0-----:R-:W-:-:S03]  /*1bcb0*/  PRMT R60, RZ, 0x7610, R60 ;  /* 0x00007610ff3c7816 */ /* 0x001fc6000000003c */
[----:B------:R-:W2:Y:S01]  /*1bcc0*/  LDL R84, [R1+0x278] ;  /* 0x0002780001547983 */ /* 0x000ea20000100800 */
[----:B---3--:R-:W-:-:S03]  /*1bcd0*/  @!P0 IMAD.MOV.U32 R46, RZ, RZ, R82 ;  /* 0x000000ffff2e8224 */ /* 0x008fc600078e0052 */
[----:B------:R0:W-:Y:S01]  /*1bce0*/  STS.U16 [R77+UR8+0xb500], R59 ;  /* 0x00b5003b4d007988 */ /* 0x0001e20008000408 */
[----:B------:R-:W-:-:S03]  /*1bcf0*/  @!P0 IMAD.MOV.U32 R47, RZ, RZ, R83 ;  /* 0x000000ffff2f8224 */ /* 0x000fc600078e0053 */
[----:B------:R-:W3:Y:S04]  /*1bd00*/  LDL R82, [R1+0x2f8] ;  /* 0x0002f80001527983 */ /* 0x000ee80000100800 */
[----:B------:R4:W3:Y:S01]  /*1bd10*/  @!P0 LDG.E.U16 R60, desc[UR24][R46.64] ;  /* 0x000000182e3c8981 */ /* 0x0008e2000c1e1500 */
[----:B0-----:R-:W-:-:S03]  /*1bd20*/  PRMT R59, RZ, 0x7610, R59 ;  /* 0x00007610ff3b7816 */ /* 0x001fc6000000003b */
[----:B------:R0:W-:Y:S04]  /*1bd30*/  STS.U16 [R77+UR8+0xb900], R58 ;  /* 0x00b9003a4d007988 */ /* 0x0001e80008000408 */
[----:B------:R-:W3:Y:S01]  /*1bd40*/  LDL R83, [R1+0x2f4] ;  /* 0x0002f40001537983 */ /* 0x000ee20000100800 */
[----:B----4-:R-:W-:-:S03]  /*1bd50*/  @!P0 IMAD.MOV.U32 R46, RZ, RZ, R78 ;  /* 0x000000ffff2e8224 */ /* 0x010fc600078e004e */
[----:B------:R-:W4:Y:S01]  /*1bd60*/  LDL R78, [R1+0x2b8] ;  /* 0x0002b800014e7983 */ /* 0x000f220000100800 */
[----:B--2---:R-:W-:-:S03]  /*1bd70*/  @!P0 IMAD.MOV.U32 R47, RZ, RZ, R79 ;  /* 0x000000ffff2f8224 */ /* 0x004fc600078e004f */
[----:B------:R-:W2:Y:S01]  /*1bd80*/  LDL R79, [R1+0x2b4] ;  /* 0x0002b400014f7983 */ /* 0x000ea20000100800 */
[----:B0-----:R-:W-:-:S03]  /*1bd90*/  PRMT R58, RZ, 0x7610, R58 ;  /* 0x00007610ff3a7816 */ /* 0x001fc6000000003a */
[----:B------:R0:W3:Y:S04]  /*1bda0*/  @!P0 LDG.E.U16 R59, desc[UR24][R46.64] ;  /* 0x000000182e3b8981 */ /* 0x0000e8000c1e1500 */
[----:B------:R1:W-:Y:S02]  /*1bdb0*/  STS.U16 [R77+UR8+0xbd00], R57 ;  /* 0x00bd00394d007988 */ /* 0x0003e40008000408 */
[----:B-1----:R-:W-:Y:S01]  /*1bdc0*/  PRMT R57, RZ, 0x7610, R57 ;  /* 0x00007610ff397816 */ /* 0x002fe20000000039 */
[----:B0-----:R-:W-:Y:S02]  /*1bdd0*/  @!P0 IMAD.MOV.U32 R46, RZ, RZ, R80 ;  /* 0x000000ffff2e8224 */ /* 0x001fe400078e0050 */
[----:B------:R-:W3:Y:S01]  /*1bde0*/  LDL R80, [R1+0x338] ;  /* 0x0003380001507983 */ /* 0x000ee20000100800 */
[----:B------:R-:W-:-:S03]  /*1bdf0*/  @!P0 IMAD.MOV.U32 R47, RZ, RZ, R81 ;  /* 0x000000ffff2f8224 */ /* 0x000fc600078e0051 */
[----:B------:R-:W3:Y:S04]  /*1be00*/  LDL R81, [R1+0x334] ;  /* 0x0003340001517983 */ /* 0x000ee80000100800 */
[----:B------:R0:W3:Y:S02]  /*1be10*/  @!P0 LDG.E.U16 R58, desc[UR24][R46.64] ;  /* 0x000000182e3a8981 */ /* 0x0000e4000c1e1500 */
[----:B0-----:R-:W-:Y:S01]  /*1be20*/  @!P0 IMAD.MOV.U32 R47, RZ, RZ, R85 ;  /* 0x000000ffff2f8224 */ /* 0x001fe200078e0055 */
[----:B------:R-:W-:Y:S01]  /*1be30*/  LOP3.LUT R77, R3, 0x30, RZ, 0x3c, !PT ;  /* 0x00000030034d7812 */ /* 0x000fe200078e3cff */
[----:B------:R-:W3:Y:S01]  /*1be40*/  LDL R85, [R1+0x3d0] ;  /* 0x0003d00001557983 */ /* 0x000ee20000100800 */
[----:B------:R-:W-:Y:S01]  /*1be50*/  @!P0 IMAD.MOV.U32 R46, RZ, RZ, R84 ;  /* 0x000000ffff2e8224 */ /* 0x000fe200078e0054 */
[----:B------:R-:W-:-:S02]  /*1be60*/  PRMT R76, RZ, 0x7610, R76 ;  /* 0x00007610ff4c7816 */ /* 0x000fc4000000004c */
[----:B------:R-:W3:Y:S04]  /*1be70*/  LDL R84, [R1+0x3d4] ;  /* 0x0003d40001547983 */ /* 0x000ee80000100800 */
[----:B------:R4:W3:Y:S02]  /*1be80*/  @!P0 LDG.E.U16 R57, desc[UR24][R46.64] ;  /* 0x000000182e398981 */ /* 0x0008e4000c1e1500 */
[----:B----4-:R-:W-:Y:S02]  /*1be90*/  @!P0 IMAD.MOV.U32 R46, RZ, RZ, R78 ;  /* 0x000000ffff2e8224 */ /* 0x010fe400078e004e */
[----:B------:R-:W4:Y:S01]  /*1bea0*/  LDL R78, [R1+0x374] ;  /* 0x00037400014e7983 */ /* 0x000f220000100800 */
[----:B--2---:R-:W-:-:S03]  /*1beb0*/  @!P0 IMAD.MOV.U32 R47, RZ, RZ, R79 ;  /* 0x000000ffff2f8224 */ /* 0x004fc600078e004f */
[----:B------:R-:W2:Y:S04]  /*1bec0*/  LDL R79, [R1+0x370] ;  /* 0x00037000014f7983 */ /* 0x000ea80000100800 */
[----:B------:R-:W-:Y:S04]  /*1bed0*/  STS.U16 [R77+UR8+0x8180], R92 ;  /* 0x0081805c4d007988 */ /* 0x000fe80008000408 */
[----:B------:R0:W-:Y:S04]  /*1bee0*/  STS.U16 [R77+UR8+0x8580], R55 ;  /* 0x008580374d007988 */ /* 0x0001e80008000408 */
[----:B------:R3:W2:Y:S01]  /*1bef0*/  @!P0 LDG.E.U16 R76, desc[UR24][R46.64] ;  /* 0x000000182e4c8981 */ /* 0x0006a2000c1e1500 */
[----:B0-----:R-:W-:Y:S01]  /*1bf00*/  PRMT R55, RZ, 0x7610, R55 ;  /* 0x00007610ff377816 */ /* 0x001fe20000000037 */
[----:B---3--:R-:W-:-:S02]  /*1bf10*/  @!P0 IMAD.MOV.U32 R46, RZ, RZ, R82 ;  /* 0x000000ffff2e8224 */ /* 0x008fc400078e0052 */
[----:B------:R-:W-:Y:S01]  /*1bf20*/  @!P0 IMAD.MOV.U32 R47, RZ, RZ, R83 ;  /* 0x000000ffff2f8224 */ /* 0x000fe200078e0053 */
[----:B------:R-:W3:Y:S04]  /*1bf30*/  LDL R82, [R1+0x404] ;  /* 0x0004040001527983 */ /* 0x000ee80000100800 */
[----:B------:R-:W3:Y:S04]  /*1bf40*/  LDL R83, [R1+0x400] ;  /* 0x0004000001537983 */ /* 0x000ee80000100800 */
[----:B------:R0:W-:Y:S04]  /*1bf50*/  STS.U16 [R77+UR8+0x8980], R54 ;  /* 0x008980364d007988 */ /* 0x0001e80008000408 */
[----:B------:R1:W3:Y:S01]  /*1bf60*/  @!P0 LDG.E.U16 R55, desc[UR24][R46.64] ;  /* 0x000000182e378981 */ /* 0x0002e2000c1e1500 */
[----:B0-----:R-:W-:Y:S01]  /*1bf70*/  PRMT R54, RZ, 0x7610, R54 ;  /* 0x00007610ff367816 */ /* 0x001fe20000000036 */
[----:B-1----:R-:W-:-:S02]  /*1bf80*/  @!P0 IMAD.MOV.U32 R46, RZ, RZ, R80 ;  /* 0x000000ffff2e8224 */ /* 0x002fc400078e0050 */
[----:B------:R-:W-:Y:S01]  /*1bf90*/  @!P0 IMAD.MOV.U32 R47, RZ, RZ, R81 ;  /* 0x000000ffff2f8224 */ /* 0x000fe200078e0051 */
[----:B------:R-:W3:Y:S04]  /*1bfa0*/  LDL R80, [R1+0x178] ;  /* 0x0001780001507983 */ /* 0x000ee80000100800 */
[----:B------:R-:W3:Y:S04]  /*1bfb0*/  LDL R81, [R1+0x174] ;  /* 0x0001740001517983 */ /* 0x000ee80000100800 */
[----:B------:R4:W3:Y:S02]  /*1bfc0*/  @!P0 LDG.E.U16 R54, desc[UR24][R46.64] ;  /* 0x000000182e368981 */ /* 0x0008e4000c1e1500 */
[----:B----4-:R-:W-:-:S02]  /*1bfd0*/  @!P0 IMAD.MOV.U32 R46, RZ, RZ, R78 ;  /* 0x000000ffff2e8224 */ /* 0x010fc400078e004e */
        /* <DEDUP_REMOVED lines=19> */
[----:B---3--:R-:W-:Y:S02]  /*1c110*/  @!P0 IMAD.MOV.U32 R46, RZ, RZ, R82 ;  /* 0x000000ffff2e8224 */ /* 0x008fe400078e0052 */
[----:B------:R-:W-:Y:S01]  /*1c120*/  @!P0 IMAD.MOV.U32 R47, RZ, RZ, R83 ;  /* 0x000000ffff2f8224 */ /* 0x000fe200078e0053 */
[----:B0-----:R-:W-:-:S04]  /*1c130*/  PRMT R49, RZ, 0x7610, R49 ;  /* 0x00007610ff317816 */ /* 0x001fc80000000031 */
[----:B------:R0:W3:Y:S04]  /*1c140*/  @!P0 LDG.E.U16 R50, desc[UR24][R46.64] ;  /* 0x000000182e328981 */ /* 0x0000e8000c1e1500 */
[----:B------:R1:W-:Y:S01]  /*1c150*/  STS.U16 [R77+UR8+0xa180], R74 ;  /* 0x00a1804a4d007988 */ /* 0x0003e20008000408 */
[----:B0-----:R-:W-:Y:S02]  /*1c160*/  @!P0 IMAD.MOV.U32 R46, RZ, RZ, R80 ;  /* 0x000000ffff2e8224 */ /* 0x001fe400078e0050 */
[----:B------:R-:W-:Y:S01]  /*1c170*/  @!P0 IMAD.MOV.U32 R47, RZ, RZ, R81 ;  /* 0x000000ffff2f8224 */ /* 0x000fe200078e0051 */
[----:B-1----:R-:W-:-:S04]  /*1c180*/  PRMT R74, RZ, 0x7610, R74 ;  /* 0x00007610ff4a7816 */ /* 0x002fc8000000004a */
[----:B------:R4:W3:Y:S02]  /*1c190*/  @!P0 LDG.E.U16 R49, desc[UR24][R46.64] ;  /* 0x000000182e318981 */ /* 0x0008e4000c1e1500 */
[----:B----4-:R-:W-:Y:S02]  /*1c1a0*/  @!P0 IMAD.MOV.U32 R46, RZ, RZ, R78 ;  /* 0x000000ffff2e8224 */ /* 0x010fe400078e004e */
[----:B--2---:R-:W-:-:S05]  /*1c1b0*/  @!P0 IMAD.MOV.U32 R47, RZ, RZ, R79 ;  /* 0x000000ffff2f8224 */ /* 0x004fca00078e004f */
[----:B------:R0:W2:Y:S01]  /*1c1c0*/  @!P0 LDG.E.U16 R74, desc[UR24][R46.64] ;  /* 0x000000182e4a8981 */ /* 0x0000a2000c1e1500 */
[----:B------:R-:W-:-:S03]  /*1c1d0*/  LOP3.LUT R78, R3, 0x40, RZ, 0x3c, !PT ;  /* 0x00000040034e7812 */ /* 0x000fc600078e3cff */
[----:B------:R-:W-:Y:S04]  /*1c1e0*/  STS.U16 [R77+UR8+0xa580], R75 ;  /* 0x00a5804b4d007988 */ /* 0x000fe80008000408 */
[----:B------:R-:W-:Y:S04]  /*1c1f0*/  STS.U16 [R77+UR8+0xa980], R73 ;  /* 0x00a980494d007988 */ /* 0x000fe80008000408 */
[----:B------:R-:W-:Y:S04]  /*1c200*/  STS.U16 [R77+UR8+0xad80], R68 ;  /* 0x00ad80444d007988 */ /* 0x000fe80008000408 */
[----:B------:R-:W-:Y:S04]  /*1c210*/  STS.U16 [R77+UR8+0xb180], R67 ;  /* 0x00b180434d007988 */ /* 0x000fe80008000408 */
[----:B------:R-:W-:Y:S04]  /*1c220*/  STS.U16 [R77+UR8+0xb580], R66 ;  /* 0x00b580424d007988 */ /* 0x000fe80008000408 */
[----:B------:R-:W-:Y:S04]  /*1c230*/  STS.U16 [R77+UR8+0xb980], R4 ;  /* 0x00b980044d007988 */ /* 0x000fe80008000408 */
[----:B------:R1:W-:Y:S04]  /*1c240*/  STS.U16 [R77+UR8+0xbd80], R5 ;  /* 0x00bd80054d007988 */ /* 0x0003e80008000408 */
[----:B------:R4:W-:Y:S04]  /*1c250*/  STS.U16 [R78+UR8+0x8200], R72 ;  /* 0x008200484e007988 */ /* 0x0009e80008000408 */
[----:B------:R4:W-:Y:S04]  /*1c260*/  STS.U16 [R78+UR8+0x8600], R71 ;  /* 0x008600474e007988 */ /* 0x0009e80008000408 */
[----:B------:R4:W-:Y:S04]  /*1c270*/  STS.U16 [R78+UR8+0x8a00], R70 ;  /* 0x008a00464e007988 */ /* 0x0009e80008000408 */
[----:B------:R4:W-:Y:S04]  /*1c280*/  STS.U16 [R78+UR8+0x8e00], R69 ;  /* 0x008e00454e007988 */ /* 0x0009e80008000408 */
[----:B------:R4:W-:Y:S04]  /*1c290*/  STS.U16 [R78+UR8+0x9200], R6 ;  /* 0x009200064e007988 */ /* 0x0009e80008000408 */
[----:B------:R4:W-:Y:S04]  /*1c2a0*/  STS.U16 [R78+UR8+0x9600], R7 ;  /* 0x009600074e007988 */ /* 0x0009e80008000408 */
[----:B------:R4:W-:Y:S04]  /*1c2b0*/  STS.U16 [R78+UR8+0x9a00], R8 ;  /* 0x009a00084e007988 */ /* 0x0009e80008000408 */
[----:B------:R4:W-:Y:S01]  /*1c2c0*/  STS.U16 [R78+UR8+0x9e00], R9 ;  /* 0x009e00094e007988 */ /* 0x0009e20008000408 */
[----:B-1----:R-:W-:-:S03]  /*1c2d0*/  LOP3.LUT R77, R3, 0x50, RZ, 0x3c, !PT ;  /* 0x00000050034d7812 */ /* 0x002fc600078e3cff */
        /* <DEDUP_REMOVED lines=16> */
[----:B0-----:R-:W-:-:S03]  /*1c3e0*/  LOP3.LUT R46, R3, 0x60, RZ, 0x3c, !PT ;  /* 0x00000060032e7812 */ /* 0x001fc600078e3cff */
        /* <DEDUP_REMOVED lines=16> */
[----:B------:R-:W-:-:S03]  /*1c4f0*/  LOP3.LUT R4, R3, 0x70, RZ, 0x3c, !PT ;  /* 0x0000007003047812 */ /* 0x000fc600078e3cff */
        /* <DEDUP_REMOVED lines=21> */
[----:B---3--:R4:W-:Y:S04]  /*1c650*/  STS.U16 [R4+UR8+0xb780], R50 ;  /* 0x00b7803204007988 */ /* 0x0089e80008000408 */
[----:B------:R4:W-:Y:S04]  /*1c660*/  STS.U16 [R4+UR8+0xbb80], R49 ;  /* 0x00bb803104007988 */ /* 0x0009e80008000408 */
[----:B--2---:R4:W-:Y:S01]  /*1c670*/  STS.U16 [R4+UR8+0xbf80], R74 ;  /* 0x00bf804a04007988 */ /* 0x0049e20008000408 */
[----:B------:R0:W-:Y:S06]  /*1c680*/  MEMBAR.ALL.CTA ;  /* 0x0000000000007992 */ /* 0x0001ec0000008000 */
[----:B0-----:R-:W0:Y:S01]  /*1c690*/  FENCE.VIEW.ASYNC.S ;  /* 0x00000000000073c6 */ /* 0x001e220000000000 */
[----:B------:R-:W-:-:S04]  /*1c6a0*/  ULEA UR11, UR67, UR8, 0x3 ;  /* 0x00000008430b7291 */ /* 0x000fc8000f8e18ff */
[----:B------:R-:W-:Y:S01]  /*1c6b0*/  UIADD3 UR11, UPT, UPT, UR11, 0x18000, URZ ;  /* 0x000180000b0b7890 */ /* 0x000fe2000fffe0ff */
[----:B0-----:R-:W-:Y:S06]  /*1c6c0*/  BAR.SYNC.DEFER_BLOCKING 0x0 ;  /* 0x0000000000007b1d */ /* 0x001fec0000010000 */
[----:B----4-:R-:W-:Y:S05]  /*1c6d0*/  BRA.U UP1, `(.L_x_9) ;  /* 0x0000000101807547 */ /* 0x010fea000b800000 */
[----:B------:R-:W-:Y:S01]  /*1c6e0*/  UMOV UR20, UR12 ;  /* 0x0000000c00147c82 */ /* 0x000fe20008000000 */
[----:B------:R-:W-:Y:S01]  /*1c6f0*/  UMOV UR21, 0x40004040 ;  /* 0x4000404000157882 */ /* 0x000fe20000000000 */
[----:B------:R-:W-:Y:S01]  /*1c700*/  UMOV UR15, 0x40004040 ;  /* 0x40004040000f7882 */ /* 0x000fe20000000000 */
[----:B------:R-:W-:Y:S01]  /*1c710*/  UMOV UR22, 0x0 ;  /* 0x0000000000167882 */ /* 0x000fe20000000000 */
[----:B------:R-:W-:Y:S01]  /*1c720*/  UMOV UR23, 0x4208490 ;  /* 0x0420849000177882 */ /* 0x000fe20000000000 */
[----:B------:R-:W-:Y:S01]  /*1c730*/  UMOV UR52, 0x0 ;  /* 0x0000000000347882 */ /* 0x000fe20000000000 */
[----:B------:R-:W-:Y:S01]  /*1c740*/  UMOV UR53, 0x4208490 ;  /* 0x0420849000357882 */ /* 0x000fe20000000000 */
        /* <DEDUP_REMOVED lines=14> */
[----:B------:R-:W-:Y:S01]  /*1c830*/  UMOV UR4, UR11 ;  /* 0x0000000b00047c82 */ /* 0x000fe20008000000 */
[----:B------:R-:W-:Y:S01]  /*1c840*/  UMOV UR5, URZ ;  /* 0x000000ff00057c82 */ /* 0x000fe20008000000 */
[----:B------:R0:W-:Y:S01]  /*1c850*/  UTCHMMA gdesc[UR36], gdesc[UR38], tmem[UR9], tmem[UR58], idesc[UR59], UPT ;  /* 0x00ff3a26240075ea */ /* 0x0001e2000b800009 */
[----:B------:R-:W-:Y:S01]  /*1c860*/  UMOV UR64, 0x0 ;  /* 0x0000000000407882 */ /* 0x000fe20000000000 */
[----:B------:R-:W-:Y:S01]  /*1c870*/  UMOV UR65, 0x4208490 ;  /* 0x0420849000417882 */ /* 0x000fe20000000000 */
[----:B------:R0:W-:Y:S01]  /*1c880*/  UTCHMMA gdesc[UR40], gdesc[UR42], tmem[UR9], tmem[UR60], idesc[UR61], UPT ;  /* 0x00ff3c2a280075ea */ /* 0x0001e2000b800009 */
[----:B------:R-:W-:Y:S01]  /*1c890*/  UMOV UR4, UR4 ;  /* 0x0000000400047c82 */ /* 0x000fe20008000000 */
[----:B------:R0:W-:Y:S01]  /*1c8a0*/  UTCHMMA gdesc[UR44], gdesc[UR46], tmem[UR9], tmem[UR62], idesc[UR63], UPT ;  /* 0x00ff3e2e2c0075ea */ /* 0x0001e2000b800009 */
[----:B------:R0:W-:Y:S01]  /*1c8b0*/  UTCHMMA gdesc[UR48], gdesc[UR50], tmem[UR9], tmem[UR64], idesc[UR65], UPT ;  /* 0x00ff4032300075ea */ /* 0x0001e2000b800009 */
[----:B------:R0:W-:Y:S01]  /*1c8c0*/  UTCBAR [UR4], URZ ;  /* 0x000000ff040073e9 */ /* 0x0001e200080000ff */
[----:B------:R-:W-:Y:S01]  /*1c8d0*/  NOP ;  /* 0x0000000000007918 */ /* 0x000fe20000000000 */
.L_x_9:
[----:B------:R-:W-:-:S04]  /*1c8e0*/  UIADD3 UR67, UPT, UPT, UR67, 0x1, URZ ;  /* 0x0000000143437890 */ /* 0x000fc8000fffe0ff */
[----:B------:R-:W-:-:S04]  /*1c8f0*/  UISETP.GT.AND UP2, UPT, UR67, 0x1, UPT ;  /* 0x000000014300788c */ /* 0x000fc8000bf44270 */
[----:B0-----:R-:W-:Y:S02]  /*1c900*/  USEL UR4, URZ, 0x1, !UP2 ;  /* 0x00000001ff047887 */ /* 0x001fe4000d000000 */
[----:B------:R-:W-:Y:S02]  /*1c910*/  USEL UR67, UR67, URZ, !UP2 ;  /* 0x000000ff43437287 */ /* 0x000fe4000d000000 */
[----:B------:R-:W-:Y:S02]  /*1c920*/  UISETP.NE.U32.AND UP2, UPT, UR6, UR13, UPT ;  /* 0x0000000d0600728c */ /* 0x000fe4000bf45070 */
[----:B------:R-:W-:-:S03]  /*1c930*/  ULOP3.LUT UR5, UR7, UR4, URZ, 0x3c, !UPT ;  /* 0x0000000407057292 */ /* 0x000fc6000f8e3cff */
[----:B------:R-:W-:-:S04]  /*1c940*/  UMOV UR4, UR7 ;  /* 0x0000000700047c82 */ /* 0x000fc80008000000 */
[----:B------:R-:W-:Y:S01]  /*1c950*/  UMOV UR7, UR5 ;  /* 0x0000000500077c82 */ /* 0x000fe20008000000 */
[----:B------:R-:W-:Y:S05]  /*1c960*/  BRA.U UP2, `(.L_x_10) ;  /* 0xffffff4d02187547 */ /* 0x000fea000b83ffff */
.L_x_7:
[----:B------:R-:W-:-:S09]  /*1c970*/  UISETP.GE.AND UP1, UPT, UR26, 0x80, UPT ;  /* 0x000000801a00788c */ /* 0x000fd2000bf26270 */
[----:B------:R-:W-:Y:S05]  /*1c980*/  BRA.U !UP1, `(.L_x_11) ;  /* 0x0000000109107547 */ /* 0x000fea000b800000 */
[----:B------:R-:W-:-:S06]  /*1c990*/  USHF.L.U32 UR4, UR4, 0x1f, URZ ;  /* 0x0000001f04047899 */ /* 0x000fcc00080006ff */
[----:B------:R-:W-:-:S04]  /*1c9a0*/  IMAD.U32 R2, RZ, RZ, UR4 ;  /* 0x00000004ff027e24 */ /* 0x000fc8000f8e00ff */
[----:B------:R-:W1:Y:S02]  /*1c9b0*/  SYNCS.PHASECHK.TRANS64.TRYWAIT P0, [UR11], R2 ;  /* 0x00000002ff0075a7 */ /* 0x000e64000800110b */
[----:B-1----:R-:W-:Y:S05]  /*1c9c0*/  @!P0 BRA `(.L_x_12) ;  /* 0x00000020008c8947 */ /* 0x002fea0003800000 */
.L_x_11:
[----:B------:R-:W2:Y:S01]  /*1c9d0*/  LDL.LU R76, [R1+0x748] ;  /* 0x00074800014c7983 */ /* 0x000ea20000300800 */
[----:B------:R-:W2:Y:S01]  /*1c9e0*/  LDCU UR4, c[0x0][0x3b4] ;  /* 0x00007680ff0477ac */ /* 0x000ea20008000800 */
[----:B------:R-:W-:Y:S06]  /*1c9f0*/  BAR.SYNC.DEFER_BLOCKING 0x0 ;  /* 0x0000000000007b1d */ /* 0x000fec0000010000 */
[----:B------:R-:W1:Y:S01]  /*1ca00*/  LDCU UR5, c[0x0][0x3b8] ;  /* 0x00007700ff0577ac */ /* 0x000e620008000800 */
[----:B------:R-:W3:Y:S01]  /*1ca10*/  S2R R77, SR_TID.X ;  /* 0x00000000004d7919 */ /* 0x000ee20000002100 */
[----:B------:R-:W4:Y:S01]  /*1ca20*/  LDCU.128 UR12, c[0x0][0x390] ;  /* 0x00007200ff0c77ac */ /* 0x000f220008000c00 */
[----:B------:R-:W0:Y:S01]  /*1ca30*/  S2R R78, SR_TID.X ;  /* 0x00000000004e7919 */ /* 0x000e220000002100 */
[----:B------:R-:W1:Y:S02]  /*1ca40*/  @!P2 SYNCS.CCTL.IV [UR8+0x18000] ;  /* 0x01800000ff00a9b1 */ /* 0x000e640008000008 */
[----:B-1----:R-:W-:Y:S06]  /*1ca50*/  BAR.SYNC.DEFER_BLOCKING 0x0 ;  /* 0x0000000000007b1d */ /* 0x002fec0000010000 */
[----:B0-----:R-:W-:Y:S01]  /*1ca60*/  LDTM.16dp32bit_t0_t15.x64 R4, tmem[UR10] ;  /* 0x0000000a000479ee */ /* 0x001fe20008b00000 */
[----:B------:R-:W0:Y:S01]  /*1ca70*/  LDTM.16dp32bit_t16_t31.x64 R4, tmem[UR10+0x40] ;  /* 0x0000400a000479ee */ /* 0x000e220008b20000 */
[----:B---3--:R-:W-:-:S02]  /*1ca80*/  IMAD.SHL.U32 R2, R77, 0x10, RZ ;  /* 0x000000104d027824 */ /* 0x008fc400078e00ff */
[C---:B------:R-:W-:Y:S02]  /*1ca90*/  IMAD.SHL.U32 R68, R77.reuse, 0x80, RZ ;  /* 0x000000804d447824 */ /* 0x040fe400078e00ff */
[----:B------:R-:W-:Y:S01]  /*1caa0*/  IMAD.SHL.U32 R3, R77, 0x8, RZ ;  /* 0x000000084d037824 */ /* 0x000fe200078e00ff */
[----:B------:R-:W-:Y:S02]  /*1cab0*/  LOP3.LUT R2, R2, 0xf0, RZ, 0xc0, !PT ;  /* 0x000000f002027812 */ /* 0x000fe400078ec0ff */
[----:B------:R-:W-:Y:S02]  /*1cac0*/  LOP3.LUT R69, R68, 0x800, RZ, 0xc0, !PT ;  /* 0x0000080044457812 */ /* 0x000fe400078ec0ff */
[----:B------:R-:W-:Y:S01]  /*1cad0*/  LOP3.LUT R3, R3, 0x300, RZ, 0xc0, !PT ;  /* 0x0000030003037812 */ /* 0x000fe200078ec0ff */
[----:B------:R-:W1:Y:S01]  /*1cae0*/  @!P2 SYNCS.CCTL.IV [UR8+0x18008] ;  /* 0x01800800ff00a9b1 */ /* 0x000e620008000008 */
[----:B------:R-:W-:Y:S01]  /*1caf0*/  IADD3 R2, PT, PT, R2, UR8, R69 ;  /* 0x0000000802027c10 */ /* 0x000fe2000fffe045 */
[----:B------:R-:W-:Y:S01]  /*1cb00*/  NOP ;  /* 0x0000000000007918 */ /* 0x000fe20000000000 */
[----:B------:R-:W-:-:S03]  /*1cb10*/  LOP3.LUT R78, R78, 0x7f, RZ, 0xc0, !PT ;  /* 0x0000007f4e4e7812 */ /* 0x000fc600078ec0ff */
[----:B------:R-:W-:Y:S01]  /*1cb20*/  IMAD.IADD R2, R3, 0x1, R2 ;  /* 0x0000000103027824 */ /* 0x000fe200078e0202 */
[----:B0-----:R-:W-:Y:S02]  /*1cb30*/  F2FP.BF16.F32.PACK_AB R72, R6, R4 ;  /* 0x000000040648723e */ /* 0x001fe400000010ff */
[----:B------:R-:W-:Y:S02]  /*1cb40*/  F2FP.BF16.F32.PACK_AB R68, R7, R5 ;  /* 0x000000050744723e */ /* 0x000fe400000010ff */
[----:B------:R-:W-:Y:S02]  /*1cb50*/  F2FP.BF16.F32.PACK_AB R73, R10, R8 ;  /* 0x000000080a49723e */ /* 0x000fe400000010ff */
[----:B------:R-:W-:Y:S02]  /*1cb60*/  F2FP.BF16.F32.PACK_AB R69, R11, R9 ;  /* 0x000000090b45723e */ /* 0x000fe400000010ff */
[----:B------:R-:W-:Y:S02]  /*1cb70*/  F2FP.BF16.F32.PACK_AB R74, R14, R12 ;  /* 0x0000000c0e4a723e */ /* 0x000fe400000010ff */
[----:B------:R-:W-:-:S02]  /*1cb80*/  F2FP.BF16.F32.PACK_AB R75, R18, R16 ;  /* 0x00000010124b723e */ /* 0x000fc400000010ff */
[----:B------:R-:W-:Y:S02]  /*1cb90*/  F2FP.BF16.F32.PACK_AB R70, R15, R13 ;  /* 0x0000000d0f46723e */ /* 0x000fe400000010ff */
[----:B------:R-:W-:Y:S01]  /*1cba0*/  F2FP.BF16.F32.PACK_AB R71, R19, R17 ;  /* 0x000000111347723e */ /* 0x000fe200000010ff */
[----:B-1----:R-:W-:Y:S01]  /*1cbb0*/  STS.128 [R2], R72 ;  /* 0x0000004802007388 */ /* 0x002fe20000000c00 */
[----:B------:R-:W-:Y:S02]  /*1cbc0*/  LEA R3, R78, UR8, 0x4 ;  /* 0x000000084e037c11 */ /* 0x000fe4000f8e20ff */
[----:B------:R-:W-:Y:S01]  /*1cbd0*/  F2FP.BF16.F32.PACK_AB R4, R23, R21 ;  /* 0x000000151704723e */ /* 0x000fe200000010ff */
[----:B------:R-:W-:Y:S01]  /*1cbe0*/  STS.128 [R2+0x400], R68 ;  /* 0x0004004402007388 */ /* 0x000fe20000000c00 */
[----:B------:R-:W-:Y:S02]  /*1cbf0*/  F2FP.BF16.F32.PACK_AB R21, R26, R24 ;  /* 0x000000181a15723e */ /* 0x000fe400000010ff */
[----:B------:R-:W-:Y:S01]  /*1cc00*/  F2FP.BF16.F32.PACK_AB R5, R27, R25 ;  /* 0x000000191b05723e */ /* 0x000fe200000010ff */
[----:B------:R-:W-:Y:S01]  /*1cc10*/  BAR.SYNC.DEFER_BLOCKING 0x0 ;  /* 0x0000000000007b1d */ /* 0x000fe20000010000 */
[----:B------:R-:W-:-:S02]  /*1cc20*/  F2FP.BF16.F32.PACK_AB R20, R22, R20 ;  /* 0x000000141614723e */ /* 0x000fc400000010ff */
[----:B------:R-:W-:Y:S02]  /*1cc30*/  F2FP.BF16.F32.PACK_AB R22, R30, R28 ;  /* 0x0000001c1e16723e */ /* 0x000fe400000010ff */
[----:B------:R-:W-:Y:S02]  /*1cc40*/  F2FP.BF16.F32.PACK_AB R6, R31, R29 ;  /* 0x0000001d1f06723e */ /* 0x000fe400000010ff */
[----:B------:R-:W-:Y:S02]  /*1cc50*/  F2FP.BF16.F32.PACK_AB R23, R34, R32 ;  /* 0x000000202217723e */ /* 0x000fe400000010ff */
[----:B------:R-:W-:Y:S02]  /*1cc60*/  F2FP.BF16.F32.PACK_AB R7, R35, R33 ;  /* 0x000000212307723e */ /* 0x000fe400000010ff */
[----:B------:R-:W-:Y:S02]  /*1cc70*/  F2FP.BF16.F32.PACK_AB R36, R38, R36 ;  /* 0x000000242624723e */ /* 0x000fe400000010ff */
[----:B------:R-:W-:-:S02]  /*1cc80*/  F2FP.BF16.F32.PACK_AB R8, R39, R37 ;  /* 0x000000252708723e */ /* 0x000fc400000010ff */
[----:B------:R-:W-:Y:S02]  /*1cc90*/  F2FP.BF16.F32.PACK_AB R37, R42, R40 ;  /* 0x000000282a25723e */ /* 0x000fe400000010ff */
[----:B------:R-:W-:Y:S02]  /*1cca0*/  F2FP.BF16.F32.PACK_AB R9, R43, R41 ;  /* 0x000000292b09723e */ /* 0x000fe400000010ff */
[----:B------:R-:W-:Y:S02]  /*1ccb0*/  F2FP.BF16.F32.PACK_AB R38, R46, R44 ;  /* 0x0000002c2e26723e */ /* 0x000fe400000010ff */
[----:B------:R-:W-:Y:S02]  /*1ccc0*/  F2FP.BF16.F32.PACK_AB R10, R47, R45 ;  /* 0x0000002d2f0a723e */ /* 0x000fe400000010ff */
[----:B------:R-:W-:Y:S01]  /*1ccd0*/  F2FP.BF16.F32.PACK_AB R39, R50, R48 ;  /* 0x000000303227723e */ /* 0x000fe200000010ff */
[----:B------:R-:W0:Y:S01]  /*1cce0*/  LDS.128 R16, [R3] ;  /* 0x0000000003107984 */ /* 0x000e220000000c00 */
[----:B------:R-:W-:-:S02]  /*1ccf0*/  F2FP.BF16.F32.PACK_AB R11, R51, R49 ;  /* 0x00000031330b723e */ /* 0x000fc400000010ff */
[----:B------:R-:W-:Y:S01]  /*1cd00*/  SHF.R.U32.HI R41, RZ, 0x6, R77 ;  /* 0x00000006ff297819 */ /* 0x000fe2000001164d */
[----:B------:R-:W-:Y:S01]  /*1cd10*/  LDS.128 R24, [R3+0x800] ;  /* 0x0008000003187984 */ /* 0x000fe20000000c00 */
[----:B------:R-:W-:Y:S02]  /*1cd20*/  F2FP.BF16.F32.PACK_AB R52, R54, R52 ;  /* 0x000000343634723e */ /* 0x000fe400000010ff */
[----:B------:R-:W-:Y:S01]  /*1cd30*/  SGXT.U32 R41, R41, 0x1 ;  /* 0x000000012929781a */ /* 0x000fe20000000000 */
[----:B------:R-:W-:Y:S01]  /*1cd40*/  BAR.SYNC.DEFER_BLOCKING 0x0 ;  /* 0x0000000000007b1d */ /* 0x000fe20000010000 */
[----:B------:R-:W-:Y:S02]  /*1cd50*/  F2FP.BF16.F32.PACK_AB R12, R55, R53 ;  /* 0x00000035370c723e */ /* 0x000fe400000010ff */
[----:B-----5:R-:W-:Y:S02]  /*1cd60*/  LOP3.LUT R43, R0, R41, RZ, 0xfc, !PT ;  /* 0x00000029002b7212 */ /* 0x020fe400078efcff */
[----:B------:R-:W-:-:S02]  /*1cd70*/  F2FP.BF16.F32.PACK_AB R53, R58, R56 ;  /* 0x000000383a35723e */ /* 0x000fc400000010ff */
[----:B------:R-:W-:Y:S02]  /*1cd80*/  F2FP.BF16.F32.PACK_AB R13, R59, R57 ;  /* 0x000000393b0d723e */ /* 0x000fe400000010ff */
[----:B------:R-:W-:Y:S02]  /*1cd90*/  F2FP.BF16.F32.PACK_AB R54, R62, R60 ;  /* 0x0000003c3e36723e */ /* 0x000fe400000010ff */
[----:B------:R-:W-:Y:S02]  /*1cda0*/  F2FP.BF16.F32.PACK_AB R14, R63, R61 ;  /* 0x0000003d3f0e723e */ /* 0x000fe400000010ff */
[----:B------:R-:W-:Y:S02]  /*1cdb0*/  F2FP.BF16.F32.PACK_AB R55, R66, R64 ;  /* 0x000000404237723e */ /* 0x000fe400000010ff */
[----:B------:R-:W-:Y:S02]  /*1cdc0*/  F2FP.BF16.F32.PACK_AB R15, R67, R65 ;  /* 0x00000041430f723e */ /* 0x000fe400000010ff */
[C-C-:B------:R-:W-:Y:S01]  /*1cdd0*/  LOP3.LUT R42, R0.reuse, 0x2, R41.reuse, 0xfe, !PT ;  /* 0x00000002002a7812 */ /* 0x140fe200078efe29 */
[----:B------:R-:W-:Y:S04]  /*1cde0*/  STS.128 [R2], R20 ;  /* 0x0000001402007388 */ /* 0x000fe80000000c00 */
[----:B------:R1:W-:Y:S01]  /*1cdf0*/  STS.128 [R2+0x400], R4 ;  /* 0x0004000402007388 */ /* 0x0003e20000000c00 */
[----:B------:R-:W-:Y:S01]  /*1ce00*/  BAR.SYNC.DEFER_BLOCKING 0x0 ;  /* 0x0000000000007b1d */ /* 0x000fe20000010000 */
[----:B-1----:R-:W-:Y:S01]  /*1ce10*/  IMAD R4, R43, UR5, RZ ;  /* 0x000000052b047c24 */ /* 0x002fe2000f8e02ff */
[----:B------:R-:W-:-:S04]  /*1ce20*/  LOP3.LUT R5, R0, 0x4, R41, 0xfe, !PT ;  /* 0x0000000400057812 */ /* 0x000fc800078efe29 */
[----:B------:R-:W1:Y:S04]  /*1ce30*/  LDS.128 R32, [R3] ;  /* 0x0000000003207984 */ /* 0x000e680000000c00 */
[----:B------:R-:W-:Y:S01]  /*1ce40*/  LDS.128 R28, [R3+0x800] ;  /* 0x00080000031c7984 */ /* 0x000fe20000000c00 */
[----:B------:R-:W-:Y:S06]  /*1ce50*/  BAR.SYNC.DEFER_BLOCKING 0x0 ;  /* 0x0000000000007b1d */ /* 0x000fec0000010000 */
[----:B------:R3:W-:Y:S04]  /*1ce60*/  STS.128 [R2], R36 ;  /* 0x0000002402007388 */ /* 0x0007e80000000c00 */
[----:B------:R-:W-:Y:S01]  /*1ce70*/  STS.128 [R2+0x400], R8 ;  /* 0x0004000802007388 */ /* 0x000fe20000000c00 */
[----:B------:R-:W-:Y:S01]  /*1ce80*/  BAR.SYNC.DEFER_BLOCKING 0x0 ;  /* 0x0000000000007b1d */ /* 0x000fe20000010000 */
[----:B---3--:R-:W-:-:S05]  /*1ce90*/  IMAD R39, R5, UR5, RZ ;  /* 0x0000000505277c24 */ /* 0x008fca000f8e02ff */
[----:B------:R-:W3:Y:S01]  /*1cea0*/  LDS.128 R8, [R3] ;  /* 0x0000000003087984 */ /* 0x000ee20000000c00 */
[C---:B--2---:R-:W-:Y:S01]  /*1ceb0*/  IMAD R40, R76.reuse, UR4, RZ ;  /* 0x000000044c287c24 */ /* 0x044fe2000f8e02ff */
[----:B----4-:R-:W-:-:S04]  /*1cec0*/  ISETP.GE.AND P0, PT, R76, UR14, PT ;  /* 0x0000000e4c007c0c */ /* 0x010fc8000bf06270 */
[----:B------:R-:W-:Y:S02]  /*1ced0*/  LEA R21, P1, R40, UR12, 0x1 ;  /* 0x0000000c28157c11 */ /* 0x000fe4000f8208ff */
[C---:B------:R-:W-:Y:S01]  /*1cee0*/  ISETP.LT.AND P2, PT, R42.reuse, UR15, !P0 ;  /* 0x0000000f2a007c0c */ /* 0x040fe2000c741270 */
[----:B------:R-:W-:Y:S01]  /*1cef0*/  IMAD R42, R42, UR5, RZ ;  /* 0x000000052a2a7c24 */ /* 0x000fe2000f8e02ff */
[----:B------:R-:W-:Y:S02]  /*1cf00*/  LEA.HI.X.SX32 R20, R40, UR13, 0x1, P1 ;  /* 0x0000000d28147c11 */ /* 0x000fe400088f0eff */
[C---:B------:R-:W-:Y:S02]  /*1cf10*/  LEA R22, P4, R4.reuse, R21, 0x1 ;  /* 0x0000001504167211 */ /* 0x040fe400078808ff */
[----:B------:R-:W-:Y:S02]  /*1cf20*/  ISETP.LT.AND P1, PT, R5, UR15, !P0 ;  /* 0x0000000f05007c0c */ /* 0x000fe4000c721270 */
[----:B------:R-:W-:-:S02]  /*1cf30*/  LEA.HI.X.SX32 R23, R4, R20, 0x1, P4 ;  /* 0x0000001404177211 */ /* 0x000fc400020f0eff */
[----:B------:R-:W-:Y:S01]  /*1cf40*/  LDS.128 R4, [R3+0x800] ;  /* 0x0008000003047984 */ /* 0x000fe20000000c00 */
[----:B------:R-:W-:Y:S01]  /*1cf50*/  BAR.SYNC.DEFER_BLOCKING 0x0 ;  /* 0x0000000000007b1d */ /* 0x000fe20000010000 */
[----:B------:R-:W-:Y:S02]  /*1cf60*/  ISETP.LT.AND P3, PT, R43, UR15, !P0 ;  /* 0x0000000f2b007c0c */ /* 0x000fe4000c761270 */
[----:B------:R-:W-:Y:S02]  /*1cf70*/  LEA R36, P5, R42, R21, 0x1 ;  /* 0x000000152a247211 */ /* 0x000fe400078a08ff */
[----:B------:R-:W-:Y:S02]  /*1cf80*/  LOP3.LUT R40, R0, 0x6, R41, 0xfe, !PT ;  /* 0x0000000600287812 */ /* 0x000fe400078efe29 */
[----:B------:R-:W-:Y:S02]  /*1cf90*/  LEA.HI.X.SX32 R37, R42, R20, 0x1, P5 ;  /* 0x000000142a257211 */ /* 0x000fe400028f0eff */
[----:B0-----:R-:W-:-:S02]  /*1cfa0*/  PRMT R42, R16, 0x7632, R42 ;  /* 0x00007632102a7816 */ /* 0x001fc4000000002a */
[----:B------:R-:W-:-:S04]  /*1cfb0*/  LEA R38, P4, R39, R21, 0x1 ;  /* 0x0000001527267211 */ /* 0x000fc800078808ff */
[----:B------:R-:W-:Y:S01]  /*1cfc0*/  LEA.HI.X.SX32 R39, R39, R20, 0x1, P4 ;  /* 0x0000001427277211 */ /* 0x000fe200020f0eff */
[----:B------:R-:W-:Y:S04]  /*1cfd0*/  STS.128 [R2], R52 ;  /* 0x0000003402007388 */ /* 0x000fe80000000c00 */
[----:B------:R0:W-:Y:S01]  /*1cfe0*/  STS.128 [R2+0x400], R12 ;  /* 0x0004000c02007388 */ /* 0x0001e20000000c00 */
[----:B------:R-:W-:Y:S01]  /*1cff0*/  BAR.SYNC.DEFER_BLOCKING 0x0 ;  /* 0x0000000000007b1d */ /* 0x000fe20000010000 */
[C-C-:B0-----:R-:W-:Y:S02]  /*1d000*/  LOP3.LUT R2, R0.reuse, 0x8, R41.reuse, 0xfe, !PT ;  /* 0x0000000800027812 */ /* 0x141fe400078efe29 */
[C-C-:B------:R-:W-:Y:S02]  /*1d010*/  LOP3.LUT R14, R0.reuse, 0xc, R41.reuse, 0xfe, !PT ;  /* 0x0000000c000e7812 */ /* 0x140fe400078efe29 */
[----:B------:R-:W-:Y:S01]  /*1d020*/  LOP3.LUT R15, R0, 0xa, R41, 0xfe, !PT ;  /* 0x0000000a000f7812 */ /* 0x000fe200078efe29 */
[----:B------:R0:W-:Y:S01]  /*1d030*/  @P3 STG.E.U16 desc[UR24][R22.64], R16 ;  /* 0x0000001016003986 */ /* 0x0001e2000c101518 */
[C---:B------:R-:W-:Y:S01]  /*1d040*/  ISETP.LT.AND P3, PT, R2.reuse, UR15, !P0 ;  /* 0x0000000f02007c0c */ /* 0x040fe2000c761270 */
[----:B------:R-:W-:-:S02]  /*1d050*/  IMAD R2, R2, UR5, RZ ;  /* 0x0000000502027c24 */ /* 0x000fc4000f8e02ff */
[----:B------:R2:W-:Y:S01]  /*1d060*/  @P2 STG.E.U16 desc[UR24][R36.64], R42 ;  /* 0x0000002a24002986 */ /* 0x0005e2000c101518 */
[C---:B------:R-:W-:Y:S01]  /*1d070*/  ISETP.LT.AND P2, PT, R40.reuse, UR15, !P0 ;  /* 0x0000000f28007c0c */ /* 0x040fe2000c741270 */
[----:B------:R-:W-:Y:S02]  /*1d080*/  IMAD R40, R40, UR5, RZ ;  /* 0x0000000528287c24 */ /* 0x000fe4000f8e02ff */
[----:B------:R4:W-:Y:S01]  /*1d090*/  @P1 STG.E.U16 desc[UR24][R38.64], R17 ;  /* 0x0000001126001986 */ /* 0x0009e2000c101518 */
[C---:B------:R-:W-:Y:S02]  /*1d0a0*/  ISETP.LT.AND P1, PT, R15.reuse, UR15, !P0 ;  /* 0x0000000f0f007c0c */ /* 0x040fe4000c721270 */
[----:B------:R-:W-:Y:S01]  /*1d0b0*/  LEA R12, P4, R40, R21, 0x1 ;  /* 0x00000015280c7211 */ /* 0x000fe200078808ff */
[----:B0-----:R-:W-:-:S03]  /*1d0c0*/  IMAD R23, R15, UR5, RZ ;  /* 0x000000050f177c24 */ /* 0x001fc6000f8e02ff */
[-C--:B------:R-:W-:Y:S01]  /*1d0d0*/  LEA.HI.X.SX32 R13, R40, R20.reuse, 0x1, P4 ;  /* 0x00000014280d7211 */ /* 0x080fe200020f0eff */
[C---:B--2---:R-:W-:Y:S01]  /*1d0e0*/  IMAD R36, R14.reuse, UR5, RZ ;  /* 0x000000050e247c24 */ /* 0x044fe2000f8e02ff */
[----:B------:R-:W-:Y:S02]  /*1d0f0*/  PRMT R37, R17, 0x7632, R37 ;  /* 0x0000763211257816 */ /* 0x000fe40000000025 */
[----:B------:R-:W-:Y:S02]  /*1d100*/  ISETP.LT.AND P4, PT, R14, UR15, !P0 ;  /* 0x0000000f0e007c0c */ /* 0x000fe4000c781270 */
[CC--:B------:R-:W-:Y:S01]  /*1d110*/  LEA R14, P5, R2.reuse, R21.reuse, 0x1 ;  /* 0x00000015020e7211 */ /* 0x0c0fe200078a08ff */
[----:B------:R0:W-:Y:S01]  /*1d120*/  @P2 STG.E.U16 desc[UR24][R12.64], R37 ;  /* 0x000000250c002986 */ /* 0x0001e2000c101518 */
[----:B------:R-:W-:Y:S02]  /*1d130*/  LEA R16, P2, R23, R21, 0x1 ;  /* 0x0000001517107211 */ /* 0x000fe400078408ff */
[----:B------:R-:W-:-:S02]  /*1d140*/  LEA.HI.X.SX32 R15, R2, R20, 0x1, P5 ;  /* 0x00000014020f7211 */ /* 0x000fc400028f0eff */
[--C-:B------:R-:W-:Y:S02]  /*1d150*/  LOP3.LUT R2, R0, 0xe, R41.reuse, 0xfe, !PT ;  /* 0x0000000e00027812 */ /* 0x100fe400078efe29 */
[----:B------:R-:W-:Y:S01]  /*1d160*/  LEA R22, P6, R36, R21, 0x1 ;  /* 0x0000001524167211 */ /* 0x000fe200078c08ff */
[----:B------:R2:W-:Y:S01]  /*1d170*/  @P3 STG.E.U16 desc[UR24][R14.64], R18 ;  /* 0x000000120e003986 */ /* 0x0005e2000c101518 */
[-C--:B----4-:R-:W-:Y:S02]  /*1d180*/  LEA.HI.X.SX32 R17, R23, R20.reuse, 0x1, P2 ;  /* 0x0000001417117211 */ /* 0x090fe400010f0eff */
[----:B------:R-:W-:Y:S02]  /*1d190*/  PRMT R38, R18, 0x7632, R38 ;  /* 0x0000763212267816 */ /* 0x000fe40000000026 */
[C---:B------:R-:W-:Y:S01]  /*1d1a0*/  ISETP.LT.AND P2, PT, R2.reuse, UR15, !P0 ;  /* 0x0000000f02007c0c */ /* 0x040fe2000c741270 */
[----:B------:R-:W-:Y:S01]  /*1d1b0*/  IMAD R2, R2, UR5, RZ ;  /* 0x0000000502027c24 */ /* 0x000fe2000f8e02ff */
[----:B------:R-:W-:Y:S01]  /*1d1c0*/  LEA.HI.X.SX32 R23, R36, R20, 0x1, P6 ;  /* 0x0000001424177211 */ /* 0x000fe200030f0eff */
[----:B------:R4:W-:Y:S01]  /*1d1d0*/  @P1 STG.E.U16 desc[UR24][R16.64], R38 ;  /* 0x0000002610001986 */ /* 0x0009e2000c101518 */
[----:B0-----:R-:W-:-:S02]  /*1d1e0*/  LOP3.LUT R13, R0, 0x12, R41, 0xfe, !PT ;  /* 0x00000012000d7812 */ /* 0x001fc400078efe29 */
[C-C-:B------:R-:W-:Y:S01]  /*1d1f0*/  LOP3.LUT R36, R0.reuse, 0x10, R41.reuse, 0xfe, !PT ;  /* 0x0000001000247812 */ /* 0x140fe200078efe29 */
[----:B------:R0:W-:Y:S01]  /*1d200*/  @P4 STG.E.U16 desc[UR24][R22.64], R19 ;  /* 0x0000001316004986 */ /* 0x0001e2000c101518 */
[----:B--2---:R-:W-:Y:S02]  /*1d210*/  LOP3.LUT R15, R0, 0x14, R41, 0xfe, !PT ;  /* 0x00000014000f7812 */ /* 0x004fe400078efe29 */
[----:B------:R-:W-:Y:S02]  /*1d220*/  LEA R12, P1, R2, R21, 0x1 ;  /* 0x00000015020c7211 */ /* 0x000fe400078208ff */
[C---:B------:R-:W-:Y:S01]  /*1d230*/  ISETP.LT.AND P3, PT, R36.reuse, UR15, !P0 ;  /* 0x0000000f24007c0c */ /* 0x040fe2000c761270 */
[----:B------:R-:W-:Y:S01]  /*1d240*/  IMAD R36, R36, UR5, RZ ;  /* 0x0000000524247c24 */ /* 0x000fe2000f8e02ff */
[C---:B------:R-:W-:Y:S01]  /*1d250*/  ISETP.LT.AND P4, PT, R13.reuse, UR15, !P0 ;  /* 0x0000000f0d007c0c */ /* 0x040fe2000c781270 */
[----:B----4-:R-:W-:Y:S01]  /*1d260*/  IMAD R17, R13, UR5, RZ ;  /* 0x000000050d117c24 */ /* 0x010fe2000f8e02ff */
[----:B------:R-:W-:-:S02]  /*1d270*/  PRMT R39, R19, 0x7632, R39 ;  /* 0x0000763213277816 */ /* 0x000fc40000000027 */
[----:B------:R-:W-:Y:S01]  /*1d280*/  LEA.HI.X.SX32 R13, R2, R20, 0x1, P1 ;  /* 0x00000014020d7211 */ /* 0x000fe200008f0eff */
[----:B------:R-:W-:Y:S01]  /*1d290*/  IMAD R2, R15, UR5, RZ ;  /* 0x000000050f027c24 */ /* 0x000fe2000f8e02ff */
[-C--:B------:R-:W-:Y:S02]  /*1d2a0*/  LEA R14, P5, R36, R21.reuse, 0x1 ;  /* 0x00000015240e7211 */ /* 0x080fe400078a08ff */
[-C--:B------:R-:W-:Y:S01]  /*1d2b0*/  LEA R16, P6, R17, R21.reuse, 0x1 ;  /* 0x0000001511107211 */ /* 0x080fe200078c08ff */
[----:B------:R2:W-:Y:S01]  /*1d2c0*/  @P2 STG.E.U16 desc[UR24][R12.64], R39 ;  /* 0x000000270c002986 */ /* 0x0005e2000c101518 */
[----:B------:R-:W-:Y:S02]  /*1d2d0*/  LEA R18, P2, R2, R21, 0x1 ;  /* 0x0000001502127211 */ /* 0x000fe400078408ff */
[----:B0-----:R-:W-:Y:S02]  /*1d2e0*/  LOP3.LUT R22, R0, 0x16, R41, 0xfe, !PT ;  /* 0x0000001600167812 */ /* 0x001fe400078efe29 */
[----:B------:R-:W-:-:S02]  /*1d2f0*/  ISETP.LT.AND P1, PT, R15, UR15, !P0 ;  /* 0x0000000f0f007c0c */ /* 0x000fc4000c721270 */
[-C--:B------:R-:W-:Y:S02]  /*1d300*/  LEA.HI.X.SX32 R15, R36, R20.reuse, 0x1, P5 ;  /* 0x00000014240f7211 */ /* 0x080fe400028f0eff */
[-C--:B------:R-:W-:Y:S02]  /*1d310*/  LEA.HI.X.SX32 R17, R17, R20.reuse, 0x1, P6 ;  /* 0x0000001411117211 */ /* 0x080fe400030f0eff */
[----:B-1----:R-:W-:Y:S01]  /*1d320*/  PRMT R36, R32, 0x7632, R36 ;  /* 0x0000763220247816 */ /* 0x002fe20000000024 */
[----:B------:R0:W-:Y:S01]  /*1d330*/  @P3 STG.E.U16 desc[UR24][R14.64], R32 ;  /* 0x000000200e003986 */ /* 0x0001e2000c101518 */
[----:B------:R-:W-:Y:S01]  /*1d340*/  LEA.HI.X.SX32 R19, R2, R20, 0x1, P2 ;  /* 0x0000001402137211 */ /* 0x000fe200010f0eff */
[C---:B------:R-:W-:Y:S01]  /*1d350*/  IMAD R2, R22.reuse, UR5, RZ ;  /* 0x0000000516027c24 */ /* 0x040fe2000f8e02ff */
[----:B------:R-:W-:Y:S01]  /*1d360*/  ISETP.LT.AND P2, PT, R22, UR15, !P0 ;  /* 0x0000000f16007c0c */ /* 0x000fe2000c741270 */
[----:B------:R1:W-:Y:S01]  /*1d370*/  @P4 STG.E.U16 desc[UR24][R16.64], R36 ;  /* 0x0000002410004986 */ /* 0x0003e2000c101518 */
[----:B--2---:R-:W-:-:S02]  /*1d380*/  LOP3.LUT R13, R0, 0x18, R41, 0xfe, !PT ;  /* 0x00000018000d7812 */ /* 0x004fc400078efe29 */
[--C-:B------:R-:W-:Y:S01]  /*1d390*/  LOP3.LUT R23, R0, 0x1a, R41.reuse, 0xfe, !PT ;  /* 0x0000001a00177812 */ /* 0x100fe200078efe29 */
[----:B------:R2:W-:Y:S01]  /*1d3a0*/  @P1 STG.E.U16 desc[UR24][R18.64], R33 ;  /* 0x0000002112001986 */ /* 0x0005e2000c101518 */
[C---:B------:R-:W-:Y:S02]  /*1d3b0*/  LEA R12, P4, R2.reuse, R21, 0x1 ;  /* 0x00000015020c7211 */ /* 0x040fe400078808ff */
[C---:B------:R-:W-:Y:S01]  /*1d3c0*/  ISETP.LT.AND P3, PT, R13.reuse, UR15, !P0 ;  /* 0x0000000f0d007c0c */ /* 0x040fe2000c761270 */
[----:B0-----:R-:W-:Y:S01]  /*1d3d0*/  IMAD R15, R13, UR5, RZ ;  /* 0x000000050d0f7c24 */ /* 0x001fe2000f8e02ff */
[----:B------:R-:W-:Y:S01]  /*1d3e0*/  LEA.HI.X.SX32 R13, R2, R20, 0x1, P4 ;  /* 0x00000014020d7211 */ /* 0x000fe200020f0eff */
[----:B------:R-:W-:Y:S01]  /*1d3f0*/  IMAD R2, R23, UR5, RZ ;  /* 0x0000000517027c24 */ /* 0x000fe2000f8e02ff */
[----:B------:R-:W-:Y:S02]  /*1d400*/  LOP3.LUT R22, R0, 0x1c, R41, 0xfe, !PT ;  /* 0x0000001c00167812 */ /* 0x000fe400078efe29 */
[----:B-1----:R-:W-:-:S02]  /*1d410*/  PRMT R17, R33, 0x7632, R17 ;  /* 0x0000763221117816 */ /* 0x002fc40000000011 */
[----:B------:R-:W-:Y:S01]  /*1d420*/  ISETP.LT.AND P1, PT, R23, UR15, !P0 ;  /* 0x0000000f17007c0c */ /* 0x000fe2000c721270 */
[C---:B--2---:R-:W-:Y:S01]  /*1d430*/  IMAD R19, R22.reuse, UR5, RZ ;  /* 0x0000000516137c24 */ /* 0x044fe2000f8e02ff */
[----:B------:R-:W-:Y:S01]  /*1d440*/  ISETP.LT.AND P4, PT, R22, UR15, !P0 ;  /* 0x0000000f16007c0c */ /* 0x000fe2000c781270 */
[----:B------:R0:W-:Y:S01]  /*1d450*/  @P2 STG.E.U16 desc[UR24][R12.64], R17 ;  /* 0x000000110c002986 */ /* 0x0001e2000c101518 */
[-C--:B------:R-:W-:Y:S02]  /*1d460*/  LEA R16, P2, R2, R21.reuse, 0x1 ;  /* 0x0000001502107211 */ /* 0x080fe400078408ff */
[-C--:B------:R-:W-:Y:S02]  /*1d470*/  LEA R14, P5, R15, R21.reuse, 0x1 ;  /* 0x000000150f0e7211 */ /* 0x080fe400078a08ff */
[----:B------:R-:W-:Y:S02]  /*1d480*/  LEA R18, P6, R19, R21, 0x1 ;  /* 0x0000001513127211 */ /* 0x000fe400078c08ff */
[----:B------:R-:W-:-:S02]  /*1d490*/  LEA.HI.X.SX32 R15, R15, R20, 0x1, P5 ;  /* 0x000000140f0f7211 */ /* 0x000fc400028f0eff */
[----:B------:R-:W-:Y:S02]  /*1d4a0*/  PRMT R23, R34, 0x7632, R23 ;  /* 0x0000763222177816 */ /* 0x000fe40000000017 */
[--C-:B------:R-:W-:Y:S01]  /*1d4b0*/  LOP3.LUT R22, R0, 0x20, R41.reuse, 0xfe, !PT ;  /* 0x0000002000167812 */ /* 0x100fe200078efe29 */
[----:B------:R1:W-:Y:S01]  /*1d4c0*/  @P3 STG.E.U16 desc[UR24][R14.64], R34 ;  /* 0x000000220e003986 */ /* 0x0003e2000c101518 */
[-C--:B0-----:R-:W-:Y:S02]  /*1d4d0*/  LEA.HI.X.SX32 R17, R2, R20.reuse, 0x1, P2 ;  /* 0x0000001402117211 */ /* 0x081fe400010f0eff */
[--C-:B------:R-:W-:Y:S02]  /*1d4e0*/  LOP3.LUT R2, R0, 0x1e, R41.reuse, 0xfe, !PT ;  /* 0x0000001e00027812 */ /* 0x100fe400078efe29 */
[----:B------:R-:W-:Y:S01]  /*1d4f0*/  LEA.HI.X.SX32 R19, R19, R20, 0x1, P6 ;  /* 0x0000001413137211 */ /* 0x000fe200030f0eff */
[----:B------:R0:W-:Y:S01]  /*1d500*/  @P1 STG.E.U16 desc[UR24][R16.64], R23 ;  /* 0x0000001710001986 */ /* 0x0001e2000c101518 */
[C---:B------:R-:W-:Y:S01]  /*1d510*/  ISETP.LT.AND P2, PT, R2.reuse, UR15, !P0 ;  /* 0x0000000f02007c0c */ /* 0x040fe2000c741270 */
[----:B------:R-:W-:Y:S01]  /*1d520*/  IMAD R2, R2, UR5, RZ ;  /* 0x0000000502027c24 */ /* 0x000fe2000f8e02ff */
[--C-:B------:R-:W-:Y:S01]  /*1d530*/  LOP3.LUT R13, R0, 0x22, R41.reuse, 0xfe, !PT ;  /* 0x00000022000d7812 */ /* 0x100fe200078efe29 */
[----:B------:R2:W-:Y:S01]  /*1d540*/  @P4 STG.E.U16 desc[UR24][R18.64], R35 ;  /* 0x0000002312004986 */ /* 0x0005e2000c101518 */
[C---:B------:R-:W-:Y:S01]  /*1d550*/  ISETP.LT.AND P3, PT, R22.reuse, UR15, !P0 ;  /* 0x0000000f16007c0c */ /* 0x040fe2000c761270 */
[----:B------:R-:W-:Y:S01]  /*1d560*/  IMAD R22, R22, UR5, RZ ;  /* 0x0000000516167c24 */ /* 0x000fe2000f8e02ff */
[----:B-1----:R-:W-:-:S02]  /*1d570*/  LOP3.LUT R15, R0, 0x24, R41, 0xfe, !PT ;  /* 0x00000024000f7812 */ /* 0x002fc400078efe29 */
[CC--:B------:R-:W-:Y:S02]  /*1d580*/  LEA R12, P1, R2.reuse, R21.reuse, 0x1 ;  /* 0x00000015020c7211 */ /* 0x0c0fe400078208ff */
[C---:B------:R-:W-:Y:S01]  /*1d590*/  ISETP.LT.AND P4, PT, R13.reuse, UR15, !P0 ;  /* 0x0000000f0d007c0c */ /* 0x040fe2000c781270 */
[----:B0-----:R-:W-:Y:S01]  /*1d5a0*/  IMAD R17, R13, UR5, RZ ;  /* 0x000000050d117c24 */ /* 0x001fe2000f8e02ff */
[----:B------:R-:W-:Y:S02]  /*1d5b0*/  PRMT R33, R35, 0x7632, R33 ;  /* 0x0000763223217816 */ /* 0x000fe40000000021 */
[-C--:B------:R-:W-:Y:S01]  /*1d5c0*/  LEA.HI.X.SX32 R13, R2, R20.reuse, 0x1, P1 ;  /* 0x00000014020d7211 */ /* 0x080fe200008f0eff */
[C---:B------:R-:W-:Y:S01]  /*1d5d0*/  IMAD R2, R15.reuse, UR5, RZ ;  /* 0x000000050f027c24 */ /* 0x040fe2000f8e02ff */
[C---:B------:R-:W-:Y:S02]  /*1d5e0*/  LEA R14, P5, R22.reuse, R21, 0x1 ;  /* 0x00000015160e7211 */ /* 0x040fe400078a08ff */
[----:B------:R-:W-:Y:S01]  /*1d5f0*/  ISETP.LT.AND P1, PT, R15, UR15, !P0 ;  /* 0x0000000f0f007c0c */ /* 0x000fe2000c721270 */
[----:B------:R0:W-:Y:S01]  /*1d600*/  @P2 STG.E.U16 desc[UR24][R12.64], R33 ;  /* 0x000000210c002986 */ /* 0x0001e2000c101518 */
[----:B------:R-:W-:-:S02]  /*1d610*/  LEA.HI.X.SX32 R15, R22, R20, 0x1, P5 ;  /* 0x00000014160f7211 */ /* 0x000fc400028f0eff */
[CC--:B------:R-:W-:Y:S02]  /*1d620*/  LEA R16, P6, R17.reuse, R21.reuse, 0x1 ;  /* 0x0000001511107211 */ /* 0x0c0fe400078c08ff */
[----:B--2---:R-:W-:Y:S01]  /*1d630*/  LEA R18, P2, R2, R21, 0x1 ;  /* 0x0000001502127211 */ /* 0x004fe200078408ff */
[----:B---3--:R-:W-:Y:S01]  /*1d640*/  @P3 STG.E.U16 desc[UR24][R14.64], R8 ;  /* 0x000000080e003986 */ /* 0x008fe2000c101518 */
[----:B------:R-:W-:Y:S02]  /*1d650*/  LOP3.LUT R22, R0, 0x26, R41, 0xfe, !PT ;  /* 0x0000002600167812 */ /* 0x000fe400078efe29 */
[-C--:B------:R-:W-:Y:S02]  /*1d660*/  LEA.HI.X.SX32 R17, R17, R20.reuse, 0x1, P6 ;  /* 0x0000001411117211 */ /* 0x080fe400030f0eff */
[----:B------:R-:W-:Y:S02]  /*1d670*/  PRMT R23, R8, 0x7632, R23 ;  /* 0x0000763208177816 */ /* 0x000fe40000000017 */
[----:B------:R-:W-:Y:S01]  /*1d680*/  LEA.HI.X.SX32 R19, R2, R20, 0x1, P2 ;  /* 0x0000001402137211 */ /* 0x000fe200010f0eff */
[C---:B------:R-:W-:Y:S01]  /*1d690*/  IMAD R2, R22.reuse, UR5, RZ ;  /* 0x0000000516027c24 */ /* 0x040fe2000f8e02ff */
[----:B------:R-:W-:Y:S01]  /*1d6a0*/  ISETP.LT.AND P2, PT, R22, UR15, !P0 ;  /* 0x0000000f16007c0c */ /* 0x000fe2000c741270 */
[----:B------:R1:W-:Y:S01]  /*1d6b0*/  @P4 STG.E.U16 desc[UR24][R16.64], R23 ;  /* 0x0000001710004986 */ /* 0x0003e2000c101518 */
[----:B0-----:R-:W-:-:S02]  /*1d6c0*/  LOP3.LUT R12, R0, 0x2c, R41, 0xfe, !PT ;  /* 0x0000002c000c7812 */ /* 0x001fc400078efe29 */
[--C-:B------:R-:W-:Y:S01]  /*1d6d0*/  LOP3.LUT R13, R0, 0x2a, R41.reuse, 0xfe, !PT ;  /* 0x0000002a000d7812 */ /* 0x100fe200078efe29 */
[----:B------:R0:W-:Y:S01]  /*1d6e0*/  @P1 STG.E.U16 desc[UR24][R18.64], R9 ;  /* 0x0000000912001986 */ /* 0x0001e2000c101518 */
[----:B------:R-:W-:Y:S02]  /*1d6f0*/  LEA R22, P4, R2, R21, 0x1 ;  /* 0x0000001502167211 */ /* 0x000fe400078808ff */
[C---:B------:R-:W-:Y:S02]  /*1d700*/  ISETP.LT.AND P1, PT, R13.reuse, UR15, !P0 ;  /* 0x0000000f0d007c0c */ /* 0x040fe4000c721270 */
[----:B------:R-:W-:Y:S02]  /*1d710*/  LOP3.LUT R32, R0, 0x28, R41, 0xfe, !PT ;  /* 0x0000002800207812 */ /* 0x000fe400078efe29 */
[----:B------:R-:W-:Y:S01]  /*1d720*/  PRMT R33, R10, 0x7632, R33 ;  /* 0x000076320a217816 */ /* 0x000fe20000000021 */
[----:B-1----:R-:W-:Y:S01]  /*1d730*/  IMAD R17, R13, UR5, RZ ;  /* 0x000000050d117c24 */ /* 0x002fe2000f8e02ff */
[----:B------:R-:W-:Y:S01]  /*1d740*/  LEA.HI.X.SX32 R23, R2, R20, 0x1, P4 ;  /* 0x0000001402177211 */ /* 0x000fe200020f0eff */
[C---:B------:R-:W-:Y:S01]  /*1d750*/  IMAD R2, R12.reuse, UR5, RZ ;  /* 0x000000050c027c24 */ /* 0x040fe2000f8e02ff */
[----:B------:R-:W-:-:S02]  /*1d760*/  ISETP.LT.AND P4, PT, R12, UR15, !P0 ;  /* 0x0000000f0c007c0c */ /* 0x000fc4000c781270 */
[----:B------:R-:W1:Y:S01]  /*1d770*/  LDS.128 R12, [R3] ;  /* 0x00000000030c7984 */ /* 0x000e620000000c00 */
[----:B0-----:R-:W-:Y:S02]  /*1d780*/  PRMT R19, R9, 0x7632, R19 ;  /* 0x0000763209137816 */ /* 0x001fe40000000013 */
[C---:B------:R-:W-:Y:S01]  /*1d790*/  ISETP.LT.AND P3, PT, R32.reuse, UR15, !P0 ;  /* 0x0000000f20007c0c */ /* 0x040fe2000c761270 */
[----:B------:R-:W-:Y:S01]  /*1d7a0*/  IMAD R32, R32, UR5, RZ ;  /* 0x0000000520207c24 */ /* 0x000fe2000f8e02ff */
[-C--:B------:R-:W-:Y:S01]  /*1d7b0*/  LEA R18, P6, R2, R21.reuse, 0x1 ;  /* 0x0000001502127211 */ /* 0x080fe200078c08ff */
[----:B------:R0:W-:Y:S01]  /*1d7c0*/  @P2 STG.E.U16 desc[UR24][R22.64], R19 ;  /* 0x0000001316002986 */ /* 0x0001e2000c101518 */
[CC--:B------:R-:W-:Y:S02]  /*1d7d0*/  LEA R16, P2, R17.reuse, R21.reuse, 0x1 ;  /* 0x0000001511107211 */ /* 0x0c0fe400078408ff */
[----:B------:R-:W-:Y:S02]  /*1d7e0*/  LEA R8, P5, R32, R21, 0x1 ;  /* 0x0000001520087211 */ /* 0x000fe400078a08ff */
[----:B------:R-:W-:-:S02]  /*1d7f0*/  LEA.HI.X.SX32 R17, R17, R20, 0x1, P2 ;  /* 0x0000001411117211 */ /* 0x000fc400010f0eff */
[-C--:B------:R-:W-:Y:S02]  /*1d800*/  LEA.HI.X.SX32 R9, R32, R20.reuse, 0x1, P5 ;  /* 0x0000001420097211 */ /* 0x080fe400028f0eff */
[--C-:B------:R-:W-:Y:S02]  /*1d810*/  LOP3.LUT R32, R0, 0x32, R41.reuse, 0xfe, !PT ;  /* 0x0000003200207812 */ /* 0x100fe400078efe29 */
[----:B------:R-:W-:Y:S01]  /*1d820*/  PRMT R34, R11, 0x7632, R34 ;  /* 0x000076320b227816 */ /* 0x000fe20000000022 */
[----:B------:R2:W-:Y:S01]  /*1d830*/  @P3 STG.E.U16 desc[UR24][R8.64], R10 ;  /* 0x0000000a08003986 */ /* 0x0005e2000c101518 */
[----:B0-----:R-:W-:Y:S02]  /*1d840*/  LEA.HI.X.SX32 R19, R2, R20, 0x1, P6 ;  /* 0x0000001402137211 */ /* 0x001fe400030f0eff */
[C-C-:B------:R-:W-:Y:S01]  /*1d850*/  LOP3.LUT R2, R0.reuse, 0x2e, R41.reuse, 0xfe, !PT ;  /* 0x0000002e00027812 */ /* 0x140fe200078efe29 */
[----:B------:R0:W-:Y:S01]  /*1d860*/  @P1 STG.E.U16 desc[UR24][R16.64], R33 ;  /* 0x0000002110001986 */ /* 0x0001e2000c101518 */
[----:B------:R-:W-:-:S02]  /*1d870*/  LOP3.LUT R22, R0, 0x30, R41, 0xfe, !PT ;  /* 0x0000003000167812 */ /* 0x000fc400078efe29 */
[C---:B------:R-:W-:Y:S01]  /*1d880*/  ISETP.LT.AND P2, PT, R2.reuse, UR15, !P0 ;  /* 0x0000000f02007c0c */ /* 0x040fe2000c741270 */
[----:B------:R-:W-:Y:S01]  /*1d890*/  IMAD R2, R2, UR5, RZ ;  /* 0x0000000502027c24 */ /* 0x000fe2000f8e02ff */
[C---:B------:R-:W-:Y:S01]  /*1d8a0*/  ISETP.LT.AND P3, PT, R22.reuse, UR15, !P0 ;  /* 0x0000000f16007c0c */ /* 0x040fe2000c761270 */
[----:B------:R-:W-:Y:S01]  /*1d8b0*/  IMAD R22, R22, UR5, RZ ;  /* 0x0000000516167c24 */ /* 0x000fe2000f8e02ff */
[----:B------:R-:W-:Y:S01]  /*1d8c0*/  LOP3.LUT R23, R0, 0x34, R41, 0xfe, !PT ;  /* 0x0000003400177812 */ /* 0x000fe200078efe29 */
[----:B------:R3:W-:Y:S01]  /*1d8d0*/  @P4 STG.E.U16 desc[UR24][R18.64], R11 ;  /* 0x0000000b12004986 */ /* 0x0007e2000c101518 */
[-C--:B--2---:R-:W-:Y:S02]  /*1d8e0*/  LEA R8, P1, R2, R21.reuse, 0x1 ;  /* 0x0000001502087211 */ /* 0x084fe400078208ff */
[----:B------:R-:W-:Y:S01]  /*1d8f0*/  LEA R10, P5, R22, R21, 0x1 ;  /* 0x00000015160a7211 */ /* 0x000fe200078a08ff */
[----:B0-----:R-:W-:Y:S01]  /*1d900*/  IMAD R17, R32, UR5, RZ ;  /* 0x0000000520117c24 */ /* 0x001fe2000f8e02ff */
[----:B------:R-:W-:Y:S01]  /*1d910*/  LEA.HI.X.SX32 R9, R2, R20, 0x1, P1 ;  /* 0x0000001402097211 */ /* 0x000fe200008f0eff */
[----:B------:R-:W-:Y:S01]  /*1d920*/  IMAD R2, R23, UR5, RZ ;  /* 0x0000000517027c24 */ /* 0x000fe2000f8e02ff */
[----:B------:R-:W-:-:S02]  /*1d930*/  ISETP.LT.AND P4, PT, R32, UR15, !P0 ;  /* 0x0000000f20007c0c */ /* 0x000fc4000c781270 */
[----:B------:R-:W-:Y:S01]  /*1d940*/  ISETP.LT.AND P1, PT, R23, UR15, !P0 ;  /* 0x0000000f17007c0c */ /* 0x000fe2000c721270 */
[----:B------:R0:W-:Y:S01]  /*1d950*/  @P2 STG.E.U16 desc[UR24][R8.64], R34 ;  /* 0x0000002208002986 */ /* 0x0001e2000c101518 */
[CC--:B------:R-:W-:Y:S02]  /*1d960*/  LEA R16, P6, R17.reuse, R21.reuse, 0x1 ;  /* 0x0000001511107211 */ /* 0x0c0fe400078c08ff */
[-C--:B---3--:R-:W-:Y:S02]  /*1d970*/  LEA.HI.X.SX32 R11, R22, R20.reuse, 0x1, P5 ;  /* 0x00000014160b7211 */ /* 0x088fe400028f0eff */
[----:B------:R-:W-:Y:S02]  /*1d980*/  LEA R18, P2, R2, R21, 0x1 ;  /* 0x0000001502127211 */ /* 0x000fe400078408ff */
[----:B------:R-:W-:Y:S01]  /*1d990*/  LOP3.LUT R22, R0, 0x36, R41, 0xfe, !PT ;  /* 0x0000003600167812 */ /* 0x000fe200078efe29 */
[----:B-1----:R1:W-:Y:S01]  /*1d9a0*/  @P3 STG.E.U16 desc[UR24][R10.64], R12 ;  /* 0x0000000c0a003986 */ /* 0x0023e2000c101518 */
[----:B------:R-:W-:-:S02]  /*1d9b0*/  LEA.HI.X.SX32 R17, R17, R20, 0x1, P6 ;  /* 0x0000001411117211 */ /* 0x000fc400030f0eff */
[----:B------:R-:W-:Y:S02]  /*1d9c0*/  PRMT R32, R12, 0x7632, R32 ;  /* 0x000076320c207816 */ /* 0x000fe40000000020 */
[----:B------:R-:W-:Y:S01]  /*1d9d0*/  LEA.HI.X.SX32 R19, R2, R20, 0x1, P2 ;  /* 0x0000001402137211 */ /* 0x000fe200010f0eff */
[C---:B------:R-:W-:Y:S01]  /*1d9e0*/  IMAD R2, R22.reuse, UR5, RZ ;  /* 0x0000000516027c24 */ /* 0x040fe2000f8e02ff */
[----:B------:R-:W-:Y:S01]  /*1d9f0*/  ISETP.LT.AND P2, PT, R22, UR15, !P0 ;  /* 0x0000000f16007c0c */ /* 0x000fe2000c741270 */
[----:B------:R2:W-:Y:S01]  /*1da00*/  @P4 STG.E.U16 desc[UR24][R16.64], R32 ;  /* 0x0000002010004986 */ /* 0x0005e2000c101518 */
[C-C-:B0-----:R-:W-:Y:S02]  /*1da10*/  LOP3.LUT R9, R0.reuse, 0x38, R41.reuse, 0xfe, !PT ;  /* 0x0000003800097812 */ /* 0x141fe400078efe29 */
[----:B------:R-:W-:Y:S01]  /*1da20*/  LOP3.LUT R23, R0, 0x3a, R41, 0xfe, !PT ;  /* 0x0000003a00177812 */ /* 0x000fe200078efe29 */
[----:B------:R0:W-:Y:S01]  /*1da30*/  @P1 STG.E.U16 desc[UR24][R18.64], R13 ;  /* 0x0000000d12001986 */ /* 0x0001e2000c101518 */
[----:B------:R-:W-:Y:S01]  /*1da40*/  LEA R8, P4, R2, R21, 0x1 ;  /* 0x0000001502087211 */ /* 0x000fe200078808ff */
[C---:B-1----:R-:W-:Y:S01]  /*1da50*/  IMAD R11, R9.reuse, UR5, RZ ;  /* 0x00000005090b7c24 */ /* 0x042fe2000f8e02ff */
[----:B------:R-:W-:-:S02]  /*1da60*/  ISETP.LT.AND P3, PT, R9, UR15, !P0 ;  /* 0x0000000f09007c0c */ /* 0x000fc4000c761270 */
[----:B------:R-:W-:Y:S01]  /*1da70*/  LEA.HI.X.SX32 R9, R2, R20, 0x1, P4 ;  /* 0x0000001402097211 */ /* 0x000fe200020f0eff */
[C---:B------:R-:W-:Y:S01]  /*1da80*/  IMAD R2, R23.reuse, UR5, RZ ;  /* 0x0000000517027c24 */ /* 0x040fe2000f8e02ff */
[----:B------:R-:W-:Y:S02]  /*1da90*/  LOP3.LUT R22, R0, 0x3c, R41, 0xfe, !PT ;  /* 0x0000003c00167812 */ /* 0x000fe400078efe29 */
[----:B------:R-:W-:Y:S02]  /*1daa0*/  ISETP.LT.AND P1, PT, R23, UR15, !P0 ;  /* 0x0000000f17007c0c */ /* 0x000fe4000c721270 */
[C---:B------:R-:W-:Y:S01]  /*1dab0*/  ISETP.LT.AND P4, PT, R22.reuse, UR15, !P0 ;  /* 0x0000000f16007c0c */ /* 0x040fe2000c781270 */
[----:B--2---:R-:W-:Y:S01]  /*1dac0*/  IMAD R17, R22, UR5, RZ ;  /* 0x0000000516117c24 */ /* 0x004fe2000f8e02ff */
[----:B0-----:R-:W-:Y:S02]  /*1dad0*/  PRMT R19, R13, 0x7632, R19 ;  /* 0x000076320d137816 */ /* 0x001fe40000000013 */
[----:B------:R-:W-:-:S02]  /*1dae0*/  LEA R10, P5, R11, R21, 0x1 ;  /* 0x000000150b0a7211 */ /* 0x000fc400078a08ff */
[-C--:B------:R-:W-:Y:S01]  /*1daf0*/  LEA R16, P6, R17, R21.reuse, 0x1 ;  /* 0x0000001511107211 */ /* 0x080fe200078c08ff */
[----:B------:R0:W-:Y:S01]  /*1db00*/  @P2 STG.E.U16 desc[UR24][R8.64], R19 ;  /* 0x0000001308002986 */ /* 0x0001e2000c101518 */
[C---:B------:R-:W-:Y:S02]  /*1db10*/  LEA R12, P2, R2.reuse, R21, 0x1 ;  /* 0x00000015020c7211 */ /* 0x040fe400078408ff */
[-C--:B------:R-:W-:Y:S02]  /*1db20*/  LEA.HI.X.SX32 R11, R11, R20.reuse, 0x1, P5 ;  /* 0x000000140b0b7211 */ /* 0x080fe400028f0eff */
[----:B------:R-:W-:Y:S02]  /*1db30*/  LEA.HI.X.SX32 R13, R2, R20, 0x1, P2 ;  /* 0x00000014020d7211 */ /* 0x000fe400010f0eff */
[----:B------:R-:W-:Y:S01]  /*1db40*/  LOP3.LUT R2, R0, 0x3e, R41, 0xfe, !PT ;  /* 0x0000003e00027812 */ /* 0x000fe200078efe29 */
[----:B------:R1:W-:Y:S01]  /*1db50*/  @P3 STG.E.U16 desc[UR24][R10.64], R14 ;  /* 0x0000000e0a003986 */ /* 0x0003e2000c101518 */
[----:B------:R-:W-:-:S02]  /*1db60*/  PRMT R22, R14, 0x7632, R22 ;  /* 0x000076320e167816 */ /* 0x000fc40000000016 */
[C---:B------:R-:W-:Y:S01]  /*1db70*/  ISETP.LT.AND P2, PT, R2.reuse, UR15, !P0 ;  /* 0x0000000f02007c0c */ /* 0x040fe2000c741270 */
[----:B------:R-:W-:Y:S01]  /*1db80*/  IMAD R2, R2, UR5, RZ ;  /* 0x0000000502027c24 */ /* 0x000fe2000f8e02ff */
[----:B------:R-:W-:Y:S01]  /*1db90*/  LEA.HI.X.SX32 R17, R17, R20, 0x1, P6 ;  /* 0x0000001411117211 */ /* 0x000fe200030f0eff */
[----:B------:R2:W-:Y:S01]  /*1dba0*/  @P1 STG.E.U16 desc[UR24][R12.64], R22 ;  /* 0x000000160c001986 */ /* 0x0005e2000c101518 */
[C-C-:B0-----:R-:W-:Y:S02]  /*1dbb0*/  LOP3.LUT R9, R0.reuse, 0x42, R41.reuse, 0xfe, !PT ;  /* 0x0000004200097812 */ /* 0x141fe400078efe29 */
[--C-:B------:R-:W-:Y:S01]  /*1dbc0*/  LOP3.LUT R18, R0, 0x40, R41.reuse, 0xfe, !PT ;  /* 0x0000004000127812 */ /* 0x100fe200078efe29 */
[----:B------:R0:W-:Y:S01]  /*1dbd0*/  @P4 STG.E.U16 desc[UR24][R16.64], R15 ;  /* 0x0000000f10004986 */ /* 0x0001e2000c101518 */
[----:B------:R-:W-:Y:S02]  /*1dbe0*/  LEA R8, P1, R2, R21, 0x1 ;  /* 0x0000001502087211 */ /* 0x000fe400078208ff */
[----:B-1----:R-:W-:-:S02]  /*1dbf0*/  LOP3.LUT R11, R0, 0x44, R41, 0xfe, !PT ;  /* 0x00000044000b7812 */ /* 0x002fc400078efe29 */
[C---:B------:R-:W-:Y:S01]  /*1dc00*/  ISETP.LT.AND P3, PT, R18.reuse, UR15, !P0 ;  /* 0x0000000f12007c0c */ /* 0x040fe2000c761270 */
[----:B------:R-:W-:Y:S01]  /*1dc10*/  IMAD R18, R18, UR5, RZ ;  /* 0x0000000512127c24 */ /* 0x000fe2000f8e02ff */
[C---:B------:R-:W-:Y:S01]  /*1dc20*/  ISETP.LT.AND P4, PT, R9.reuse, UR15, !P0 ;  /* 0x0000000f09007c0c */ /* 0x040fe2000c781270 */
[----:B--2---:R-:W-:Y:S01]  /*1dc30*/  IMAD R13, R9, UR5, RZ ;  /* 0x00000005090d7c24 */ /* 0x004fe2000f8e02ff */
[----:B------:R-:W-:Y:S02]  /*1dc40*/  PRMT R23, R15, 0x7632, R23 ;  /* 0x000076320f177816 */ /* 0x000fe40000000017 */
[----:B------:R-:W-:Y:S01]  /*1dc50*/  LEA.HI.X.SX32 R9, R2, R20, 0x1, P1 ;  /* 0x0000001402097211 */ /* 0x000fe200008f0eff */
[----:B------:R-:W-:Y:S01]  /*1dc60*/  IMAD R2, R11, UR5, RZ ;  /* 0x000000050b027c24 */ /* 0x000fe2000f8e02ff */
[-C--:B------:R-:W-:Y:S02]  /*1dc70*/  LEA R10, P5, R18, R21.reuse, 0x1 ;  /* 0x00000015120a7211 */ /* 0x080fe400078a08ff */
[-C--:B------:R-:W-:Y:S01]  /*1dc80*/  LEA R12, P6, R13, R21.reuse, 0x1 ;  /* 0x000000150d0c7211 */ /* 0x080fe200078c08ff */
[----:B------:R1:W-:Y:S01]  /*1dc90*/  @P2 STG.E.U16 desc[UR24][R8.64], R23 ;  /* 0x0000001708002986 */ /* 0x0003e2000c101518 */
[----:B------:R-:W-:-:S02]  /*1dca0*/  LEA R14, P2, R2, R21, 0x1 ;  /* 0x00000015020e7211 */ /* 0x000fc400078408ff */
[--C-:B0-----:R-:W-:Y:S02]  /*1dcb0*/  LOP3.LUT R16, R0, 0x46, R41.reuse, 0xfe, !PT ;  /* 0x0000004600107812 */ /* 0x101fe400078efe29 */
[----:B------:R-:W-:Y:S02]  /*1dcc0*/  ISETP.LT.AND P1, PT, R11, UR15, !P0 ;  /* 0x0000000f0b007c0c */ /* 0x000fe4000c721270 */
[-C--:B------:R-:W-:Y:S02]  /*1dcd0*/  LEA.HI.X.SX32 R11, R18, R20.reuse, 0x1, P5 ;  /* 0x00000014120b7211 */ /* 0x080fe400028f0eff */
[-C--:B------:R-:W-:Y:S02]  /*1dce0*/  LEA.HI.X.SX32 R13, R13, R20.reuse, 0x1, P6 ;  /* 0x000000140d0d7211 */ /* 0x080fe400030f0eff */
[----:B------:R-:W-:Y:S01]  /*1dcf0*/  PRMT R18, R24, 0x7632, R18 ;  /* 0x0000763218127816 */ /* 0x000fe20000000012 */
[----:B------:R0:W-:Y:S01]  /*1dd00*/  @P3 STG.E.U16 desc[UR24][R10.64], R24 ;  /* 0x000000180a003986 */ /* 0x0001e2000c101518 */
[----:B------:R-:W-:Y:S01]  /*1dd10*/  LEA.HI.X.SX32 R15, R2, R20, 0x1, P2 ;  /* 0x00000014020f7211 */ /* 0x000fe200010f0eff */
[C---:B------:R-:W-:Y:S01]  /*1dd20*/  IMAD R2, R16.reuse, UR5, RZ ;  /* 0x0000000510027c24 */ /* 0x040fe2000f8e02ff */
[----:B------:R-:W-:Y:S01]  /*1dd30*/  ISETP.LT.AND P2, PT, R16, UR15, !P0 ;  /* 0x0000000f10007c0c */ /* 0x000fe2000c741270 */
[----:B------:R2:W-:Y:S01]  /*1dd40*/  @P4 STG.E.U16 desc[UR24][R12.64], R18 ;  /* 0x000000120c004986 */ /* 0x0005e2000c101518 */
[----:B-1----:R-:W-:-:S02]  /*1dd50*/  LOP3.LUT R9, R0, 0x48, R41, 0xfe, !PT ;  /* 0x0000004800097812 */ /* 0x002fc400078efe29 */
        /* <DEDUP_REMOVED lines=8> */
[----:B--2---:R-:W-:-:S02]  /*1dde0*/  PRMT R13, R25, 0x7632, R13 ;  /* 0x00007632190d7816 */ /* 0x004fc4000000000d */
[----:B------:R-:W-:Y:S01]  /*1ddf0*/  ISETP.LT.AND P1, PT, R17, UR15, !P0 ;  /* 0x0000000f11007c0c */ /* 0x000fe2000c721270 */
[C---:B-1----:R-:W-:Y:S01]  /*1de00*/  IMAD R15, R16.reuse, UR5, RZ ;  /* 0x00000005100f7c24 */ /* 0x042fe2000f8e02ff */
        /* <DEDUP_REMOVED lines=32> */
[----:B------:R1:W-:Y:S01]  /*1e010*/  @P3 STG.E.U16 desc[UR24][R10.64], R28 ;  /* 0x0000001c0a003986 */ /* 0x0003e2000c101518 */
        /* <DEDUP_REMOVED lines=10> */
[C---:B------:R-:W-:Y:S01]  /*1e0c0*/  LEA R8, P4, R2.reuse, R21, 0x1 ;  /* 0x0000001502087211 */ /* 0x040fe200078808ff */
[C---:B-1----:R-:W-:Y:S01]  /*1e0d0*/  IMAD R11, R9.reuse, UR5, RZ ;  /* 0x00000005090b7c24 */ /* 0x042fe2000f8e02ff */
[----:B------:R-:W-:Y:S02]  /*1e0e0*/  ISETP.LT.AND P3, PT, R9, UR15, !P0 ;  /* 0x0000000f09007c0c */ /* 0x000fe4000c761270 */
[----:B------:R-:W-:Y:S01]  /*1e0f0*/  LEA.HI.X.SX32 R9, R2, R20, 0x1, P4 ;  /* 0x0000001402097211 */ /* 0x000fe200020f0eff */
[----:B------:R-:W-:Y:S01]  /*1e100*/  IMAD R2, R17, UR5, RZ ;  /* 0x0000000511027c24 */ /* 0x000fe2000f8e02ff */
[----:B------:R-:W-:Y:S02]  /*1e110*/  LOP3.LUT R16, R0, 0x5c, R41, 0xfe, !PT ;  /* 0x0000005c00107812 */ /* 0x000fe400078efe29 */
[----:B--2---:R-:W-:-:S02]  /*1e120*/  PRMT R13, R29, 0x7632, R13 ;  /* 0x000076321d0d7816 */ /* 0x004fc4000000000d */
[----:B------:R-:W-:Y:S01]  /*1e130*/  ISETP.LT.AND P1, PT, R17, UR15, !P0 ;  /* 0x0000000f11007c0c */ /* 0x000fe2000c721270 */
[C---:B0-----:R-:W-:Y:S01]  /*1e140*/  IMAD R15, R16.reuse, UR5, RZ ;  /* 0x00000005100f7c24 */ /* 0x041fe2000f8e02ff */
        /* <DEDUP_REMOVED lines=32> */
[----:B------:R-:W-:Y:S01]  /*1e350*/  @P3 STG.E.U16 desc[UR24][R10.64], R4 ;  /* 0x000000040a003986 */ /* 0x000fe2000c101518 */
        /* <DEDUP_REMOVED lines=11> */
[----:B------:R-:W-:Y:S02]  /*1e410*/  LOP3.LUT R18, R0, 0x68, R41, 0xfe, !PT ;  /* 0x0000006800127812 */ /* 0x000fe400078efe29 */
[C---:B------:R-:W-:Y:S02]  /*1e420*/  ISETP.LT.AND P1, PT, R9.reuse, UR15, !P0 ;  /* 0x0000000f09007c0c */ /* 0x040fe4000c721270 */
[----:B------:R-:W-:Y:S01]  /*1e430*/  ISETP.LT.AND P3, PT, R18, UR15, !P0 ;  /* 0x0000000f12007c0c */ /* 0x000fe2000c761270 */
[----:B-1----:R-:W-:Y:S01]  /*1e440*/  IMAD R13, R9, UR5, RZ ;  /* 0x00000005090d7c24 */ /* 0x002fe2000f8e02ff */
[----:B------:R-:W-:Y:S01]  /*1e450*/  LEA.HI.X.SX32 R17, R2, R20, 0x1, P4 ;  /* 0x0000001402117211 */ /* 0x000fe200020f0eff */
[C---:B------:R-:W-:Y:S01]  /*1e460*/  IMAD R2, R8.reuse, UR5, RZ ;  /* 0x0000000508027c24 */ /* 0x040fe2000f8e02ff */
[----:B------:R-:W-:Y:S01]  /*1e470*/  ISETP.LT.AND P4, PT, R8, UR15, !P0 ;  /* 0x0000000f08007c0c */ /* 0x000fe2000c781270 */
[----:B------:R-:W-:Y:S01]  /*1e480*/  IMAD R18, R18, UR5, RZ ;  /* 0x0000000512127c24 */ /* 0x000fe2000f8e02ff */
[----:B------:R1:W2:Y:S01]  /*1e490*/  LDS.128 R8, [R3+0x800] ;  /* 0x0008000003087984 */ /* 0x0002a20000000c00 */
[----:B0-----:R-:W-:-:S02]  /*1e4a0*/  PRMT R15, R5, 0x7632, R15 ;  /* 0x00007632050f7816 */ /* 0x001fc4000000000f */
[-C--:B------:R-:W-:Y:S02]  /*1e4b0*/  LEA R14, P6, R2, R21.reuse, 0x1 ;  /* 0x00000015020e7211 */ /* 0x080fe400078c08ff */
[CC--:B------:R-:W-:Y:S01]  /*1e4c0*/  LEA R4, P5, R18.reuse, R21.reuse, 0x1 ;  /* 0x0000001512047211 */ /* 0x0c0fe200078a08ff */
[----:B------:R0:W-:Y:S01]  /*1e4d0*/  @P2 STG.E.U16 desc[UR24][R16.64], R15 ;  /* 0x0000000f10002986 */ /* 0x0001e2000c101518 */
[C---:B------:R-:W-:Y:S02]  /*1e4e0*/  LEA R12, P2, R13.reuse, R21, 0x1 ;  /* 0x000000150d0c7211 */ /* 0x040fe400078408ff */
[-C--:B------:R-:W-:Y:S02]  /*1e4f0*/  LEA.HI.X.SX32 R5, R18, R20.reuse, 0x1, P5 ;  /* 0x0000001412057211 */ /* 0x080fe400028f0eff */
[----:B------:R-:W-:Y:S02]  /*1e500*/  LEA.HI.X.SX32 R13, R13, R20, 0x1, P2 ;  /* 0x000000140d0d7211 */ /* 0x000fe400010f0eff */
[C-C-:B-1----:R-:W-:Y:S01]  /*1e510*/  LOP3.LUT R3, R0.reuse, 0x6e, R41.reuse, 0xfe, !PT ;  /* 0x0000006e00037812 */ /* 0x142fe200078efe29 */
[----:B------:R1:W-:Y:S01]  /*1e520*/  @P3 STG.E.U16 desc[UR24][R4.64], R6 ;  /* 0x0000000604003986 */ /* 0x0003e2000c101518 */
[----:B------:R-:W-:-:S02]  /*1e530*/  LOP3.LUT R18, R0, 0x7e, R41, 0xfe, !PT ;  /* 0x0000007e00127812 */ /* 0x000fc400078efe29 */
[----:B------:R-:W-:Y:S02]  /*1e540*/  LOP3.LUT R19, R0, 0x7c, R41, 0xfe, !PT ;  /* 0x0000007c00137812 */ /* 0x000fe400078efe29 */
[----:B0-----:R-:W-:Y:S02]  /*1e550*/  PRMT R17, R6, 0x7632, R17 ;  /* 0x0000763206117816 */ /* 0x001fe40000000011 */
[-C--:B------:R-:W-:Y:S02]  /*1e560*/  LEA.HI.X.SX32 R15, R2, R20.reuse, 0x1, P6 ;  /* 0x00000014020f7211 */ /* 0x080fe400030f0eff */
[C-C-:B------:R-:W-:Y:S01]  /*1e570*/  LOP3.LUT R16, R0.reuse, 0x70, R41.reuse, 0xfe, !PT ;  /* 0x0000007000107812 */ /* 0x140fe200078efe29 */
[----:B------:R0:W-:Y:S01]  /*1e580*/  @P1 STG.E.U16 desc[UR24][R12.64], R17 ;  /* 0x000000110c001986 */ /* 0x0001e2000c101518 */
[--C-:B------:R-:W-:Y:S02]  /*1e590*/  LOP3.LUT R2, R0, 0x72, R41.reuse, 0xfe, !PT ;  /* 0x0000007200027812 */ /* 0x100fe400078efe29 */
[----:B------:R-:W-:Y:S01]  /*1e5a0*/  ISETP.LT.AND P5, PT, R16, UR15, !P0 ;  /* 0x0000000f10007c0c */ /* 0x000fe2000c7a1270 */
[----:B------:R3:W-:Y:S01]  /*1e5b0*/  @P4 STG.E.U16 desc[UR24][R14.64], R7 ;  /* 0x000000070e004986 */ /* 0x0007e2000c101518 */
[C---:B------:R-:W-:Y:S01]  /*1e5c0*/  ISETP.LT.AND P4, PT, R3.reuse, UR15, !P0 ;  /* 0x0000000f03007c0c */ /* 0x040fe2000c781270 */
[----:B------:R-:W-:Y:S01]  /*1e5d0*/  IMAD R3, R3, UR5, RZ ;  /* 0x0000000503037c24 */ /* 0x000fe2000f8e02ff */
[----:B------:R-:W-:Y:S01]  /*1e5e0*/  ISETP.LT.AND P6, PT, R2, UR15, !P0 ;  /* 0x0000000f02007c0c */ /* 0x000fe2000c7c1270 */
[----:B-1----:R-:W-:Y:S01]  /*1e5f0*/  IMAD R5, R16, UR5, RZ ;  /* 0x0000000510057c24 */ /* 0x002fe2000f8e02ff */
[----:B------:R-:W-:Y:S01]  /*1e600*/  LOP3.LUT R22, R0, 0x7a, R41, 0xfe, !PT ;  /* 0x0000007a00167812 */ /* 0x000fe200078efe29 */
[----:B0-----:R-:W-:Y:S01]  /*1e610*/  IMAD R12, R2, UR5, RZ ;  /* 0x00000005020c7c24 */ /* 0x001fe2000f8e02ff */
[-C--:B------:R-:W-:Y:S01]  /*1e620*/  LEA R2, P1, R3, R21.reuse, 0x1 ;  /* 0x0000001503027211 */ /* 0x080fe200078208ff */
[----:B------:R-:W-:Y:S01]  /*1e630*/  IMAD R17, R19, UR5, RZ ;  /* 0x0000000513117c24 */ /* 0x000fe2000f8e02ff */
[----:B------:R-:W-:Y:S01]  /*1e640*/  LEA R4, P2, R5, R21, 0x1 ;  /* 0x0000001505047211 */ /* 0x000fe200078408ff */
[----:B------:R-:W-:Y:S01]  /*1e650*/  IMAD R16, R22, UR5, RZ ;  /* 0x0000000516107c24 */ /* 0x000fe2000f8e02ff */
[----:B------:R-:W-:-:S02]  /*1e660*/  LEA.HI.X.SX32 R3, R3, R20, 0x1, P1 ;  /* 0x0000001403037211 */ /* 0x000fc400008f0eff */
[----:B---3--:R-:W-:Y:S02]  /*1e670*/  PRMT R14, R7, 0x7632, R14 ;  /* 0x00007632070e7816 */ /* 0x008fe4000000000e */
[C-C-:B------:R-:W-:Y:S02]  /*1e680*/  LOP3.LUT R13, R0.reuse, 0x76, R41.reuse, 0xfe, !PT ;  /* 0x00000076000d7812 */ /* 0x140fe400078efe29 */
[----:B------:R-:W-:Y:S01]  /*1e690*/  LEA.HI.X.SX32 R5, R5, R20, 0x1, P2 ;  /* 0x0000001405057211 */ /* 0x000fe200010f0eff */
[----:B------:R-:W-:Y:S01]  /*1e6a0*/  @P4 STG.E.U16 desc[UR24][R2.64], R14 ;  /* 0x0000000e02004986 */ /* 0x000fe2000c101518 */
[--C-:B------:R-:W-:Y:S02]  /*1e6b0*/  LOP3.LUT R15, R0, 0x78, R41.reuse, 0xfe, !PT ;  /* 0x00000078000f7812 */ /* 0x100fe400078efe29 */
[----:B------:R-:W-:Y:S01]  /*1e6c0*/  LEA R6, P3, R12, R21, 0x1 ;  /* 0x000000150c067211 */ /* 0x000fe200078608ff */
[----:B--2---:R0:W-:Y:S01]  /*1e6d0*/  @P5 STG.E.U16 desc[UR24][R4.64], R8 ;  /* 0x0000000804005986 */ /* 0x0041e2000c101518 */
[----:B------:R-:W-:-:S02]  /*1e6e0*/  LOP3.LUT R0, R0, 0x74, R41, 0xfe, !PT ;  /* 0x0000007400007812 */ /* 0x000fc400078efe29 */
[C---:B------:R-:W-:Y:S01]  /*1e6f0*/  ISETP.LT.AND P4, PT, R13.reuse, UR15, !P0 ;  /* 0x0000000f0d007c0c */ /* 0x040fe2000c781270 */
[----:B------:R-:W-:Y:S01]  /*1e700*/  IMAD R13, R13, UR5, RZ ;  /* 0x000000050d0d7c24 */ /* 0x000fe2000f8e02ff */
[-C--:B------:R-:W-:Y:S02]  /*1e710*/  LEA.HI.X.SX32 R7, R12, R20.reuse, 0x1, P3 ;  /* 0x000000140c077211 */ /* 0x080fe400018f0eff */
[----:B------:R-:W-:Y:S02]  /*1e720*/  PRMT R12, R8, 0x7632, R12 ;  /* 0x00007632080c7816 */ /* 0x000fe4000000000c */
[C---:B------:R-:W-:Y:S01]  /*1e730*/  ISETP.LT.AND P5, PT, R0.reuse, UR15, !P0 ;  /* 0x0000000f00007c0c */ /* 0x040fe2000c7a1270 */
[----:B------:R-:W-:Y:S01]  /*1e740*/  IMAD R0, R0, UR5, RZ ;  /* 0x0000000500007c24 */ /* 0x000fe2000f8e02ff */
[C---:B------:R-:W-:Y:S01]  /*1e750*/  ISETP.LT.AND P3, PT, R15.reuse, UR15, !P0 ;  /* 0x0000000f0f007c0c */ /* 0x040fe2000c761270 */
[----:B------:R-:W-:Y:S01]  /*1e760*/  IMAD R15, R15, UR5, RZ ;  /* 0x000000050f0f7c24 */ /* 0x000fe2000f8e02ff */
[CC--:B0-----:R-:W-:Y:S01]  /*1e770*/  LEA R4, P1, R13.reuse, R21.reuse, 0x1 ;  /* 0x000000150d047211 */ /* 0x0c1fe200078208ff */
[----:B------:R0:W-:Y:S01]  /*1e780*/  @P6 STG.E.U16 desc[UR24][R6.64], R12 ;  /* 0x0000000c06006986 */ /* 0x0001e2000c101518 */
[----:B------:R-:W-:Y:S01]  /*1e790*/  LEA R2, P6, R0, R21, 0x1 ;  /* 0x0000001500027211 */ /* 0x000fe200078c08ff */
[----:B------:R-:W-:Y:S01]  /*1e7a0*/  IMAD R8, R18, UR5, RZ ;  /* 0x0000000512087c24 */ /* 0x000fe2000f8e02ff */
[----:B------:R-:W-:-:S02]  /*1e7b0*/  LEA.HI.X.SX32 R5, R13, R20, 0x1, P1 ;  /* 0x000000140d057211 */ /* 0x000fc400008f0eff */
[-C--:B------:R-:W-:Y:S02]  /*1e7c0*/  LEA R14, P1, R17, R21.reuse, 0x1 ;  /* 0x00000015110e7211 */ /* 0x080fe400078208ff */
[-C--:B------:R-:W-:Y:S02]  /*1e7d0*/  LEA.HI.X.SX32 R3, R0, R20.reuse, 0x1, P6 ;  /* 0x0000001400037211 */ /* 0x080fe400030f0eff */
[----:B------:R-:W-:Y:S02]  /*1e7e0*/  PRMT R0, R9, 0x7632, R0 ;  /* 0x0000763209007816 */ /* 0x000fe40000000000 */
[CC--:B0-----:R-:W-:Y:S01]  /*1e7f0*/  LEA R6, P2, R15.reuse, R21.reuse, 0x1 ;  /* 0x000000150f067211 */ /* 0x0c1fe200078408ff */
[----:B------:R0:W-:Y:S01]  /*1e800*/  @P5 STG.E.U16 desc[UR24][R2.64], R9 ;  /* 0x0000000902005986 */ /* 0x0001e2000c101518 */
[----:B------:R-:W-:Y:S02]  /*1e810*/  LEA R12, P6, R16, R21, 0x1 ;  /* 0x00000015100c7211 */ /* 0x000fe400078c08ff */
[----:B------:R-:W-:Y:S01]  /*1e820*/  LEA.HI.X.SX32 R7, R15, R20, 0x1, P2 ;  /* 0x000000140f077211 */ /* 0x000fe200010f0eff */
[----:B------:R1:W-:Y:S01]  /*1e830*/  @P4 STG.E.U16 desc[UR24][R4.64], R0 ;  /* 0x0000000004004986 */ /* 0x0003e2000c101518 */
[----:B------:R-:W-:-:S02]  /*1e840*/  ISETP.LT.AND P2, PT, R22, UR15, !P0 ;  /* 0x0000000f16007c0c */ /* 0x000fc4000c741270 */
[-C--:B------:R-:W-:Y:S01]  /*1e850*/  LEA.HI.X.SX32 R15, R17, R20.reuse, 0x1, P1 ;  /* 0x00000014110f7211 */ /* 0x080fe200008f0eff */
[----:B------:R1:W-:Y:S01]  /*1e860*/  @P3 STG.E.U16 desc[UR24][R6.64], R10 ;  /* 0x0000000a06003986 */ /* 0x0003e2000c101518 */
[----:B------:R-:W-:Y:S02]  /*1e870*/  ISETP.LT.AND P1, PT, R19, UR15, !P0 ;  /* 0x0000000f13007c0c */ /* 0x000fe4000c721270 */
[----:B------:R-:W-:Y:S02]  /*1e880*/  ISETP.LT.AND P0, PT, R18, UR15, !P0 ;  /* 0x0000000f12007c0c */ /* 0x000fe4000c701270 */
[----:B------:R-:W-:Y:S02]  /*1e890*/  LEA.HI.X.SX32 R13, R16, R20, 0x1, P6 ;  /* 0x00000014100d7211 */ /* 0x000fe400030f0eff */
[----:B------:R-:W-:Y:S02]  /*1e8a0*/  LEA R16, P6, R8, R21, 0x1 ;  /* 0x0000001508107211 */ /* 0x000fe400078c08ff */
[----:B0-----:R-:W-:-:S02]  /*1e8b0*/  PRMT R3, R10, 0x7632, R3 ;  /* 0x000076320a037816 */ /* 0x001fc40000000003 */
[----:B------:R-:W-:Y:S02]  /*1e8c0*/  LEA.HI.X.SX32 R17, R8, R20, 0x1, P6 ;  /* 0x0000001408117211 */ /* 0x000fe400030f0eff */
[----:B------:R-:W-:Y:S01]  /*1e8d0*/  PRMT R8, R11, 0x7632, R8 ;  /* 0x000076320b087816 */ /* 0x000fe20000000008 */
[----:B------:R1:W-:Y:S04]  /*1e8e0*/  @P2 STG.E.U16 desc[UR24][R12.64], R3 ;  /* 0x000000030c002986 */ /* 0x0003e8000c101518 */
[----:B------:R1:W-:Y:S04]  /*1e8f0*/  @P1 STG.E.U16 desc[UR24][R14.64], R11 ;  /* 0x0000000b0e001986 */ /* 0x0003e8000c101518 */
[----:B------:R1:W-:Y:S01]  /*1e900*/  @P0 STG.E.U16 desc[UR24][R16.64], R8 ;  /* 0x0000000810000986 */ /* 0x0003e2000c101518 */
[----:B------:R-:W-:Y:S06]  /*1e910*/  BAR.SYNC.DEFER_BLOCKING 0x0 ;  /* 0x0000000000007b1d */ /* 0x000fec0000010000 */
[----:B------:R-:W-:Y:S05]  /*1e920*/  BRA.U UP0, `(.L_x_13) ;  /* 0x0000000100a07547 */ /* 0x000fea000b800000 */
[----:B------:R-:W0:Y:S01]  /*1e930*/  S2UR UR5, SR_CgaCtaId ;  /* 0x00000000000579c3 */ /* 0x000e220000008800 */
[----:B------:R-:W-:Y:S01]  /*1e940*/  NOP ;  /* 0x0000000000007918 */ /* 0x000fe20000000000 */
[----:B------:R-:W-:Y:S01]  /*1e950*/  UMOV UR4, 0x50 ;  /* 0x0000005000047882 */ /* 0x000fe20000000000 */
[----:B-1----:R-:W-:Y:S02]  /*1e960*/  IMAD.U32 R0, RZ, RZ, UR9 ;  /* 0x00000009ff007e24 */ /* 0x002fe4000f8e00ff */
[----:B------:R-:W-:Y:S02]  /*1e970*/  IMAD.MOV.U32 R3, RZ, RZ, 0xf ;  /* 0x0000000fff037424 */ /* 0x000fe400078e00ff */
[----:B------:R-:W-:Y:S01]  /*1e980*/  IMAD.MOV.U32 R7, RZ, RZ, 0x1 ;  /* 0x00000001ff077424 */ /* 0x000fe200078e00ff */
[----:B------:R-:W-:-:S04]  /*1e990*/  LOP3.LUT R0, R0, 0xffff, RZ, 0xc0, !PT ;  /* 0x0000ffff00007812 */ /* 0x000fc800078ec0ff */
[----:B------:R-:W-:-:S05]  /*1e9a0*/  SHF.R.U32.HI R0, RZ, 0x5, R0 ;  /* 0x00000005ff007819 */ /* 0x000fca0000011600 */
[----:B------:R-:W-:Y:S01]  /*1e9b0*/  VIADD R2, R0, 0x10 ;  /* 0x0000001000027836 */ /* 0x000fe20000000000 */
[----:B------:R-:W-:Y:S01]  /*1e9c0*/  SHF.L.U32 R0, R3, R0, RZ ;  /* 0x0000000003007219 */ /* 0x000fe200000006ff */
[----:B0-----:R-:W-:-:S03]  /*1e9d0*/  ULEA UR6, UR5, UR4, 0x18 ;  /* 0x0000000405067291 */ /* 0x001fc6000f8ec0ff */
[----:B------:R-:W-:-:S04]  /*1e9e0*/  SHF.L.U32 R3, R7, R2, RZ ;  /* 0x0000000207037219 */ /* 0x000fc800000006ff */
[----:B------:R-:W-:Y:S02]  /*1e9f0*/  LOP3.LUT R0, R3, R0, RZ, 0xfc, !PT ;  /* 0x0000000003007212 */ /* 0x000fe400078efcff */
[----:B------:R-:W0:Y:S02]  /*1ea00*/  LDS R5, [UR6] ;  /* 0x00000006ff057984 */ /* 0x000e240008000800 */
[C---:B------:R-:W-:Y:S02]  /*1ea10*/  LOP3.LUT R2, R0.reuse, 0xffff, RZ, 0xc0, !PT ;  /* 0x0000ffff00027812 */ /* 0x040fe400078ec0ff */
[----:B0-----:R-:W-:-:S04]  /*1ea20*/  LOP3.LUT R3, R0, 0xffff, R5, 0x80, !PT ;  /* 0x0000ffff00037812 */ /* 0x001fc800078e8005 */
[----:B------:R-:W-:-:S13]  /*1ea30*/  ISETP.NE.AND P0, PT, R3, R2, PT ;  /* 0x000000020300720c */ /* 0x000fda0003f05270 */
[----:B------:R-:W-:Y:S05]  /*1ea40*/  @P0 BRA `(.L_x_14) ;  /* 0x0000000000500947 */ /* 0x000fea0003800000 */
[----:B------:R-:W-:Y:S02]  /*1ea50*/  SHF.R.U32.HI R5, RZ, 0x10, R5 ;  /* 0x00000010ff057819 */ /* 0x000fe40000011605 */
[----:B------:R-:W-:-:S04]  /*1ea60*/  SHF.R.U32.HI R2, RZ, 0x10, R0 ;  /* 0x00000010ff027819 */ /* 0x000fc80000011600 */
[----:B------:R-:W-:-:S04]  /*1ea70*/  LOP3.LUT R5, R5, R2, RZ, 0xc0, !PT ;  /* 0x0000000205057212 */ /* 0x000fc800078ec0ff */
[----:B------:R-:W-:-:S13]  /*1ea80*/  ISETP.NE.AND P0, PT, R5, R2, PT ;  /* 0x000000020500720c */ /* 0x000fda0003f05270 */
[----:B------:R-:W-:Y:S05]  /*1ea90*/  @P0 BRA `(.L_x_15) ;  /* 0x0000000000300947 */ /* 0x000fea0003800000 */
[----:B------:R-:W-:Y:S01]  /*1eaa0*/  R2UR UR4, R0 ;  /* 0x00000000000472ca */ /* 0x000fe200000e0000 */
[----:B------:R-:W-:Y:S01]  /*1eab0*/  VOTEU.ANY UR5, UPT, PT ;  /* 0x0000000000057886 */ /* 0x000fe200038e0100 */
[----:B------:R-:W0:Y:S01]  /*1eac0*/  S2R R0, SR_LANEID ;  /* 0x0000000000007919 */ /* 0x000e220000000000 */
[----:B------:R-:W-:-:S10]  /*1ead0*/  UFLO.U32 UR5, UR5 ;  /* 0x00000005000572bd */ /* 0x000fd400080e0000 */
[----:B------:R-:W-:-:S06]  /*1eae0*/  ULOP3.LUT UR4, URZ, UR4, URZ, 0x33, !UPT ;  /* 0x00000004ff047292 */ /* 0x000fcc000f8e33ff */
[----:B------:R-:W-:-:S04]  /*1eaf0*/  IMAD.U32 R2, RZ, RZ, UR4 ;  /* 0x00000004ff027e24 */ /* 0x000fc8000f8e00ff */
[----:B------:R-:W1:Y:S02]  /*1eb00*/  REDUX UR7, R2 ;  /* 0x00000000020773c4 */ /* 0x000e640000000000 */
[----:B------:R2:W-:Y:S01]  /*1eb10*/  UTCATOMSWS.AND URZ, UR4 ;  /* 0x0000000400ff79e3 */ /* 0x0005e20008000000 */
[----:B0-----:R-:W-:Y:S01]  /*1eb20*/  ISETP.EQ.U32.AND P0, PT, R0, UR5, PT ;  /* 0x0000000500007c0c */ /* 0x001fe2000bf02070 */
[----:B-1----:R-:W-:-:S12]  /*1eb30*/  IMAD.U32 R0, RZ, RZ, UR7 ;  /* 0x00000007ff007e24 */ /* 0x002fd8000f8e00ff */
[----:B------:R2:W-:Y:S01]  /*1eb40*/  @P0 ATOMS.AND RZ, [UR6], R0 ;  /* 0x00000000ffff098c */ /* 0x0005e2000a800006 */
[----:B------:R-:W-:Y:S05]  /*1eb50*/  BRA `(.L_x_13) ;  /* 0x0000000000147947 */ /* 0x000fea0003800000 */
.L_x_15:
[----:B------:R-:W-:-:S07]  /*1eb60*/  MOV R2, 0x1eb80 ;  /* 0x0001eb8000027802 */ /* 0x000fce0000000f00 */
[----:B------:R-:W-:Y:S05]  /*1eb70*/  CALL.REL.NOINC `($__internal_0_$__cuda_sm10x_tcgen05_guardrail_trap_col_being_dealloced_not_returned_by_alloc) ;  /* 0x00000000002c7944 */ /* 0x000fea0003c00000 */
[----:B------:R-:W-:Y:S05]  /*1eb80*/  BRA `(.L_x_13) ;  /* 0x0000000000087947 */ /* 0x000fea0003800000 */
.L_x_14:
[----:B------:R-:W-:-:S07]  /*1eb90*/  MOV R2, 0x1ebb0 ;  /* 0x0001ebb000027802 */ /* 0x000fce0000000f00 */
[----:B------:R-:W-:Y:S05]  /*1eba0*/  CALL.REL.NOINC `($__internal_2_$__cuda_sm10x_tcgen05_guardrail_trap_unallocated_columns_being_dealloced) ;  /* 0x0000000000387944 */ /* 0x000fea0003c00000 */
.L_x_13:
[----:B------:R-:W-:Y:S01]  /*1ebb0*/  NOP ;  /* 0x0000000000007918 */ /* 0x000fe20000000000 */
[----:B--2---:R-:W-:Y:S05]  /*1ebc0*/  EXIT ;  /* 0x000000000000794d */ /* 0x004fea0003800000 */
.L_x_8:
[----:B------:R-:W0:Y:S02]  /*1ebd0*/  SYNCS.PHASECHK.TRANS64.TRYWAIT P4, [UR11], R4 ;  /* 0x00000004ff0075a7 */ /* 0x000e24000808110b */
[----:B0-----:R-:W-:Y:S05]  /*1ebe0*/  @!P4 BRA `(.L_x_8) ;  /* 0xfffffffc00f8c947 */ /* 0x001fea000383ffff */
[----:B------:R-:W-:Y:S05]  /*1ebf0*/  BRA `(.L_x_16) ;  /* 0xffffff7000d47947 */ /* 0x000fea000383ffff */
.L_x_12:
[----:B------:R-:W1:Y:S02]  /*1ec00*/  SYNCS.PHASECHK.TRANS64.TRYWAIT P0, [UR11], R2 ;  /* 0x00000002ff0075a7 */ /* 0x000e64000800110b */
[----:B-1----:R-:W-:Y:S05]  /*1ec10*/  @!P0 BRA `(.L_x_12) ;  /* 0xfffffffc00f88947 */ /* 0x002fea000383ffff */
[----:B------:R-:W-:Y:S05]  /*1ec20*/  BRA `(.L_x_11) ;  /* 0xffffffdc00687947 */ /* 0x000fea000383ffff */
        .weak           $__internal_0_$__cuda_sm10x_tcgen05_guardrail_trap_col_being_dealloced_not_returned_by_alloc
        .type           $__internal_0_$__cuda_sm10x_tcgen05_guardrail_trap_col_being_dealloced_not_returned_by_alloc,@function
        .size           $__internal_0_$__cuda_sm10x_tcgen05_guardrail_trap_col_being_dealloced_not_returned_by_alloc,($__internal_1_$__cuda_sm10x_tcgen05_guardrail_trap_phase_invalid_during_alloc - $__internal_0_$__cuda_sm10x_tcgen05_guardrail_trap_col_being_dealloced_not_returned_by_alloc)
$__internal_0_$__cuda_sm10x_tcgen05_guardrail_trap_col_being_dealloced_not_returned_by_alloc:
[----:B------:R-:W-:Y:S05]  /*1ec30*/  BPT.TRAP 0x1 ;  /* 0x000000040000795c */ /* 0x000fea0000300000 */
[----:B------:R-:W-:-:S04]  /*1ec40*/  IMAD.MOV.U32 R3, RZ, RZ, 0x0 ;  /* 0x00000000ff037424 */ /* 0x000fc800078e00ff */
[----:B------:R-:W-:Y:S05]  /*1ec50*/  RET.REL.NODEC R2 `(matmul_kernel) ;  /* 0xfffffe1002e87950 */ /* 0x000fea0003c3ffff */
        .weak           $__internal_1_$__cuda_sm10x_tcgen05_guardrail_trap_phase_invalid_during_alloc
        .type           $__internal_1_$__cuda_sm10x_tcgen05_guardrail_trap_phase_invalid_during_alloc,@function
        .size           $__internal_1_$__cuda_sm10x_tcgen05_guardrail_trap_phase_invalid_during_alloc,($__internal_2_$__cuda_sm10x_tcgen05_guardrail_trap_unallocated_columns_being_dealloced - $__internal_1_$__cuda_sm10x_tcgen05_guardrail_trap_phase_invalid_during_alloc)
$__internal_1_$__cuda_sm10x_tcgen05_guardrail_trap_phase_invalid_during_alloc:
[----:B------:R-:W-:Y:S05]  /*1ec60*/  BPT.TRAP 0x1 ;  /* 0x000000040000795c */ /* 0x000fea0000300000 */
[----:B------:R-:W-:-:S04]  /*1ec70*/  IMAD.MOV.U32 R3, RZ, RZ, 0x0 ;  /* 0x00000000ff037424 */ /* 0x000fc800078e00ff */
[----:B------:R-:W-:Y:S05]  /*1ec80*/  RET.REL.NODEC R2 `(matmul_kernel) ;  /* 0xfffffe1002dc7950 */ /* 0x000fea0003c3ffff */
        .weak           $__internal_2_$__cuda_sm10x_tcgen05_guardrail_trap_unallocated_columns_being_dealloced
        .type           $__internal_2_$__cuda_sm10x_tcgen05_guardrail_trap_unallocated_columns_being_dealloced,@function
        .size           $__internal_2_$__cuda_sm10x_tcgen05_guardrail_trap_unallocated_columns_being_dealloced,(.L_x_20 - $__internal_2_$__cuda_sm10x_tcgen05_guardrail_trap_unallocated_columns_being_dealloced)
$__internal_2_$__cuda_sm10x_tcgen05_guardrail_trap_unallocated_columns_being_dealloced:
[----:B------:R-:W-:Y:S05]  /*1ec90*/  BPT.TRAP 0x1 ;  /* 0x000000040000795c */ /* 0x000fea0000300000 */
[----:B------:R-:W-:-:S04]  /*1eca0*/  IMAD.MOV.U32 R3, RZ, RZ, 0x0 ;  /* 0x00000000ff037424 */ /* 0x000fc800078e00ff */
[----:B------:R-:W-:Y:S05]  /*1ecb0*/  RET.REL.NODEC R2 `(matmul_kernel) ;  /* 0xfffffe1002d07950 */ /* 0x000fea0003c3ffff */
.L_x_17:
[----:B------:R-:W-:-:S00]  /*1ecc0*/  BRA `(.L_x_17) ;  /* 0xfffffffc00fc7947 */ /* 0x000fc0000383ffff */
[----:B------:R-:W-:-:S00]  /*1ecd0*/  NOP ;  /* 0x0000000000007918 */ /* 0x000fc00000000000 */
        /* <DEDUP_REMOVED lines=10> */
.L_x_20:


//--------------------- .nv.shared.matmul_kernel  --------------------------
	.section	.nv.shared.matmul_kernel,"aw",@nobits
	.sectionflags	@""
	.align	16
	.zero		1024


//--------------------- .nv.shared.reserved.0     --------------------------
	.section	.nv.shared.reserved.0,"aw",@nobits
	.align	8
	.weak		__nv_reservedSMEM_offset_0_alias
	.size		__nv_reservedSMEM_offset_0_alias, 0, 64
	.other		__nv_reservedSMEM_offset_0_alias,@"STO_CUDA_RESERVED_SHARED STV_DEFAULT"
__nv_reservedSMEM_offset_0_alias:
	.zero		0
.nv.shared.reserved.0:
	.zero		64
	.weak		__nv_reservedSMEM_allocation_phase
	.type		__nv_reservedSMEM_allocation_phase,@object
	.size		__nv_reservedSMEM_allocation_phase,(.L_0 - __nv_reservedSMEM_allocation_phase)
__nv_reservedSMEM_allocation_phase:
	.zero		1
.L_0:
	.zero		7
	.weak		__nv_reservedSMEM_devtool_atexit_pc
	.type		__nv_reservedSMEM_devtool_atexit_pc,@object
	.size		__nv_reservedSMEM_devtool_atexit_pc,(__nv_reservedSMEM_allocation_mask - __nv_reservedSMEM_devtool_atexit_pc)
__nv_reservedSMEM_devtool_atexit_pc:
	.zero		8
	.weak		__nv_reservedSMEM_allocation_mask
	.type		__nv_reservedSMEM_allocation_mask,@object
	.size		__nv_reservedSMEM_allocation_mask,(.L_2 - __nv_reservedSMEM_allocation_mask)
__nv_reservedSMEM_allocation_mask:
	.zero		4
.L_2:


//--------------------- .nv.constant0.matmul_kernel --------------------------
	.section	.nv.constant0.matmul_kernel,"a",@progbits
	.sectionflags	@""
	.align	4
.nv.constant0.matmul_kernel:
	.zero		976


//--------------------- SYMBOLS --------------------------

	.type		.nv.reservedSmem.offset0,@object
	.size		.nv.reservedSmem.offset0,0x4
	.type		.nv.reservedSmem.cap,@object
	.size		.nv.reservedSmem.cap,0x4
